	.target	sm_90a

	.elftype	@"ET_EXEC"


//--------------------- .note.nv.tkinfo           --------------------------
	.section	.note.nv.tkinfo,"",@"SHT_NOTE"
	.sectionflags	@"SHF_NOTE_NV_TKINFO"
	.tkinfo
        /*0018*/ 	.word	0x00000002
        /*0030*/ 	.string	""
        /*0030*/ 	.string	"ptxas"
        /*0030*/ 	.string	"Cuda compilation tools, release 13.0, V13.0.88"
        /*0030*/ 	.string	"Build cuda_13.0.r13.0/compiler.36424714_0"
        /*0030*/ 	.string	"-v  -suppress-debug-info  -lineinfo  -arch sm_90a "



//--------------------- .note.nv.cuinfo           --------------------------
	.section	.note.nv.cuinfo,"",@"SHT_NOTE"
	.sectionflags	@"SHF_NOTE_NV_CUINFO"
        /*0018*/ 	.short	0x0002
        /*001a*/ 	.short	0x005a
        /*001c*/ 	.short	0x0082
	.zero		2


//--------------------- .nv.info                  --------------------------
	.section	.nv.info,"",@"SHT_CUDA_INFO"
	.align	4


	//----- nvinfo : EIATTR_REGCOUNT
	.align		4
        /*0000*/ 	.byte	0x04, 0x2f
        /*0002*/ 	.short	(.L_1 - .L_0)
	.align		4
.L_0:
        /*0004*/ 	.word	index@(matmul_kernel)
        /*0008*/ 	.word	0x00000020


	//----- nvinfo : EIATTR_FRAME_SIZE
	.align		4
.L_1:
        /*000c*/ 	.byte	0x04, 0x11
        /*000e*/ 	.short	(.L_3 - .L_2)
	.align		4
.L_2:
        /*0010*/ 	.word	index@(matmul_kernel)
        /*0014*/ 	.word	0x00000b58


	//----- nvinfo : EIATTR_MIN_STACK_SIZE
	.align		4
.L_3:
        /*0018*/ 	.byte	0x04, 0x12
        /*001a*/ 	.short	(.L_5 - .L_4)
	.align		4
.L_4:
        /*001c*/ 	.word	index@(matmul_kernel)
        /*0020*/ 	.word	0x00000b58
.L_5:


//--------------------- .nv.compat                --------------------------
	.section	.nv.compat,"",@"SHT_CUDA_COMPAT_INFO"
	.align	4
        /*0000*/ 	.byte	0x02, 0x09, 0x01, 0x00, 0x02, 0x02, 0x01, 0x00, 0x02, 0x05, 0x05, 0x00, 0x03, 0x07, 0x01, 0x01
        /*0010*/ 	.byte	0x02, 0x03, 0x00, 0x00, 0x02, 0x06, 0x01, 0x00, 0x04, 0x0b, 0x08, 0x00, 0x00, 0x00, 0x00, 0x00
        /*0020*/ 	.byte	0x00, 0x00, 0x00, 0x00


//--------------------- .nv.info.matmul_kernel    --------------------------
	.section	.nv.info.matmul_kernel,"",@"SHT_CUDA_INFO"
	.sectionflags	@""
	.align	4


	//----- nvinfo : EIATTR_CUDA_API_VERSION
	.align		4
        /*0000*/ 	.byte	0x04, 0x37
        /*0002*/ 	.short	(.L_7 - .L_6)
.L_6:
        /*0004*/ 	.word	0x00000082


	//----- nvinfo : EIATTR_KPARAM_INFO
	.align		4
.L_7:
        /*0008*/ 	.byte	0x04, 0x17
        /*000a*/ 	.short	(.L_9 - .L_8)
.L_8:
        /*000c*/ 	.word	0x00000000
        /*0010*/ 	.short	0x000d
        /*0012*/ 	.short	0x0048
        /*0014*/ 	.byte	0x00, 0xf4, 0x21, 0x00


	//----- nvinfo : EIATTR_KPARAM_INFO
	.align		4
.L_9:
        /*0018*/ 	.byte	0x04, 0x17
        /*001a*/ 	.short	(.L_11 - .L_10)
.L_10:
        /*001c*/ 	.word	0x00000000
        /*0020*/ 	.short	0x000c
        /*0022*/ 	.short	0x0040
        /*0024*/ 	.byte	0x00, 0xf4, 0x21, 0x00


	//----- nvinfo : EIATTR_KPARAM_INFO
	.align		4
.L_11:
        /*0028*/ 	.byte	0x04, 0x17
        /*002a*/ 	.short	(.L_13 - .L_12)
.L_12:
        /*002c*/ 	.word	0x00000000
        /*0030*/ 	.short	0x000b
        /*0032*/ 	.short	0x0038
        /*0034*/ 	.byte	0x00, 0xf0, 0x11, 0x00


	//----- nvinfo : EIATTR_KPARAM_INFO
	.align		4
.L_13:
        /*0038*/ 	.byte	0x04, 0x17
        /*003a*/ 	.short	(.L_15 - .L_14)
.L_14:
        /*003c*/ 	.word	0x00000000
        /*0040*/ 	.short	0x000a
        /*0042*/ 	.short	0x0034
        /*0044*/ 	.byte	0x00, 0xf0, 0x11, 0x00


	//----- nvinfo : EIATTR_KPARAM_INFO
	.align		4
.L_15:
        /*0048*/ 	.byte	0x04, 0x17
        /*004a*/ 	.short	(.L_17 - .L_16)
.L_16:
        /*004c*/ 	.word	0x00000000
        /*0050*/ 	.short	0x0009
        /*0052*/ 	.short	0x0030
        /*0054*/ 	.byte	0x00, 0xf0, 0x11, 0x00


	//----- nvinfo : EIATTR_KPARAM_INFO
	.align		4
.L_17:
        /*0058*/ 	.byte	0x04, 0x17
        /*005a*/ 	.short	(.L_19 - .L_18)
.L_18:
        /*005c*/ 	.word	0x00000000
        /*0060*/ 	.short	0x0008
        /*0062*/ 	.short	0x002c
        /*0064*/ 	.byte	0x00, 0xf0, 0x11, 0x00


	//----- nvinfo : EIATTR_KPARAM_INFO
	.align		4
.L_19:
        /*0068*/ 	.byte	0x04, 0x17
        /*006a*/ 	.short	(.L_21 - .L_20)
.L_20:
        /*006c*/ 	.word	0x00000000
        /*0070*/ 	.short	0x0007
        /*0072*/ 	.short	0x0028
        /*0074*/ 	.byte	0x00, 0xf0, 0x11, 0x00


	//----- nvinfo : EIATTR_KPARAM_INFO
	.align		4
.L_21:
        /*0078*/ 	.byte	0x04, 0x17
        /*007a*/ 	.short	(.L_23 - .L_22)
.L_22:
        /*007c*/ 	.word	0x00000000
        /*0080*/ 	.short	0x0006
        /*0082*/ 	.short	0x0024
        /*0084*/ 	.byte	0x00, 0xf0, 0x11, 0x00


	//----- nvinfo : EIATTR_KPARAM_INFO
	.align		4
.L_23:
        /*0088*/ 	.byte	0x04, 0x17
        /*008a*/ 	.short	(.L_25 - .L_24)
.L_24:
        /*008c*/ 	.word	0x00000000
        /*0090*/ 	.short	0x0005
        /*0092*/ 	.short	0x0020
        /*0094*/ 	.byte	0x00, 0xf0, 0x11, 0x00


	//----- nvinfo : EIATTR_KPARAM_INFO
	.align		4
.L_25:
        /*0098*/ 	.byte	0x04, 0x17
        /*009a*/ 	.short	(.L_27 - .L_26)
.L_26:
        /*009c*/ 	.word	0x00000000
        /*00a0*/ 	.short	0x0004
        /*00a2*/ 	.short	0x001c
        /*00a4*/ 	.byte	0x00, 0xf0, 0x11, 0x00


	//----- nvinfo : EIATTR_KPARAM_INFO
	.align		4
.L_27:
        /*00a8*/ 	.byte	0x04, 0x17
        /*00aa*/ 	.short	(.L_29 - .L_28)
.L_28:
        /*00ac*/ 	.word	0x00000000
        /*00b0*/ 	.short	0x0003
        /*00b2*/ 	.short	0x0018
        /*00b4*/ 	.byte	0x00, 0xf0, 0x11, 0x00


	//----- nvinfo : EIATTR_KPARAM_INFO
	.align		4
.L_29:
        /*00b8*/ 	.byte	0x04, 0x17
        /*00ba*/ 	.short	(.L_31 - .L_30)
.L_30:
        /*00bc*/ 	.word	0x00000000
        /*00c0*/ 	.short	0x0002
        /*00c2*/ 	.short	0x0010
        /*00c4*/ 	.byte	0x00, 0xf4, 0x21, 0x00


	//----- nvinfo : EIATTR_KPARAM_INFO
	.align		4
.L_31:
        /*00c8*/ 	.byte	0x04, 0x17
        /*00ca*/ 	.short	(.L_33 - .L_32)
.L_32:
        /*00cc*/ 	.word	0x00000000
        /*00d0*/ 	.short	0x0001
        /*00d2*/ 	.short	0x0008
        /*00d4*/ 	.byte	0x00, 0xf4, 0x21, 0x00


	//----- nvinfo : EIATTR_KPARAM_INFO
	.align		4
.L_33:
        /*00d8*/ 	.byte	0x04, 0x17
        /*00da*/ 	.short	(.L_35 - .L_34)
.L_34:
        /*00dc*/ 	.word	0x00000000
        /*00e0*/ 	.short	0x0000
        /*00e2*/ 	.short	0x0000
        /*00e4*/ 	.byte	0x00, 0xf4, 0x21, 0x00


	//----- nvinfo : EIATTR_SPARSE_MMA_MASK
	.align		4
.L_35:
        /*00e8*/ 	.byte	0x03, 0x50
        /*00ea*/ 	.short	0x0000


	//----- nvinfo : EIATTR_MAXREG_COUNT
	.align		4
        /*00ec*/ 	.byte	0x03, 0x1b
        /*00ee*/ 	.short	0x00ff


	//----- nvinfo : EIATTR_NUM_BARRIERS
	.align		4
        /*00f0*/ 	.byte	0x02, 0x4c
        /*00f2*/ 	.byte	0x01
	.zero		1


	//----- nvinfo : EIATTR_ANNOTATIONS
	.align		4
        /*00f4*/ 	.byte	0x04, 0x55
        /*00f6*/ 	.short	(.L_37 - .L_36)


	//   ....[0]....
.L_36:
        /*00f8*/ 	.word	0x00000001
        /*00fc*/ 	.byte	0x40, 0x05, 0x00, 0x00, 0x01, 0x00, 0x00, 0x00, 0x50, 0x05, 0x00, 0x00, 0x01, 0x00, 0x00, 0x00
        /* <DEDUP_REMOVED lines=1403> */
        /*58bc*/ 	.byte	0xa0, 0x9f, 0x01, 0x00, 0x01, 0x00, 0x00, 0x00, 0xb0, 0x9f, 0x01, 0x00


	//----- nvinfo : EIATTR_MERCURY_ISA_VERSION
	.align		4
.L_37:
        /*58c8*/ 	.byte	0x03, 0x5f
        /*58ca*/ 	.short	0x0101


	//----- nvinfo : EIATTR_EXIT_INSTR_OFFSETS
	.align		4
        /*58cc*/ 	.byte	0x04, 0x1c
        /*58ce*/ 	.short	(.L_39 - .L_38)


	//   ....[0]....
.L_38:
        /*58d0*/ 	.word	0x0001a300


	//   ....[1]....
        /*58d4*/ 	.word	0x0001a330


	//----- nvinfo : EIATTR_REQNTID
	.align		4
.L_39:
        /*58d8*/ 	.byte	0x04, 0x10
        /*58da*/ 	.short	(.L_41 - .L_40)
.L_40:
        /*58dc*/ 	.word	0x00000080
        /*58e0*/ 	.word	0x00000001
        /*58e4*/ 	.word	0x00000001


	//----- nvinfo : EIATTR_CBANK_PARAM_SIZE
	.align		4
.L_41:
        /*58e8*/ 	.byte	0x03, 0x19
        /*58ea*/ 	.short	0x0050


	//----- nvinfo : EIATTR_PARAM_CBANK
	.align		4
        /*58ec*/ 	.byte	0x04, 0x0a
        /*58ee*/ 	.short	(.L_43 - .L_42)
	.align		4
.L_42:
        /*58f0*/ 	.word	index@(.nv.constant0.matmul_kernel)
        /*58f4*/ 	.short	0x0210
        /*58f6*/ 	.short	0x0050


	//----- nvinfo : EIATTR_SW_WAR
	.align		4
.L_43:
        /*58f8*/ 	.byte	0x04, 0x36
        /*58fa*/ 	.short	(.L_45 - .L_44)
.L_44:
        /*58fc*/ 	.word	0x00000008
.L_45:


//--------------------- .nv.callgraph             --------------------------
	.section	.nv.callgraph,"",@"SHT_CUDA_CALLGRAPH"
	.align	4
	.sectionentsize	8
	.align		4
        /*0000*/ 	.word	0x00000000
	.align		4
        /*0004*/ 	.word	0xffffffff
	.align		4
        /*0008*/ 	.word	0x00000000
	.align		4
        /*000c*/ 	.word	0xfffffffe
	.align		4
        /*0010*/ 	.word	0x00000000
	.align		4
        /*0014*/ 	.word	0xfffffffd
	.align		4
        /*0018*/ 	.word	0x00000000
	.align		4
        /*001c*/ 	.word	0xfffffffc


//--------------------- .text.matmul_kernel       --------------------------
	.section	.text.matmul_kernel,"ax",@progbits
	.align	128
        .global         matmul_kernel
        .type           matmul_kernel,@function
        .size           matmul_kernel,(.L_x_4 - matmul_kernel)
        .other          matmul_kernel,@"STO_CUDA_ENTRY STV_DEFAULT"
matmul_kernel:
.text.matmul_kernel:
[----:B------:R-:W0:Y:S08]  /*0000*/  LDC R1, c[0x0][0x28] ;  /* 0x00000a00ff017b82 */ /* 0x000e300000000800 */
[----:B------:R-:W1:Y:S01]  /*0010*/  LDC.64 R4, c[0x0][0x228] ;  /* 0x00008a00ff047b82 */ /* 0x000e620000000a00 */
[----:B------:R-:W2:Y:S01]  /*0020*/  S2R R22, SR_TID.X ;  /* 0x0000000000167919 */ /* 0x000ea20000002100 */
[----:B0-----:R-:W-:Y:S01]  /*0030*/  VIADD R1, R1, 0xfffff4a8 ;  /* 0xfffff4a801017836 */ /* 0x001fe20000000000 */
[----:B------:R-:W-:Y:S01]  /*0040*/  ULDC.64 UR8, c[0x0][0x208] ;  /* 0x0000820000087ab9 */ /* 0x000fe20000000a00 */
[----:B------:R-:W-:Y:S01]  /*0050*/  ULDC UR6, c[0x0][0x230] ;  /* 0x00008c0000067ab9 */ /* 0x000fe20000000800 */
[----:B-1----:R-:W-:-:S05]  /*0060*/  VIADD R0, R5, 0xff ;  /* 0x000000ff05007836 */ /* 0x002fca0000000000 */
[----:B------:R-:W-:-:S04]  /*0070*/  SHF.R.S32.HI R3, RZ, 0x1f, R0 ;  /* 0x0000001fff037819 */ /* 0x000fc80000011400 */
[----:B------:R-:W-:-:S04]  /*0080*/  LEA.HI R3, R3, R0, RZ, 0x8 ;  /* 0x0000000003037211 */ /* 0x000fc800078f40ff */
[----:B------:R-:W-:Y:S02]  /*0090*/  SHF.R.S32.HI R0, RZ, 0x8, R3 ;  /* 0x00000008ff007819 */ /* 0x000fe40000011403 */
[----:B------:R-:W0:Y:S03]  /*00a0*/  S2R R3, SR_CTAID.X ;  /* 0x0000000000037919 */ /* 0x000e260000002500 */
[----:B------:R-:W-:-:S05]  /*00b0*/  IMAD.SHL.U32 R0, R0, 0x8, RZ ;  /* 0x0000000800007824 */ /* 0x000fca00078e00ff */
[-C--:B------:R-:W-:Y:S02]  /*00c0*/  IABS R9, R0.reuse ;  /* 0x0000000000097213 */ /* 0x080fe40000000000 */
[----:B------:R-:W-:Y:S02]  /*00d0*/  IABS R12, R0 ;  /* 0x00000000000c7213 */ /* 0x000fe40000000000 */
[----:B------:R-:W1:Y:S08]  /*00e0*/  I2F.RP R2, R9 ;  /* 0x0000000900027306 */ /* 0x000e700000209400 */
[----:B-1----:R-:W1:Y:S01]  /*00f0*/  MUFU.RCP R2, R2 ;  /* 0x0000000200027308 */ /* 0x002e620000001000 */
[----:B0-----:R-:W-:Y:S01]  /*0100*/  IABS R10, R3 ;  /* 0x00000003000a7213 */ /* 0x001fe20000000000 */
[----:B-1----:R-:W-:-:S02]  /*0110*/  VIADD R6, R2, 0xffffffe ;  /* 0x0ffffffe02067836 */ /* 0x002fc40000000000 */
[----:B------:R-:W-:-:S04]  /*0120*/  IMAD.MOV R2, RZ, RZ, -R12 ;  /* 0x000000ffff027224 */ /* 0x000fc800078e0a0c */
[----:B------:R0:W1:Y:S02]  /*0130*/  F2I.FTZ.U32.TRUNC.NTZ R7, R6 ;  /* 0x0000000600077305 */ /* 0x000064000021f000 */
[----:B0-----:R-:W-:Y:S02]  /*0140*/  IMAD.MOV.U32 R6, RZ, RZ, RZ ;  /* 0x000000ffff067224 */ /* 0x001fe400078e00ff */
[----:B-1----:R-:W-:-:S04]  /*0150*/  IMAD.MOV R8, RZ, RZ, -R7 ;  /* 0x000000ffff087224 */ /* 0x002fc800078e0a07 */
[----:B------:R-:W-:Y:S02]  /*0160*/  IMAD R11, R8, R9, RZ ;  /* 0x00000009080b7224 */ /* 0x000fe400078e02ff */
[----:B------:R-:W-:Y:S02]  /*0170*/  IMAD.MOV.U32 R8, RZ, RZ, R10 ;  /* 0x000000ffff087224 */ /* 0x000fe400078e000a */
[----:B------:R-:W-:-:S06]  /*0180*/  IMAD.HI.U32 R7, R7, R11, R6 ;  /* 0x0000000b07077227 */ /* 0x000fcc00078e0006 */
[----:B------:R-:W-:-:S04]  /*0190*/  IMAD.HI.U32 R7, R7, R8, RZ ;  /* 0x0000000807077227 */ /* 0x000fc800078e00ff */
[----:B------:R-:W-:-:S05]  /*01a0*/  IMAD R2, R7, R2, R8 ;  /* 0x0000000207027224 */ /* 0x000fca00078e0208 */
[----:B------:R-:W-:-:S13]  /*01b0*/  ISETP.GT.U32.AND P1, PT, R9, R2, PT ;  /* 0x000000020900720c */ /* 0x000fda0003f24070 */
[----:B------:R-:W-:Y:S02]  /*01c0*/  @!P1 IMAD.IADD R2, R2, 0x1, -R9 ;  /* 0x0000000102029824 */ /* 0x000fe400078e0a09 */
[----:B------:R-:W-:Y:S01]  /*01d0*/  @!P1 VIADD R7, R7, 0x1 ;  /* 0x0000000107079836 */ /* 0x000fe20000000000 */
[----:B------:R-:W-:Y:S02]  /*01e0*/  ISETP.NE.AND P1, PT, R0, RZ, PT ;  /* 0x000000ff0000720c */ /* 0x000fe40003f25270 */
[----:B------:R-:W-:Y:S02]  /*01f0*/  ISETP.GE.U32.AND P0, PT, R2, R9, PT ;  /* 0x000000090200720c */ /* 0x000fe40003f06070 */
[----:B------:R-:W-:-:S04]  /*0200*/  LOP3.LUT R2, R3, R0, RZ, 0x3c, !PT ;  /* 0x0000000003027212 */ /* 0x000fc800078e3cff */
[----:B------:R-:W-:Y:S01]  /*0210*/  ISETP.GE.AND P2, PT, R2, RZ, PT ;  /* 0x000000ff0200720c */ /* 0x000fe20003f46270 */
[----:B------:R-:W-:-:S06]  /*0220*/  VIADD R2, R4, 0xf ;  /* 0x0000000f04027836 */ /* 0x000fcc0000000000 */
[----:B------:R-:W-:-:S04]  /*0230*/  @P0 VIADD R7, R7, 0x1 ;  /* 0x0000000107070836 */ /* 0x000fc80000000000 */
[----:B------:R-:W-:Y:S01]  /*0240*/  IMAD.MOV.U32 R6, RZ, RZ, R7 ;  /* 0x000000ffff067224 */ /* 0x000fe200078e0007 */
[----:B------:R-:W-:-:S03]  /*0250*/  SHF.R.S32.HI R7, RZ, 0x1f, R2 ;  /* 0x0000001fff077819 */ /* 0x000fc60000011402 */
[----:B------:R-:W-:Y:S01]  /*0260*/  @!P2 IMAD.MOV R6, RZ, RZ, -R6 ;  /* 0x000000ffff06a224 */ /* 0x000fe200078e0a06 */
[----:B------:R-:W-:Y:S02]  /*0270*/  @!P1 LOP3.LUT R6, RZ, R0, RZ, 0x33, !PT ;  /* 0x00000000ff069212 */ /* 0x000fe400078e33ff */
[----:B------:R-:W-:-:S03]  /*0280*/  LEA.HI R7, R7, R2, RZ, 0x4 ;  /* 0x0000000207077211 */ /* 0x000fc600078f20ff */
[----:B------:R-:W-:Y:S02]  /*0290*/  IMAD.SHL.U32 R2, R6, 0x8, RZ ;  /* 0x0000000806027824 */ /* 0x000fe400078e00ff */
[----:B------:R-:W-:-:S03]  /*02a0*/  IMAD.MOV R6, RZ, RZ, -R6 ;  /* 0x000000ffff067224 */ /* 0x000fc600078e0a06 */
[----:B------:R-:W-:Y:S01]  /*02b0*/  LEA.HI.SX32 R7, R7, -R2, 0x1c ;  /* 0x8000000207077211 */ /* 0x000fe200078fe2ff */
[----:B------:R-:W-:Y:S02]  /*02c0*/  IMAD R15, R0, R6, R3 ;  /* 0x00000006000f7224 */ /* 0x000fe400078e0203 */
[----:B------:R-:W-:Y:S01]  /*02d0*/  IMAD.MOV.U32 R6, RZ, RZ, RZ ;  /* 0x000000ffff067224 */ /* 0x000fe200078e00ff */
[----:B------:R-:W-:Y:S02]  /*02e0*/  VIMNMX R8, R7, 0x8, PT ;  /* 0x0000000807087848 */ /* 0x000fe40003fe0100 */
[----:B------:R-:W-:Y:S02]  /*02f0*/  IABS R13, R15 ;  /* 0x0000000f000d7213 */ /* 0x000fe40000000000 */
[----:B------:R-:W-:-:S04]  /*0300*/  IABS R11, R8 ;  /* 0x00000008000b7213 */ /* 0x000fc80000000000 */
[----:B------:R-:W0:Y:S08]  /*0310*/  I2F.RP R9, R11 ;  /* 0x0000000b00097306 */ /* 0x000e300000209400 */
[----:B0-----:R-:W0:Y:S02]  /*0320*/  MUFU.RCP R9, R9 ;  /* 0x0000000900097308 */ /* 0x001e240000001000 */
[----:B0-----:R-:W-:-:S06]  /*0330*/  VIADD R7, R9, 0xffffffe ;  /* 0x0ffffffe09077836 */ /* 0x001fcc0000000000 */
[----:B------:R-:W0:Y:S02]  /*0340*/  F2I.FTZ.U32.TRUNC.NTZ R7, R7 ;  /* 0x0000000700077305 */ /* 0x000e24000021f000 */
[----:B0-----:R-:W-:-:S04]  /*0350*/  IMAD.MOV R10, RZ, RZ, -R7 ;  /* 0x000000ffff0a7224 */ /* 0x001fc800078e0a07 */
[----:B------:R-:W-:-:S04]  /*0360*/  IMAD.MOV.U32 R0, RZ, RZ, R10 ;  /* 0x000000ffff007224 */ /* 0x000fc800078e000a */
[----:B------:R-:W-:Y:S01]  /*0370*/  IMAD R3, R0, R11, RZ ;  /* 0x0000000b00037224 */ /* 0x000fe200078e02ff */
[----:B------:R-:W-:-:S03]  /*0380*/  IABS R0, R8 ;  /* 0x0000000800007213 */ /* 0x000fc60000000000 */
[----:B------:R-:W-:Y:S01]  /*0390*/  IMAD.HI.U32 R6, R7, R3, R6 ;  /* 0x0000000307067227 */ /* 0x000fe200078e0006 */
[----:B--2---:R-:W-:-:S03]  /*03a0*/  SHF.R.U32.HI R7, RZ, 0x4, R22 ;  /* 0x00000004ff077819 */ /* 0x004fc60000011616 */
[----:B------:R-:W-:Y:S02]  /*03b0*/  IMAD.MOV R0, RZ, RZ, -R0 ;  /* 0x000000ffff007224 */ /* 0x000fe400078e0a00 */
        /* <DEDUP_REMOVED lines=8> */
[----:B------:R-:W-:Y:S02]  /*0440*/  ISETP.GE.AND P2, PT, R0, RZ, PT ;  /* 0x000000ff0000720c */ /* 0x000fe40003f46270 */
[----:B------:R-:W0:Y:S05]  /*0450*/  LDC R0, c[0x0][0x230] ;  /* 0x00008c00ff007b82 */ /* 0x000e2a0000000800 */
[----:B------:R-:W-:-:S06]  /*0460*/  @P0 VIADD R6, R6, 0x1 ;  /* 0x0000000106060836 */ /* 0x000fcc0000000000 */
[----:B------:R-:W-:Y:S01]  /*0470*/  @!P2 IMAD.MOV R6, RZ, RZ, -R6 ;  /* 0x000000ffff06a224 */ /* 0x000fe200078e0a06 */
[----:B------:R-:W-:-:S05]  /*0480*/  @!P1 LOP3.LUT R6, RZ, R8, RZ, 0x33, !PT ;  /* 0x00000008ff069212 */ /* 0x000fca00078e33ff */
[----:B------:R-:W-:Y:S02]  /*0490*/  IMAD.MOV R3, RZ, RZ, -R6 ;  /* 0x000000ffff037224 */ /* 0x000fe400078e0a06 */
[----:B------:R-:W-:Y:S02]  /*04a0*/  IMAD.SHL.U32 R21, R6, 0x100, RZ ;  /* 0x0000010006157824 */ /* 0x000fe400078e00ff */
[----:B------:R-:W-:Y:S02]  /*04b0*/  IMAD R3, R8, R3, R15 ;  /* 0x0000000308037224 */ /* 0x000fe400078e020f */
[----:B0-----:R-:W-:Y:S01]  /*04c0*/  VIADD R14, R0, 0x3f ;  /* 0x0000003f000e7836 */ /* 0x001fe20000000000 */
[----:B------:R-:W-:Y:S01]  /*04d0*/  LOP3.LUT R0, R22, 0xf, RZ, 0xc0, !PT ;  /* 0x0000000f16007812 */ /* 0x000fe200078ec0ff */
[----:B------:R-:W-:Y:S01]  /*04e0*/  IMAD.IADD R3, R2, 0x1, R3 ;  /* 0x0000000102037824 */ /* 0x000fe200078e0203 */
[----:B------:R-:W-:Y:S02]  /*04f0*/  SGXT.U32 R2, R7, 0x3 ;  /* 0x000000030702781a */ /* 0x000fe40000000000 */
[----:B------:R-:W-:Y:S01]  /*0500*/  ISETP.GT.AND P0, PT, R14, 0x3f, PT ;  /* 0x0000003f0e00780c */ /* 0x000fe20003f04270 */
[----:B------:R-:W-:Y:S01]  /*0510*/  IMAD R20, R3, 0x10, R0 ;  /* 0x0000001003147824 */ /* 0x000fe200078e0200 */
[----:B------:R-:W-:-:S02]  /*0520*/  LOP3.LUT R7, R2, 0x8, RZ, 0xfc, !PT ;  /* 0x0000000802077812 */ /* 0x000fc400078efcff */
[----:B------:R-:W-:Y:S02]  /*0530*/  LOP3.LUT R0, R2, 0x10, RZ, 0xfc, !PT ;  /* 0x0000001002007812 */ /* 0x000fe400078efcff */
[----:B------:R0:W-:Y:S04]  /*0540*/  STL [R1+0x63c], R20 ;  /* 0x00063c1401007387 */ /* 0x0001e80000100800 */
[----:B------:R0:W-:Y:S03]  /*0550*/  STL [R1+0x624], R21 ;  /* 0x0006241501007387 */ /* 0x0001e60000100800 */
[----:B------:R-:W-:Y:S05]  /*0560*/  @P0 BRA `(.L_x_0) ;  /* 0x0000000000380947 */ /* 0x000fea0003800000 */
[C---:B------:R-:W-:Y:S01]  /*0570*/  IMAD.SHL.U32 R0, R22.reuse, 0x20, RZ ;  /* 0x0000002016007824 */ /* 0x040fe200078e00ff */
[----:B------:R-:W-:Y:S01]  /*0580*/  CS2R R16, SRZ ;  /* 0x0000000000107805 */ /* 0x000fe2000001ff00 */
[----:B------:R-:W-:Y:S01]  /*0590*/  IMAD.SHL.U32 R2, R22, 0x10, RZ ;  /* 0x0000001016027824 */ /* 0x000fe200078e00ff */
[----:B------:R-:W-:Y:S02]  /*05a0*/  CS2R R18, SRZ ;  /* 0x0000000000127805 */ /* 0x000fe4000001ff00 */
[----:B------:R-:W-:Y:S02]  /*05b0*/  CS2R R12, SRZ ;  /* 0x00000000000c7805 */ /* 0x000fe4000001ff00 */
[----:B------:R-:W-:Y:S02]  /*05c0*/  LOP3.LUT R0, R0, 0x60, RZ, 0xc0, !PT ;  /* 0x0000006000007812 */ /* 0x000fe400078ec0ff */
[----:B------:R-:W-:Y:S01]  /*05d0*/  CS2R R14, SRZ ;  /* 0x00000000000e7805 */ /* 0x000fe2000001ff00 */
[----:B------:R1:W-:Y:S01]  /*05e0*/  STL [R1+0x634], R2 ;  /* 0x0006340201007387 */ /* 0x0003e20000100800 */
[----:B------:R-:W-:-:S02]  /*05f0*/  CS2R R8, SRZ ;  /* 0x0000000000087805 */ /* 0x000fc4000001ff00 */
[----:B------:R-:W-:Y:S02]  /*0600*/  CS2R R10, SRZ ;  /* 0x00000000000a7805 */ /* 0x000fe4000001ff00 */
[----:B------:R-:W-:Y:S01]  /*0610*/  CS2R R4, SRZ ;  /* 0x0000000000047805 */ /* 0x000fe2000001ff00 */
[----:B------:R1:W-:Y:S01]  /*0620*/  STL [R1+0x638], R0 ;  /* 0x0006380001007387 */ /* 0x0003e20000100800 */
[----:B------:R-:W-:Y:S01]  /*0630*/  CS2R R6, SRZ ;  /* 0x0000000000067805 */ /* 0x000fe2000001ff00 */
[----:B------:R-:W-:Y:S06]  /*0640*/  BRA `(.L_x_1) ;  /* 0x0000018800947947 */ /* 0x000fec0003800000 */
.L_x_0:
[----:B------:R-:W-:Y:S01]  /*0650*/  IABS R0, R4 ;  /* 0x0000000400007213 */ /* 0x000fe20000000000 */
[----:B------:R1:W-:Y:S01]  /*0660*/  STL [R1+0x778], R5 ;  /* 0x0007780501007387 */ /* 0x0003e20000100800 */
[----:B------:R-:W-:Y:S01]  /*0670*/  IABS R2, R5 ;  /* 0x0000000500027213 */ /* 0x000fe20000000000 */
[----:B------:R-:W-:Y:S01]  /*0680*/  ULDC UR4, c[0x0][0x234] ;  /* 0x00008d0000047ab9 */ /* 0x000fe20000000800 */
[----:B------:R-:W2:Y:S01]  /*0690*/  I2F.RP R10, R0 ;  /* 0x00000000000a7306 */ /* 0x000ea20000209400 */
[----:B------:R-:W-:Y:S01]  /*06a0*/  ISETP.GE.AND P3, PT, R20, RZ, PT ;  /* 0x000000ff1400720c */ /* 0x000fe20003f66270 */
[----:B------:R-:W-:Y:S01]  /*06b0*/  ULDC.64 UR10, c[0x0][0x210] ;  /* 0x00008400000a7ab9 */ /* 0x000fe20000000a00 */
[----:B------:R-:W-:Y:S01]  /*06c0*/  ULDC UR5, c[0x0][0x238] ;  /* 0x00008e0000057ab9 */ /* 0x000fe20000000800 */
[----:B------:R-:W-:-:S04]  /*06d0*/  ULDC UR7, c[0x0][0x238] ;  /* 0x00008e0000077ab9 */ /* 0x000fc80000000800 */
[----:B------:R-:W3:Y:S08]  /*06e0*/  I2F.RP R3, R2 ;  /* 0x0000000200037306 */ /* 0x000ef00000209400 */
[----:B--2---:R-:W2:Y:S08]  /*06f0*/  MUFU.RCP R10, R10 ;  /* 0x0000000a000a7308 */ /* 0x004eb00000001000 */
[----:B---3--:R-:W3:Y:S01]  /*0700*/  MUFU.RCP R3, R3 ;  /* 0x0000000300037308 */ /* 0x008ee20000001000 */
[----:B--2---:R-:W-:Y:S01]  /*0710*/  VIADD R6, R10, 0xffffffe ;  /* 0x0ffffffe0a067836 */ /* 0x004fe20000000000 */
[----:B------:R-:W-:-:S06]  /*0720*/  SHF.R.U32.HI R10, RZ, 0x6, R22 ;  /* 0x00000006ff0a7819 */ /* 0x000fcc0000011616 */
[----:B------:R2:W4:Y:S01]  /*0730*/  F2I.FTZ.U32.TRUNC.NTZ R7, R6 ;  /* 0x0000000600077305 */ /* 0x000522000021f000 */
[----:B---3--:R-:W-:Y:S01]  /*0740*/  VIADD R8, R3, 0xffffffe ;  /* 0x0ffffffe03087836 */ /* 0x008fe20000000000 */
[----:B------:R-:W-:-:S06]  /*0750*/  IABS R3, R20 ;  /* 0x0000001400037213 */ /* 0x000fcc0000000000 */
[----:B------:R-:W3:Y:S01]  /*0760*/  F2I.FTZ.U32.TRUNC.NTZ R9, R8 ;  /* 0x0000000800097305 */ /* 0x000ee2000021f000 */
[----:B--2---:R-:W-:Y:S02]  /*0770*/  IMAD.MOV.U32 R6, RZ, RZ, RZ ;  /* 0x000000ffff067224 */ /* 0x004fe400078e00ff */
[----:B----4-:R-:W-:-:S04]  /*0780*/  IMAD.MOV R11, RZ, RZ, -R7 ;  /* 0x000000ffff0b7224 */ /* 0x010fc800078e0a07 */
[----:B------:R-:W-:-:S04]  /*0790*/  IMAD R11, R11, R0, RZ ;  /* 0x000000000b0b7224 */ /* 0x000fc800078e02ff */
[----:B------:R-:W-:Y:S01]  /*07a0*/  IMAD.HI.U32 R7, R7, R11, R6 ;  /* 0x0000000b07077227 */ /* 0x000fe200078e0006 */
[----:B------:R-:W-:-:S03]  /*07b0*/  SGXT.U32 R6, R10, 0x1 ;  /* 0x000000010a06781a */ /* 0x000fc60000000000 */
[----:B---3--:R-:W-:Y:S01]  /*07c0*/  IMAD.MOV R11, RZ, RZ, -R9 ;  /* 0x000000ffff0b7224 */ /* 0x008fe200078e0a09 */
[----:B------:R-:W-:Y:S01]  /*07d0*/  LOP3.LUT R6, R21, R6, RZ, 0xfc, !PT ;  /* 0x0000000615067212 */ /* 0x000fe200078efcff */
[----:B------:R-:W-:-:S03]  /*07e0*/  IMAD.HI.U32 R7, R7, R3, RZ ;  /* 0x0000000307077227 */ /* 0x000fc600078e00ff */
[----:B------:R-:W-:Y:S01]  /*07f0*/  IABS R10, R6 ;  /* 0x00000006000a7213 */ /* 0x000fe20000000000 */
[----:B------:R-:W-:Y:S01]  /*0800*/  IMAD.MOV R8, RZ, RZ, -R7 ;  /* 0x000000ffff087224 */ /* 0x000fe200078e0a07 */
[C---:B------:R-:W-:Y:S01]  /*0810*/  LOP3.LUT R13, R6.reuse, 0xfa, RZ, 0xfc, !PT ;  /* 0x000000fa060d7812 */ /* 0x040fe200078efcff */
[----:B------:R-:W-:Y:S01]  /*0820*/  IMAD R7, R11, R2, RZ ;  /* 0x000000020b077224 */ /* 0x000fe200078e02ff */
[----:B------:R-:W-:Y:S01]  /*0830*/  LOP3.LUT R12, R6, 0xfc, RZ, 0xfc, !PT ;  /* 0x000000fc060c7812 */ /* 0x000fe200078efcff */
[C---:B------:R-:W-:Y:S01]  /*0840*/  IMAD R3, R0.reuse, R8, R3 ;  /* 0x0000000800037224 */ /* 0x040fe200078e0203 */
[----:B------:R-:W-:Y:S01]  /*0850*/  IABS R15, R13 ;  /* 0x0000000d000f7213 */ /* 0x000fe20000000000 */
[----:B------:R-:W-:Y:S01]  /*0860*/  IMAD.MOV.U32 R8, RZ, RZ, RZ ;  /* 0x000000ffff087224 */ /* 0x000fe200078e00ff */
[----:B------:R-:W-:Y:S01]  /*0870*/  IABS R17, R12 ;  /* 0x0000000c00117213 */ /* 0x000fe20000000000 */
[----:B------:R-:W-:Y:S01]  /*0880*/  IMAD.MOV.U32 R11, RZ, RZ, R10 ;  /* 0x000000ffff0b7224 */ /* 0x000fe200078e000a */
[----:B------:R-:W-:Y:S01]  /*0890*/  ISETP.GT.U32.AND P0, PT, R0, R3, PT ;  /* 0x000000030000720c */ /* 0x000fe20003f04070 */
[----:B------:R-:W-:Y:S01]  /*08a0*/  IMAD.HI.U32 R7, R9, R7, R8 ;  /* 0x0000000709077227 */ /* 0x000fe200078e0008 */
[----:B------:R-:W-:-:S02]  /*08b0*/  LOP3.LUT R10, R6, 0xfe, RZ, 0xfc, !PT ;  /* 0x000000fe060a7812 */ /* 0x000fc400078efcff */
[----:B------:R-:W-:Y:S02]  /*08c0*/  ISETP.GE.AND P4, PT, R12, RZ, PT ;  /* 0x000000ff0c00720c */ /* 0x000fe40003f86270 */
[----:B------:R-:W-:Y:S01]  /*08d0*/  IABS R9, R10 ;  /* 0x0000000a00097213 */ /* 0x000fe20000000000 */
[----:B------:R-:W-:Y:S01]  /*08e0*/  IMAD.HI.U32 R8, R7, R11, RZ ;  /* 0x0000000b07087227 */ /* 0x000fe200078e00ff */
[----:B------:R-:W-:Y:S02]  /*08f0*/  ISETP.GE.AND P5, PT, R10, RZ, PT ;  /* 0x000000ff0a00720c */ /* 0x000fe40003fa6270 */
[C---:B------:R-:W-:Y:S01]  /*0900*/  LOP3.LUT R12, R6.reuse, 0xf8, RZ, 0xfc, !PT ;  /* 0x000000f8060c7812 */ /* 0x040fe200078efcff */
[----:B------:R-:W-:Y:S01]  /*0910*/  IMAD.MOV R8, RZ, RZ, -R8 ;  /* 0x000000ffff087224 */ /* 0x000fe200078e0a08 */
[C---:B------:R-:W-:Y:S01]  /*0920*/  LOP3.LUT R16, R6.reuse, 0xf6, RZ, 0xfc, !PT ;  /* 0x000000f606107812 */ /* 0x040fe200078efcff */
[----:B------:R-:W-:Y:S01]  /*0930*/  @!P0 IMAD.IADD R3, R3, 0x1, -R0 ;  /* 0x0000000103038824 */ /* 0x000fe200078e0a00 */
[----:B------:R-:W-:Y:S01]  /*0940*/  LOP3.LUT R14, R6, 0xf4, RZ, 0xfc, !PT ;  /* 0x000000f4060e7812 */ /* 0x000fe200078efcff */
[----:B------:R-:W-:Y:S01]  /*0950*/  IMAD R11, R2, R8, R11 ;  /* 0x00000008020b7224 */ /* 0x000fe200078e020b */
[----:B0-----:R-:W-:Y:S01]  /*0960*/  LOP3.LUT R21, R6, 0xea, RZ, 0xfc, !PT ;  /* 0x000000ea06157812 */ /* 0x001fe200078efcff */
[----:B------:R-:W-:Y:S01]  /*0970*/  IMAD.HI.U32 R8, R7, R9, RZ ;  /* 0x0000000907087227 */ /* 0x000fe200078e00ff */
[----:B------:R-:W-:-:S02]  /*0980*/  ISETP.GT.U32.AND P1, PT, R0, R3, PT ;  /* 0x000000030000720c */ /* 0x000fc40003f24070 */
[----:B------:R-:W-:Y:S01]  /*0990*/  ISETP.GT.U32.AND P0, PT, R2, R11, PT ;  /* 0x0000000b0200720c */ /* 0x000fe20003f04070 */
[----:B------:R-:W-:Y:S01]  /*09a0*/  IMAD.MOV R8, RZ, RZ, -R8 ;  /* 0x000000ffff087224 */ /* 0x000fe200078e0a08 */
[C---:B------:R-:W-:Y:S01]  /*09b0*/  LOP3.LUT R22, R6.reuse, 0xe8, RZ, 0xfc, !PT ;  /* 0x000000e806167812 */ /* 0x040fe200078efcff */
[----:B------:R-:W-:Y:S01]  /*09c0*/  IMAD.HI.U32 R10, R7, R15, RZ ;  /* 0x0000000f070a7227 */ /* 0x000fe200078e00ff */
[----:B------:R-:W-:-:S03]  /*09d0*/  LOP3.LUT R20, R6, 0xe4, RZ, 0xfc, !PT ;  /* 0x000000e406147812 */ /* 0x000fc600078efcff */
[C---:B------:R-:W-:Y:S02]  /*09e0*/  IMAD R9, R2.reuse, R8, R9 ;  /* 0x0000000802097224 */ /* 0x040fe400078e0209 */
[----:B------:R-:W-:Y:S02]  /*09f0*/  IMAD.MOV R10, RZ, RZ, -R10 ;  /* 0x000000ffff0a7224 */ /* 0x000fe400078e0a0a */
[----:B------:R-:W-:Y:S01]  /*0a00*/  @!P1 IMAD.IADD R3, R3, 0x1, -R0 ;  /* 0x0000000103039824 */ /* 0x000fe200078e0a00 */
[----:B------:R-:W-:Y:S01]  /*0a10*/  ISETP.GT.U32.AND P2, PT, R2, R9, PT ;  /* 0x000000090200720c */ /* 0x000fe20003f44070 */
[----:B------:R-:W-:Y:S01]  /*0a20*/  @!P0 IMAD.IADD R11, R11, 0x1, -R2 ;  /* 0x000000010b0b8824 */ /* 0x000fe200078e0a02 */
[----:B------:R-:W-:Y:S01]  /*0a30*/  ISETP.NE.AND P1, PT, R4, RZ, PT ;  /* 0x000000ff0400720c */ /* 0x000fe20003f25270 */
[C---:B------:R-:W-:Y:S01]  /*0a40*/  IMAD R15, R2.reuse, R10, R15 ;  /* 0x0000000a020f7224 */ /* 0x040fe200078e020f */
[----:B------:R-:W-:Y:S01]  /*0a50*/  IABS R10, R14 ;  /* 0x0000000e000a7213 */ /* 0x000fe20000000000 */
[----:B------:R-:W-:Y:S01]  /*0a60*/  IMAD.HI.U32 R8, R7, R17, RZ ;  /* 0x0000001107087227 */ /* 0x000fe200078e00ff */
[----:B------:R-:W-:-:S02]  /*0a70*/  ISETP.GT.U32.AND P0, PT, R2, R11, PT ;  /* 0x0000000b0200720c */ /* 0x000fc40003f04070 */
[----:B------:R-:W-:Y:S01]  /*0a80*/  ISETP.GT.U32.AND P6, PT, R2, R15, PT ;  /* 0x0000000f0200720c */ /* 0x000fe20003fc4070 */
[----:B------:R-:W-:Y:S02]  /*0a90*/  IMAD.MOV.U32 R0, RZ, RZ, R3 ;  /* 0x000000ffff007224 */ /* 0x000fe400078e0003 */
[----:B------:R-:W-:Y:S02]  /*0aa0*/  IMAD.MOV R8, RZ, RZ, -R8 ;  /* 0x000000ffff087224 */ /* 0x000fe400078e0a08 */
[----:B------:R-:W-:Y:S02]  /*0ab0*/  @!P2 IMAD.IADD R9, R9, 0x1, -R2 ;  /* 0x000000010909a824 */ /* 0x000fe400078e0a02 */
[----:B------:R-:W-:Y:S01]  /*0ac0*/  @!P3 IMAD.MOV R0, RZ, RZ, -R0 ;  /* 0x000000ffff00b224 */ /* 0x000fe200078e0a00 */
[----:B------:R-:W-:Y:S01]  /*0ad0*/  ISETP.GE.AND P3, PT, R6, RZ, PT ;  /* 0x000000ff0600720c */ /* 0x000fe20003f66270 */
[C---:B------:R-:W-:Y:S01]  /*0ae0*/  IMAD R17, R2.reuse, R8, R17 ;  /* 0x0000000802117224 */ /* 0x040fe200078e0211 */
[----:B------:R-:W-:Y:S01]  /*0af0*/  IABS R8, R12 ;  /* 0x0000000c00087213 */ /* 0x000fe20000000000 */
[--C-:B------:R-:W-:Y:S01]  /*0b00*/  @!P0 IMAD.IADD R11, R11, 0x1, -R2.reuse ;  /* 0x000000010b0b8824 */ /* 0x100fe200078e0a02 */
[C---:B------:R-:W-:Y:S01]  /*0b10*/  ISETP.GT.U32.AND P2, PT, R2.reuse, R9, PT ;  /* 0x000000090200720c */ /* 0x040fe20003f44070 */
[----:B------:R-:W-:Y:S01]  /*0b20*/  @!P6 IMAD.IADD R15, R15, 0x1, -R2 ;  /* 0x000000010f0fe824 */ /* 0x000fe200078e0a02 */
[----:B------:R-:W-:Y:S01]  /*0b30*/  @!P1 LOP3.LUT R0, RZ, R4, RZ, 0x33, !PT ;  /* 0x00000004ff009212 */ /* 0x000fe200078e33ff */
[----:B------:R-:W-:Y:S01]  /*0b40*/  IMAD.HI.U32 R3, R7, R8, RZ ;  /* 0x0000000807037227 */ /* 0x000fe200078e00ff */
[----:B------:R-:W-:-:S02]  /*0b50*/  ISETP.GT.U32.AND P1, PT, R2, R17, PT ;  /* 0x000000110200720c */ /* 0x000fc40003f24070 */
[----:B------:R-:W-:Y:S01]  /*0b60*/  IABS R4, R16 ;  /* 0x0000001000047213 */ /* 0x000fe20000000000 */
[----:B------:R-:W-:Y:S01]  /*0b70*/  IMAD.MOV R3, RZ, RZ, -R3 ;  /* 0x000000ffff037224 */ /* 0x000fe200078e0a03 */
[----:B------:R-:W-:Y:S01]  /*0b80*/  ISETP.GE.AND P0, PT, R13, RZ, PT ;  /* 0x000000ff0d00720c */ /* 0x000fe20003f06270 */
[----:B------:R-:W-:Y:S01]  /*0b90*/  @!P3 IMAD.MOV R11, RZ, RZ, -R11 ;  /* 0x000000ffff0bb224 */ /* 0x000fe200078e0a0b */
[C---:B------:R-:W-:Y:S01]  /*0ba0*/  ISETP.GT.U32.AND P3, PT, R2.reuse, R15, PT ;  /* 0x0000000f0200720c */ /* 0x040fe20003f64070 */
[----:B------:R-:W-:Y:S01]  /*0bb0*/  IMAD R3, R2, R3, R8 ;  /* 0x0000000302037224 */ /* 0x000fe200078e0208 */
[----:B------:R-:W-:Y:S01]  /*0bc0*/  STL [R1+0x708], R0 ;  /* 0x0007080001007387 */ /* 0x000fe20000100800 */
[----:B------:R-:W-:Y:S01]  /*0bd0*/  @!P2 IMAD.IADD R9, R9, 0x1, -R2 ;  /* 0x000000010909a824 */ /* 0x000fe200078e0a02 */
[----:B------:R-:W-:Y:S01]  /*0be0*/  ISETP.GE.AND P6, PT, R12, RZ, PT ;  /* 0x000000ff0c00720c */ /* 0x000fe20003fc6270 */
[----:B------:R-:W-:Y:S01]  /*0bf0*/  IMAD.HI.U32 R8, R7, R4, RZ ;  /* 0x0000000407087227 */ /* 0x000fe200078e00ff */
[----:B------:R-:W-:Y:S01]  /*0c00*/  ISETP.GT.U32.AND P2, PT, R2, R3, PT ;  /* 0x000000030200720c */ /* 0x000fe20003f44070 */
[----:B------:R0:W-:Y:S01]  /*0c10*/  STL [R1+0x77c], R11 ;  /* 0x00077c0b01007387 */ /* 0x0001e20000100800 */
[----:B------:R-:W-:Y:S01]  /*0c20*/  LOP3.LUT R12, R6, 0xee, RZ, 0xfc, !PT ;  /* 0x000000ee060c7812 */ /* 0x000fe200078efcff */
[----:B-1----:R-:W-:-:S02]  /*0c30*/  IMAD.MOV.U32 R5, RZ, RZ, R9 ;  /* 0x000000ffff057224 */ /* 0x002fc400078e0009 */
[----:B------:R-:W-:Y:S02]  /*0c40*/  @!P1 IMAD.IADD R17, R17, 0x1, -R2 ;  /* 0x0000000111119824 */ /* 0x000fe400078e0a02 */
[----:B------:R-:W-:Y:S01]  /*0c50*/  IMAD.MOV R9, RZ, RZ, -R8 ;  /* 0x000000ffff097224 */ /* 0x000fe200078e0a08 */
[----:B------:R-:W-:Y:S01]  /*0c60*/  LOP3.LUT R8, R6, 0xf0, RZ, 0xfc, !PT ;  /* 0x000000f006087812 */ /* 0x000fe200078efcff */
[----:B------:R-:W-:Y:S01]  /*0c70*/  @!P3 IMAD.IADD R15, R15, 0x1, -R2 ;  /* 0x000000010f0fb824 */ /* 0x000fe200078e0a02 */
[C---:B------:R-:W-:Y:S01]  /*0c80*/  ISETP.GT.U32.AND P1, PT, R2.reuse, R17, PT ;  /* 0x000000110200720c */ /* 0x040fe20003f24070 */
[----:B------:R-:W-:Y:S01]  /*0c90*/  IMAD R9, R2, R9, R4 ;  /* 0x0000000902097224 */ /* 0x000fe200078e0204 */
[----:B------:R-:W-:Y:S01]  /*0ca0*/  LOP3.LUT R4, R6, 0xf2, RZ, 0xfc, !PT ;  /* 0x000000f206047812 */ /* 0x000fe200078efcff */
[----:B------:R-:W-:Y:S01]  /*0cb0*/  IMAD.MOV.U32 R13, RZ, RZ, R10 ;  /* 0x000000ffff0d7224 */ /* 0x000fe200078e000a */
[----:B------:R-:W-:Y:S01]  /*0cc0*/  IABS R23, R8 ;  /* 0x0000000800177213 */ /* 0x000fe20000000000 */
[----:B------:R-:W-:Y:S01]  /*0cd0*/  @!P5 IMAD.MOV R5, RZ, RZ, -R5 ;  /* 0x000000ffff05d224 */ /* 0x000fe200078e0a05 */
[----:B------:R-:W-:Y:S01]  /*0ce0*/  ISETP.GT.U32.AND P3, PT, R2, R9, PT ;  /* 0x000000090200720c */ /* 0x000fe20003f64070 */
[----:B------:R-:W-:Y:S01]  /*0cf0*/  IMAD.HI.U32 R10, R7, R13, RZ ;  /* 0x0000000d070a7227 */ /* 0x000fe200078e00ff */
[----:B------:R-:W-:-:S02]  /*0d00*/  ISETP.GE.AND P5, PT, R16, RZ, PT ;  /* 0x000000ff1000720c */ /* 0x000fc40003fa6270 */
[----:B------:R1:W-:Y:S01]  /*0d10*/  STL [R1+0x28], R5 ;  /* 0x0000280501007387 */ /* 0x0003e20000100800 */
[----:B------:R-:W-:Y:S01]  /*0d20*/  @!P2 IMAD.IADD R3, R3, 0x1, -R2 ;  /* 0x000000010303a824 */ /* 0x000fe200078e0a02 */
[----:B------:R-:W-:Y:S01]  /*0d30*/  IABS R16, R12 ;  /* 0x0000000c00107213 */ /* 0x000fe20000000000 */
[----:B------:R-:W-:Y:S01]  /*0d40*/  IMAD.MOV R10, RZ, RZ, -R10 ;  /* 0x000000ffff0a7224 */ /* 0x000fe200078e0a0a */
[----:B0-----:R-:W-:Y:S01]  /*0d50*/  LOP3.LUT R11, R6, 0x14, RZ, 0xfc, !PT ;  /* 0x00000014060b7812 */ /* 0x001fe200078efcff */
[--C-:B------:R-:W-:Y:S01]  /*0d60*/  @!P1 IMAD.IADD R17, R17, 0x1, -R2.reuse ;  /* 0x0000000111119824 */ /* 0x100fe200078e0a02 */
[C---:B------:R-:W-:Y:S01]  /*0d70*/  ISETP.GT.U32.AND P2, PT, R2.reuse, R3, PT ;  /* 0x000000030200720c */ /* 0x040fe20003f44070 */
[----:B------:R-:W-:Y:S01]  /*0d80*/  IMAD R13, R2, R10, R13 ;  /* 0x0000000a020d7224 */ /* 0x000fe200078e020d */
[----:B------:R-:W-:Y:S01]  /*0d90*/  IABS R10, R4 ;  /* 0x00000004000a7213 */ /* 0x000fe20000000000 */
[----:B------:R-:W-:Y:S01]  /*0da0*/  @!P3 IMAD.IADD R9, R9, 0x1, -R2 ;  /* 0x000000010909b824 */ /* 0x000fe200078e0a02 */
[----:B------:R-:W-:Y:S01]  /*0db0*/  ISETP.GE.AND P1, PT, R14, RZ, PT ;  /* 0x000000ff0e00720c */ /* 0x000fe20003f26270 */
[----:B-1----:R-:W-:Y:S01]  /*0dc0*/  IMAD.MOV.U32 R5, RZ, RZ, R17 ;  /* 0x000000ffff057224 */ /* 0x002fe200078e0011 */
[----:B------:R-:W-:Y:S01]  /*0dd0*/  IABS R17, R22 ;  /* 0x0000001600117213 */ /* 0x000fe20000000000 */
[----:B------:R-:W-:Y:S01]  /*0de0*/  IMAD.MOV.U32 R0, RZ, RZ, R15 ;  /* 0x000000ffff007224 */ /* 0x000fe200078e000f */
[----:B------:R-:W-:Y:S01]  /*0df0*/  ISETP.GT.U32.AND P3, PT, R2, R9, PT ;  /* 0x000000090200720c */ /* 0x000fe20003f64070 */
[----:B------:R-:W-:Y:S01]  /*0e00*/  @!P4 IMAD.MOV R5, RZ, RZ, -R5 ;  /* 0x000000ffff05c224 */ /* 0x000fe200078e0a05 */
[----:B------:R-:W-:Y:S01]  /*0e10*/  ISETP.GE.AND P4, PT, R4, RZ, PT ;  /* 0x000000ff0400720c */ /* 0x000fe20003f86270 */
[----:B------:R-:W-:Y:S01]  /*0e20*/  IMAD.HI.U32 R4, R7, R10, RZ ;  /* 0x0000000a07047227 */ /* 0x000fe200078e00ff */
[----:B------:R-:W-:-:S02]  /*0e30*/  IABS R27, R11 ;  /* 0x0000000b001b7213 */ /* 0x000fc40000000000 */
[----:B------:R0:W-:Y:S01]  /*0e40*/  STL [R1+0x24], R5 ;  /* 0x0000240501007387 */ /* 0x0001e20000100800 */
[----:B------:R-:W-:Y:S02]  /*0e50*/  IMAD.MOV R15, RZ, RZ, -R4 ;  /* 0x000000ffff0f7224 */ /* 0x000fe400078e0a04 */
[----:B------:R-:W-:Y:S01]  /*0e60*/  @!P2 IMAD.IADD R3, R3, 0x1, -R2 ;  /* 0x000000010303a824 */ /* 0x000fe200078e0a02 */
[C---:B------:R-:W-:Y:S01]  /*0e70*/  ISETP.GT.U32.AND P2, PT, R2.reuse, R13, PT ;  /* 0x0000000d0200720c */ /* 0x040fe20003f44070 */
[----:B------:R-:W-:Y:S02]  /*0e80*/  IMAD R10, R2, R15, R10 ;  /* 0x0000000f020a7224 */ /* 0x000fe400078e020a */
[----:B------:R-:W-:-:S04]  /*0e90*/  IMAD.HI.U32 R14, R7, R23, RZ ;  /* 0x00000017070e7227 */ /* 0x000fc800078e00ff */
[----:B------:R-:W-:Y:S01]  /*0ea0*/  @!P3 IMAD.IADD R9, R9, 0x1, -R2 ;  /* 0x000000010909b824 */ /* 0x000fe200078e0a02 */
[C---:B------:R-:W-:Y:S01]  /*0eb0*/  ISETP.GT.U32.AND P3, PT, R2.reuse, R10, PT ;  /* 0x0000000a0200720c */ /* 0x040fe20003f64070 */
[----:B------:R-:W-:Y:S02]  /*0ec0*/  IMAD.MOV R4, RZ, RZ, -R14 ;  /* 0x000000ffff047224 */ /* 0x000fe400078e0a0e */
[----:B0-----:R-:W-:Y:S02]  /*0ed0*/  IMAD.MOV.U32 R5, RZ, RZ, R3 ;  /* 0x000000ffff057224 */ /* 0x001fe400078e0003 */
[C---:B------:R-:W-:Y:S02]  /*0ee0*/  IMAD R23, R2.reuse, R4, R23 ;  /* 0x0000000402177224 */ /* 0x040fe400078e0217 */
[----:B------:R-:W-:Y:S02]  /*0ef0*/  @!P2 IMAD.IADD R13, R13, 0x1, -R2 ;  /* 0x000000010d0da824 */ /* 0x000fe400078e0a02 */
[----:B------:R-:W-:Y:S01]  /*0f00*/  @!P6 IMAD.MOV R5, RZ, RZ, -R5 ;  /* 0x000000ffff05e224 */ /* 0x000fe200078e0a05 */
[C---:B------:R-:W-:Y:S01]  /*0f10*/  ISETP.GT.U32.AND P6, PT, R2.reuse, R23, PT ;  /* 0x000000170200720c */ /* 0x040fe20003fc4070 */
[----:B------:R-:W-:Y:S01]  /*0f20*/  IMAD.MOV.U32 R14, RZ, RZ, R16 ;  /* 0x000000ffff0e7224 */ /* 0x000fe200078e0010 */
[----:B------:R-:W-:Y:S01]  /*0f30*/  ISETP.GT.U32.AND P2, PT, R2, R13, PT ;  /* 0x0000000d0200720c */ /* 0x000fe20003f44070 */
[----:B------:R-:W-:-:S02]  /*0f40*/  @!P3 IMAD.IADD R10, R10, 0x1, -R2 ;  /* 0x000000010a0ab824 */ /* 0x000fc400078e0a02 */
[----:B------:R-:W-:Y:S01]  /*0f50*/  @!P0 IMAD.MOV R0, RZ, RZ, -R0 ;  /* 0x000000ffff008224 */ /* 0x000fe200078e0a00 */
[----:B------:R-:W-:Y:S01]  /*0f60*/  ISETP.GE.AND P0, PT, R8, RZ, PT ;  /* 0x000000ff0800720c */ /* 0x000fe20003f06270 */
[----:B------:R-:W-:Y:S01]  /*0f70*/  IMAD.HI.U32 R4, R7, R14, RZ ;  /* 0x0000000e07047227 */ /* 0x000fe200078e00ff */
[----:B------:R-:W-:Y:S02]  /*0f80*/  ISETP.GT.U32.AND P3, PT, R2, R10, PT ;  /* 0x0000000a0200720c */ /* 0x000fe40003f64070 */
[----:B------:R-:W-:Y:S01]  /*0f90*/  LOP3.LUT R8, R6, 0xec, RZ, 0xfc, !PT ;  /* 0x000000ec06087812 */ /* 0x000fe200078efcff */
[----:B------:R-:W-:Y:S01]  /*0fa0*/  IMAD.MOV R3, RZ, RZ, -R4 ;  /* 0x000000ffff037224 */ /* 0x000fe200078e0a04 */
[----:B------:R0:W-:Y:S01]  /*0fb0*/  STL [R1+0x20], R0 ;  /* 0x0000200001007387 */ /* 0x0001e20000100800 */
[--C-:B------:R-:W-:Y:S01]  /*0fc0*/  @!P6 IMAD.IADD R23, R23, 0x1, -R2.reuse ;  /* 0x000000011717e824 */ /* 0x100fe200078e0a02 */
[----:B------:R-:W-:Y:S01]  /*0fd0*/  IABS R18, R8 ;  /* 0x0000000800127213 */ /* 0x000fe20000000000 */
[----:B------:R-:W-:Y:S01]  /*0fe0*/  @!P2 IMAD.IADD R13, R13, 0x1, -R2 ;  /* 0x000000010d0da824 */ /* 0x000fe200078e0a02 */
[----:B------:R-:W-:Y:S01]  /*0ff0*/  ISETP.GE.AND P2, PT, R8, RZ, PT ;  /* 0x000000ff0800720c */ /* 0x000fe20003f46270 */
[C---:B------:R-:W-:Y:S01]  /*1000*/  IMAD R14, R2.reuse, R3, R14 ;  /* 0x00000003020e7224 */ /* 0x040fe200078e020e */
[----:B------:R-:W-:Y:S01]  /*1010*/  IABS R8, R21 ;  /* 0x0000001500087213 */ /* 0x000fe20000000000 */
[C---:B------:R-:W-:Y:S01]  /*1020*/  IMAD.HI.U32 R15, R7.reuse, R18, RZ ;  /* 0x00000012070f7227 */ /* 0x040fe200078e00ff */
[----:B------:R-:W-:Y:S01]  /*1030*/  ISETP.GT.U32.AND P6, PT, R2, R23, PT ;  /* 0x000000170200720c */ /* 0x000fe20003fc4070 */
[----:B------:R-:W-:Y:S01]  /*1040*/  STL [R1+0x1d4], R5 ;  /* 0x0001d40501007387 */ /* 0x000fe20000100800 */
[----:B------:R-:W-:Y:S01]  /*1050*/  LOP3.LUT R4, R6, 0xe6, RZ, 0xfc, !PT ;  /* 0x000000e606047812 */ /* 0x000fe200078efcff */
[----:B0-----:R-:W-:Y:S01]  /*1060*/  IMAD.MOV.U32 R0, RZ, RZ, R9 ;  /* 0x000000ffff007224 */ /* 0x001fe200078e0009 */
[----:B------:R-:W-:Y:S01]  /*1070*/  IABS R9, R20 ;  /* 0x0000001400097213 */ /* 0x000fe20000000000 */
[----:B------:R-:W-:Y:S01]  /*1080*/  @!P3 IMAD.IADD R10, R10, 0x1, -R2 ;  /* 0x000000010a0ab824 */ /* 0x000fe200078e0a02 */
[----:B------:R-:W-:Y:S01]  /*1090*/  ISETP.GT.U32.AND P3, PT, R2, R14, PT ;  /* 0x0000000e0200720c */ /* 0x000fe20003f64070 */
[----:B------:R-:W-:Y:S01]  /*10a0*/  @!P5 IMAD.MOV R0, RZ, RZ, -R0 ;  /* 0x000000ffff00d224 */ /* 0x000fe200078e0a00 */
[----:B------:R-:W-:Y:S01]  /*10b0*/  ISETP.GE.AND P5, PT, R12, RZ, PT ;  /* 0x000000ff0c00720c */ /* 0x000fe20003fa6270 */
[----:B------:R-:W-:Y:S01]  /*10c0*/  IMAD.MOV R15, RZ, RZ, -R15 ;  /* 0x000000ffff0f7224 */ /* 0x000fe200078e0a0f */
[----:B------:R-:W-:Y:S01]  /*10d0*/  IABS R19, R4 ;  /* 0x0000000400137213 */ /* 0x000fe20000000000 */
[----:B------:R-:W-:Y:S01]  /*10e0*/  IMAD.HI.U32 R12, R7, R8, RZ ;  /* 0x00000008070c7227 */ /* 0x000fe200078e00ff */
[----:B------:R0:W-:Y:S03]  /*10f0*/  STL [R1+0x1d8], R0 ;  /* 0x0001d80001007387 */ /* 0x0001e60000100800 */
[----:B------:R-:W-:Y:S01]  /*1100*/  IMAD R18, R2, R15, R18 ;  /* 0x0000000f02127224 */ /* 0x000fe200078e0212 */
[----:B------:R-:W-:Y:S01]  /*1110*/  LOP3.LUT R15, R6, 0xe2, RZ, 0xfc, !PT ;  /* 0x000000e2060f7812 */ /* 0x000fe200078efcff */
[----:B------:R-:W-:-:S02]  /*1120*/  IMAD.MOV R12, RZ, RZ, -R12 ;  /* 0x000000ffff0c7224 */ /* 0x000fc400078e0a0c */
[----:B------:R-:W-:Y:S01]  /*1130*/  @!P6 IMAD.IADD R23, R23, 0x1, -R2 ;  /* 0x000000011717e824 */ /* 0x000fe200078e0a02 */
[C---:B------:R-:W-:Y:S01]  /*1140*/  ISETP.GT.U32.AND P6, PT, R2.reuse, R18, PT ;  /* 0x000000120200720c */ /* 0x040fe20003fc4070 */
[----:B------:R-:W-:Y:S01]  /*1150*/  IMAD R8, R2, R12, R8 ;  /* 0x0000000c02087224 */ /* 0x000fe200078e0208 */
[----:B------:R-:W-:Y:S01]  /*1160*/  IABS R3, R15 ;  /* 0x0000000f00037213 */ /* 0x000fe20000000000 */
[----:B------:R-:W-:-:S04]  /*1170*/  IMAD.HI.U32 R25, R7, R17, RZ ;  /* 0x0000001107197227 */ /* 0x000fc800078e00ff */
[----:B------:R-:W-:Y:S01]  /*1180*/  @!P3 IMAD.IADD R14, R14, 0x1, -R2 ;  /* 0x000000010e0eb824 */ /* 0x000fe200078e0a02 */
[----:B------:R-:W-:Y:S01]  /*1190*/  ISETP.GT.U32.AND P3, PT, R2, R8, PT ;  /* 0x000000080200720c */ /* 0x000fe20003f64070 */
[----:B------:R-:W-:Y:S02]  /*11a0*/  IMAD.MOV R25, RZ, RZ, -R25 ;  /* 0x000000ffff197224 */ /* 0x000fe400078e0a19 */
[----:B0-----:R-:W-:Y:S01]  /*11b0*/  IMAD.MOV.U32 R0, RZ, RZ, R13 ;  /* 0x000000ffff007224 */ /* 0x001fe200078e000d */
[----:B------:R-:W-:Y:S01]  /*11c0*/  LOP3.LUT R13, R6, 0xde, RZ, 0xfc, !PT ;  /* 0x000000de060d7812 */ /* 0x000fe200078efcff */
[----:B------:R-:W-:Y:S02]  /*11d0*/  IMAD R17, R2, R25, R17 ;  /* 0x0000001902117224 */ /* 0x000fe400078e0211 */
[----:B------:R-:W-:Y:S02]  /*11e0*/  @!P1 IMAD.MOV R0, RZ, RZ, -R0 ;  /* 0x000000ffff009224 */ /* 0x000fe400078e0a00 */
[--C-:B------:R-:W-:Y:S01]  /*11f0*/  @!P6 IMAD.IADD R18, R18, 0x1, -R2.reuse ;  /* 0x000000011212e824 */ /* 0x100fe200078e0a02 */
[C---:B------:R-:W-:Y:S01]  /*1200*/  ISETP.GT.U32.AND P6, PT, R2.reuse, R17, PT ;  /* 0x000000110200720c */ /* 0x040fe20003fc4070 */
[C---:B------:R-:W-:Y:S01]  /*1210*/  IMAD.HI.U32 R24, R7.reuse, R19, RZ ;  /* 0x0000001307187227 */ /* 0x040fe200078e00ff */
[----:B------:R0:W-:Y:S02]  /*1220*/  STL [R1+0xc], R0 ;  /* 0x00000c0001007387 */ /* 0x0001e40000100800 */
[----:B------:R-:W-:Y:S01]  /*1230*/  ISETP.GT.U32.AND P1, PT, R2, R18, PT ;  /* 0x000000120200720c */ /* 0x000fe20003f24070 */
[----:B------:R-:W-:Y:S01]  /*1240*/  @!P3 IMAD.IADD R8, R8, 0x1, -R2 ;  /* 0x000000010808b824 */ /* 0x000fe200078e0a02 */
[----:B------:R-:W-:Y:S01]  /*1250*/  ISETP.GT.U32.AND P3, PT, R2, R14, PT ;  /* 0x0000000e0200720c */ /* 0x000fe20003f64070 */
[----:B------:R-:W-:-:S04]  /*1260*/  IMAD.HI.U32 R12, R7, R9, RZ ;  /* 0x00000009070c7227 */ /* 0x000fc800078e00ff */
[----:B------:R-:W-:Y:S02]  /*1270*/  IMAD.MOV R24, RZ, RZ, -R24 ;  /* 0x000000ffff187224 */ /* 0x000fe400078e0a18 */
[----:B0-----:R-:W-:Y:S01]  /*1280*/  IMAD.MOV.U32 R0, RZ, RZ, R10 ;  /* 0x000000ffff007224 */ /* 0x001fe200078e000a */
[----:B------:R-:W-:Y:S01]  /*1290*/  IABS R10, R13 ;  /* 0x0000000d000a7213 */ /* 0x000fe20000000000 */
[----:B------:R-:W-:Y:S02]  /*12a0*/  IMAD.MOV R25, RZ, RZ, -R12 ;  /* 0x000000ffff197224 */ /* 0x000fe400078e0a0c */
[----:B------:R-:W-:Y:S02]  /*12b0*/  @!P4 IMAD.MOV R0, RZ, RZ, -R0 ;  /* 0x000000ffff00c224 */ /* 0x000fe400078e0a00 */
[C---:B------:R-:W-:Y:S02]  /*12c0*/  IMAD R12, R2.reuse, R24, R19 ;  /* 0x00000018020c7224 */ /* 0x040fe400078e0213 */
[C---:B------:R-:W-:Y:S01]  /*12d0*/  IMAD R9, R2.reuse, R25, R9 ;  /* 0x0000001902097224 */ /* 0x040fe200078e0209 */
[----:B------:R0:W-:Y:S01]  /*12e0*/  STL [R1+0x94], R0 ;  /* 0x0000940001007387 */ /* 0x0001e20000100800 */
[----:B------:R-:W-:Y:S01]  /*12f0*/  @!P6 IMAD.IADD R17, R17, 0x1, -R2 ;  /* 0x000000011111e824 */ /* 0x000fe200078e0a02 */
[----:B------:R-:W-:Y:S01]  /*1300*/  ISETP.GT.U32.AND P6, PT, R2, R8, PT ;  /* 0x000000080200720c */ /* 0x000fe20003fc4070 */
[----:B------:R-:W-:-:S03]  /*1310*/  IMAD.HI.U32 R16, R7, R3, RZ ;  /* 0x0000000307107227 */ /* 0x000fc600078e00ff */
[----:B------:R-:W-:Y:S01]  /*1320*/  ISETP.GT.U32.AND P4, PT, R2, R17, PT ;  /* 0x000000110200720c */ /* 0x000fe20003f84070 */
[----:B------:R-:W-:Y:S01]  /*1330*/  @!P3 IMAD.IADD R14, R14, 0x1, -R2 ;  /* 0x000000010e0eb824 */ /* 0x000fe200078e0a02 */
[----:B------:R-:W-:Y:S01]  /*1340*/  ISETP.GT.U32.AND P3, PT, R2, R9, PT ;  /* 0x000000090200720c */ /* 0x000fe20003f64070 */
[----:B------:R-:W-:Y:S01]  /*1350*/  IMAD.MOV R19, RZ, RZ, -R16 ;  /* 0x000000ffff137224 */ /* 0x000fe200078e0a10 */
[----:B------:R-:W-:Y:S01]  /*1360*/  LOP3.LUT R16, R6, 0xe0, RZ, 0xfc, !PT ;  /* 0x000000e006107812 */ /* 0x000fe200078efcff */
[----:B0-----:R-:W-:Y:S02]  /*1370*/  IMAD.MOV.U32 R0, RZ, RZ, R23 ;  /* 0x000000ffff007224 */ /* 0x001fe400078e0017 */
[C---:B------:R-:W-:Y:S01]  /*1380*/  IMAD R3, R2.reuse, R19, R3 ;  /* 0x0000001302037224 */ /* 0x040fe200078e0203 */
[----:B------:R-:W-:Y:S01]  /*1390*/  IABS R19, R16 ;  /* 0x0000001000137213 */ /* 0x000fe20000000000 */
[----:B------:R-:W-:Y:S01]  /*13a0*/  @!P0 IMAD.MOV R0, RZ, RZ, -R0 ;  /* 0x000000ffff008224 */ /* 0x000fe200078e0a00 */
[----:B------:R-:W-:Y:S01]  /*13b0*/  ISETP.GT.U32.AND P0, PT, R2, R12, PT ;  /* 0x0000000c0200720c */ /* 0x000fe20003f04070 */
[--C-:B------:R-:W-:Y:S01]  /*13c0*/  @!P1 IMAD.IADD R18, R18, 0x1, -R2.reuse ;  /* 0x0000000112129824 */ /* 0x100fe200078e0a02 */
[----:B------:R-:W-:Y:S01]  /*13d0*/  ISETP.GE.AND P1, PT, R21, RZ, PT ;  /* 0x000000ff1500720c */ /* 0x000fe20003f26270 */
[----:B------:R-:W-:Y:S01]  /*13e0*/  @!P6 IMAD.IADD R8, R8, 0x1, -R2 ;  /* 0x000000010808e824 */ /* 0x000fe200078e0a02 */
[----:B------:R-:W-:Y:S01]  /*13f0*/  ISETP.GT.U32.AND P6, PT, R2, R3, PT ;  /* 0x000000030200720c */ /* 0x000fe20003fc4070 */
[----:B------:R-:W-:Y:S01]  /*1400*/  IMAD.MOV.U32 R5, RZ, RZ, R14 ;  /* 0x000000ffff057224 */ /* 0x000fe200078e000e */
[----:B------:R0:W-:Y:S01]  /*1410*/  STL [R1+0x1d0], R0 ;  /* 0x0001d00001007387 */ /* 0x0001e20000100800 */
[--C-:B------:R-:W-:Y:S01]  /*1420*/  @!P3 IMAD.IADD R9, R9, 0x1, -R2.reuse ;  /* 0x000000010909b824 */ /* 0x100fe200078e0a02 */
[----:B------:R-:W-:Y:S01]  /*1430*/  ISETP.GE.AND P3, PT, R20, RZ, PT ;  /* 0x000000ff1400720c */ /* 0x000fe20003f66270 */
[--C-:B------:R-:W-:Y:S01]  /*1440*/  @!P4 IMAD.IADD R17, R17, 0x1, -R2.reuse ;  /* 0x000000011111c824 */ /* 0x100fe200078e0a02 */
[----:B------:R-:W-:Y:S01]  /*1450*/  ISETP.GE.AND P4, PT, R22, RZ, PT ;  /* 0x000000ff1600720c */ /* 0x000fe20003f86270 */
[----:B------:R-:W-:Y:S01]  /*1460*/  @!P5 IMAD.MOV R5, RZ, RZ, -R5 ;  /* 0x000000ffff05d224 */ /* 0x000fe200078e0a05 */
[----:B------:R-:W-:Y:S01]  /*1470*/  LOP3.LUT R14, R6, 0xdc, RZ, 0xfc, !PT ;  /* 0x000000dc060e7812 */ /* 0x000fe200078efcff */
[----:B------:R-:W-:Y:S01]  /*1480*/  @!P0 IMAD.IADD R12, R12, 0x1, -R2 ;  /* 0x000000010c0c8824 */ /* 0x000fe200078e0a02 */
[----:B------:R-:W-:Y:S01]  /*1490*/  ISETP.GE.AND P0, PT, R4, RZ, PT ;  /* 0x000000ff0400720c */ /* 0x000fe20003f06270 */
[C---:B------:R-:W-:Y:S01]  /*14a0*/  IMAD.HI.U32 R21, R7.reuse, R10, RZ ;  /* 0x0000000a07157227 */ /* 0x040fe200078e00ff */
[----:B------:R1:W-:Y:S02]  /*14b0*/  STL [R1+0x9c], R5 ;  /* 0x00009c0501007387 */ /* 0x0003e40000100800 */
[----:B------:R-:W-:Y:S01]  /*14c0*/  ISETP.GT.U32.AND P5, PT, R2, R12, PT ;  /* 0x0000000c0200720c */ /* 0x000fe20003fa4070 */
[----:B0-----:R-:W-:Y:S01]  /*14d0*/  IMAD.MOV.U32 R0, RZ, RZ, R18 ;  /* 0x000000ffff007224 */ /* 0x001fe200078e0012 */
[----:B------:R-:W-:Y:S01]  /*14e0*/  IABS R18, R14 ;  /* 0x0000000e00127213 */ /* 0x000fe20000000000 */
[----:B------:R-:W-:-:S04]  /*14f0*/  IMAD.HI.U32 R23, R7, R19, RZ ;  /* 0x0000001307177227 */ /* 0x000fc800078e00ff */
[----:B------:R-:W-:Y:S01]  /*1500*/  @!P2 IMAD.MOV R0, RZ, RZ, -R0 ;  /* 0x000000ffff00a224 */ /* 0x000fe200078e0a00 */
[----:B------:R-:W-:Y:S01]  /*1510*/  ISETP.GT.U32.AND P2, PT, R2, R9, PT ;  /* 0x000000090200720c */ /* 0x000fe20003f44070 */
[----:B------:R-:W-:Y:S02]  /*1520*/  IMAD.MOV R21, RZ, RZ, -R21 ;  /* 0x000000ffff157224 */ /* 0x000fe400078e0a15 */
[----:B------:R-:W-:Y:S01]  /*1530*/  IMAD.MOV R23, RZ, RZ, -R23 ;  /* 0x000000ffff177224 */ /* 0x000fe200078e0a17 */
[----:B------:R0:W-:Y:S01]  /*1540*/  STL [R1+0xa4], R0 ;  /* 0x0000a40001007387 */ /* 0x0001e20000100800 */
[----:B------:R-:W-:Y:S02]  /*1550*/  @!P6 IMAD.IADD R3, R3, 0x1, -R2 ;  /* 0x000000010303e824 */ /* 0x000fe400078e0a02 */
[----:B-1----:R-:W-:Y:S01]  /*1560*/  IMAD.MOV.U32 R5, RZ, RZ, R8 ;  /* 0x000000ffff057224 */ /* 0x002fe200078e0008 */
[----:B------:R-:W-:Y:S01]  /*1570*/  LOP3.LUT R8, R6, 0xda, RZ, 0xfc, !PT ;  /* 0x000000da06087812 */ /* 0x000fe200078efcff */
[C---:B------:R-:W-:Y:S01]  /*1580*/  IMAD R10, R2.reuse, R21, R10 ;  /* 0x00000015020a7224 */ /* 0x040fe200078e020a */
[C---:B------:R-:W-:Y:S01]  /*1590*/  ISETP.GT.U32.AND P6, PT, R2.reuse, R3, PT ;  /* 0x000000030200720c */ /* 0x040fe20003fc4070 */
[----:B------:R-:W-:Y:S01]  /*15a0*/  IMAD R4, R2, R23, R19 ;  /* 0x0000001702047224 */ /* 0x000fe200078e0213 */
[----:B------:R-:W-:Y:S01]  /*15b0*/  LOP3.LUT R23, R6, 0x5c, RZ, 0xfc, !PT ;  /* 0x0000005c06177812 */ /* 0x000fe200078efcff */
[----:B------:R-:W-:-:S02]  /*15c0*/  @!P1 IMAD.MOV R5, RZ, RZ, -R5 ;  /* 0x000000ffff059224 */ /* 0x000fc400078e0a05 */
[----:B0-----:R-:W-:Y:S01]  /*15d0*/  IMAD.MOV.U32 R0, RZ, RZ, R17 ;  /* 0x000000ffff007224 */ /* 0x001fe200078e0011 */
[----:B------:R-:W-:Y:S01]  /*15e0*/  ISETP.GT.U32.AND P1, PT, R2, R4, PT ;  /* 0x000000040200720c */ /* 0x000fe20003f24070 */
[----:B------:R-:W-:Y:S01]  /*15f0*/  @!P5 IMAD.IADD R12, R12, 0x1, -R2 ;  /* 0x000000010c0cd824 */ /* 0x000fe200078e0a02 */
[----:B------:R-:W-:Y:S01]  /*1600*/  ISETP.GT.U32.AND P5, PT, R2, R10, PT ;  /* 0x0000000a0200720c */ /* 0x000fe20003fa4070 */
[----:B------:R-:W-:Y:S01]  /*1610*/  @!P4 IMAD.MOV R0, RZ, RZ, -R0 ;  /* 0x000000ffff00c224 */ /* 0x000fe200078e0a00 */
[----:B------:R0:W-:Y:S01]  /*1620*/  STL [R1+0xa8], R5 ;  /* 0x0000a80501007387 */ /* 0x0001e20000100800 */
[--C-:B------:R-:W-:Y:S01]  /*1630*/  @!P2 IMAD.IADD R9, R9, 0x1, -R2.reuse ;  /* 0x000000010909a824 */ /* 0x100fe200078e0a02 */
[----:B------:R-:W-:Y:S01]  /*1640*/  ISETP.GE.AND P4, PT, R15, RZ, PT ;  /* 0x000000ff0f00720c */ /* 0x000fe20003f86270 */
[----:B------:R-:W-:Y:S01]  /*1650*/  @!P6 IMAD.IADD R3, R3, 0x1, -R2 ;  /* 0x000000010303e824 */ /* 0x000fe200078e0a02 */
[----:B------:R1:W-:Y:S01]  /*1660*/  STL [R1+0xac], R0 ;  /* 0x0000ac0001007387 */ /* 0x0003e20000100800 */
[----:B------:R-:W-:Y:S01]  /*1670*/  ISETP.GE.AND P2, PT, R16, RZ, PT ;  /* 0x000000ff1000720c */ /* 0x000fe20003f46270 */
[----:B------:R-:W-:Y:S01]  /*1680*/  IMAD.HI.U32 R16, R7, R18, RZ ;  /* 0x0000001207107227 */ /* 0x000fe200078e00ff */
[----:B------:R-:W-:-:S02]  /*1690*/  IABS R15, R8 ;  /* 0x00000008000f7213 */ /* 0x000fc40000000000 */
[----:B------:R-:W-:Y:S01]  /*16a0*/  ISETP.GE.AND P6, PT, R13, RZ, PT ;  /* 0x000000ff0d00720c */ /* 0x000fe20003fc6270 */
[----:B0-----:R-:W-:Y:S01]  /*16b0*/  IMAD.MOV.U32 R5, RZ, RZ, R12 ;  /* 0x000000ffff057224 */ /* 0x001fe200078e000c */
[----:B------:R-:W-:Y:S01]  /*16c0*/  LOP3.LUT R17, R6, 0xd8, RZ, 0xfc, !PT ;  /* 0x000000d806117812 */ /* 0x000fe200078efcff */
[----:B------:R-:W-:Y:S02]  /*16d0*/  IMAD.MOV R16, RZ, RZ, -R16 ;  /* 0x000000ffff107224 */ /* 0x000fe400078e0a10 */
[----:B-1----:R-:W-:Y:S02]  /*16e0*/  IMAD.MOV.U32 R0, RZ, RZ, R9 ;  /* 0x000000ffff007224 */ /* 0x002fe400078e0009 */
[----:B------:R-:W-:Y:S02]  /*16f0*/  @!P0 IMAD.MOV R5, RZ, RZ, -R5 ;  /* 0x000000ffff058224 */ /* 0x000fe400078e0a05 */
[----:B------:R-:W-:Y:S01]  /*1700*/  @!P3 IMAD.MOV R0, RZ, RZ, -R0 ;  /* 0x000000ffff00b224 */ /* 0x000fe200078e0a00 */
[----:B------:R-:W-:Y:S01]  /*1710*/  ISETP.GE.AND P3, PT, R8, RZ, PT ;  /* 0x000000ff0800720c */ /* 0x000fe20003f66270 */
[--C-:B------:R-:W-:Y:S01]  /*1720*/  @!P5 IMAD.IADD R10, R10, 0x1, -R2.reuse ;  /* 0x000000010a0ad824 */ /* 0x100fe200078e0a02 */
[----:B------:R-:W-:Y:S01]  /*1730*/  STL [R1+0x1b4], R5 ;  /* 0x0001b40501007387 */ /* 0x000fe20000100800 */
[----:B------:R-:W-:Y:S01]  /*1740*/  @!P1 IMAD.IADD R4, R4, 0x1, -R2 ;  /* 0x0000000104049824 */ /* 0x000fe200078e0a02 */
[----:B------:R-:W-:Y:S01]  /*1750*/  LOP3.LUT R8, R6, 0xd4, RZ, 0xfc, !PT ;  /* 0x000000d406087812 */ /* 0x000fe200078efcff */
[C---:B------:R-:W-:Y:S01]  /*1760*/  IMAD R18, R2.reuse, R16, R18 ;  /* 0x0000001002127224 */ /* 0x040fe200078e0212 */
[----:B------:R0:W-:Y:S01]  /*1770*/  STL [R1+0x1b8], R0 ;  /* 0x0001b80001007387 */ /* 0x0001e20000100800 */
[C---:B------:R-:W-:Y:S01]  /*1780*/  ISETP.GT.U32.AND P5, PT, R2.reuse, R10, PT ;  /* 0x0000000a0200720c */ /* 0x040fe20003fa4070 */
[----:B------:R-:W-:Y:S01]  /*1790*/  IMAD.HI.U32 R13, R7, R15, RZ ;  /* 0x0000000f070d7227 */ /* 0x000fe200078e00ff */
[----:B------:R-:W-:-:S02]  /*17a0*/  ISETP.GT.U32.AND P0, PT, R2, R4, PT ;  /* 0x000000040200720c */ /* 0x000fc40003f04070 */
[----:B------:R-:W-:Y:S01]  /*17b0*/  IABS R12, R8 ;  /* 0x00000008000c7213 */ /* 0x000fe20000000000 */
[----:B------:R-:W-:Y:S01]  /*17c0*/  IMAD.MOV R13, RZ, RZ, -R13 ;  /* 0x000000ffff0d7224 */ /* 0x000fe200078e0a0d */
[----:B------:R-:W-:Y:S01]  /*17d0*/  ISETP.GE.AND P1, PT, R14, RZ, PT ;  /* 0x000000ff0e00720c */ /* 0x000fe20003f26270 */
[----:B0-----:R-:W-:Y:S01]  /*17e0*/  IMAD.MOV.U32 R0, RZ, RZ, R3 ;  /* 0x000000ffff007224 */ /* 0x001fe200078e0003 */
[----:B------:R-:W-:Y:S01]  /*17f0*/  LOP3.LUT R3, R6, 0xd6, RZ, 0xfc, !PT ;  /* 0x000000d606037812 */ /* 0x000fe200078efcff */
[----:B------:R-:W-:Y:S01]  /*1800*/  IMAD R15, R2, R13, R15 ;  /* 0x0000000d020f7224 */ /* 0x000fe200078e020f */
[----:B------:R-:W-:Y:S01]  /*1810*/  LOP3.LUT R13, R6, 0xd0, RZ, 0xfc, !PT ;  /* 0x000000d0060d7812 */ /* 0x000fe200078efcff */
[----:B------:R-:W-:Y:S01]  /*1820*/  @!P4 IMAD.MOV R0, RZ, RZ, -R0 ;  /* 0x000000ffff00c224 */ /* 0x000fe200078e0a00 */
[----:B------:R-:W-:Y:S01]  /*1830*/  ISETP.GT.U32.AND P4, PT, R2, R18, PT ;  /* 0x000000120200720c */ /* 0x000fe20003f84070 */
[--C-:B------:R-:W-:Y:S01]  /*1840*/  @!P5 IMAD.IADD R10, R10, 0x1, -R2.reuse ;  /* 0x000000010a0ad824 */ /* 0x100fe200078e0a02 */
[----:B------:R-:W-:Y:S01]  /*1850*/  ISETP.GT.U32.AND P5, PT, R2, R15, PT ;  /* 0x0000000f0200720c */ /* 0x000fe20003fa4070 */
[----:B------:R-:W-:Y:S01]  /*1860*/  @!P0 IMAD.IADD R4, R4, 0x1, -R2 ;  /* 0x0000000104048824 */ /* 0x000fe200078e0a02 */
[----:B------:R-:W-:Y:S01]  /*1870*/  ISETP.GE.AND P0, PT, R17, RZ, PT ;  /* 0x000000ff1100720c */ /* 0x000fe20003f06270 */
[----:B------:R0:W-:Y:S01]  /*1880*/  STL [R1+0x1c0], R0 ;  /* 0x0001c00001007387 */ /* 0x0001e20000100800 */
[----:B------:R-:W-:-:S02]  /*1890*/  IABS R17, R17 ;  /* 0x0000001100117213 */ /* 0x000fc40000000000 */
[----:B------:R-:W-:Y:S02]  /*18a0*/  IABS R14, R3 ;  /* 0x00000003000e7213 */ /* 0x000fe40000000000 */
[----:B------:R-:W-:Y:S01]  /*18b0*/  IABS R19, R13 ;  /* 0x0000000d00137213 */ /* 0x000fe20000000000 */
[----:B------:R-:W-:-:S04]  /*18c0*/  IMAD.HI.U32 R9, R7, R17, RZ ;  /* 0x0000001107097227 */ /* 0x000fc800078e00ff */
[----:B------:R-:W-:Y:S02]  /*18d0*/  @!P4 IMAD.IADD R18, R18, 0x1, -R2 ;  /* 0x000000011212c824 */ /* 0x000fe400078e0a02 */
[----:B0-----:R-:W-:Y:S02]  /*18e0*/  IMAD.MOV.U32 R0, RZ, RZ, R4 ;  /* 0x000000ffff007224 */ /* 0x001fe400078e0004 */
[----:B------:R-:W-:Y:S01]  /*18f0*/  IMAD.MOV R9, RZ, RZ, -R9 ;  /* 0x000000ffff097224 */ /* 0x000fe200078e0a09 */
[C---:B------:R-:W-:Y:S01]  /*1900*/  ISETP.GT.U32.AND P4, PT, R2.reuse, R18, PT ;  /* 0x000000120200720c */ /* 0x040fe20003f84070 */
[----:B------:R-:W-:Y:S01]  /*1910*/  @!P2 IMAD.MOV R0, RZ, RZ, -R0 ;  /* 0x000000ffff00a224 */ /* 0x000fe200078e0a00 */
[----:B------:R-:W-:Y:S01]  /*1920*/  ISETP.GE.AND P2, PT, R3, RZ, PT ;  /* 0x000000ff0300720c */ /* 0x000fe20003f46270 */
[----:B------:R-:W-:Y:S02]  /*1930*/  @!P5 IMAD.IADD R15, R15, 0x1, -R2 ;  /* 0x000000010f0fd824 */ /* 0x000fe400078e0a02 */
[C---:B------:R-:W-:Y:S01]  /*1940*/  IMAD R17, R2.reuse, R9, R17 ;  /* 0x0000000902117224 */ /* 0x040fe200078e0211 */
[----:B------:R0:W-:Y:S01]  /*1950*/  STL [R1+0x1cc], R0 ;  /* 0x0001cc0001007387 */ /* 0x0001e20000100800 */
[----:B------:R-:W-:Y:S01]  /*1960*/  IMAD.HI.U32 R3, R7, R12, RZ ;  /* 0x0000000c07037227 */ /* 0x000fe200078e00ff */
[----:B------:R-:W-:-:S03]  /*1970*/  ISETP.GT.U32.AND P5, PT, R2, R15, PT ;  /* 0x0000000f0200720c */ /* 0x000fc60003fa4070 */
[----:B------:R-:W-:-:S04]  /*1980*/  IMAD.HI.U32 R4, R7, R14, RZ ;  /* 0x0000000e07047227 */ /* 0x000fc800078e00ff */
[----:B------:R-:W-:Y:S01]  /*1990*/  @!P4 IMAD.IADD R18, R18, 0x1, -R2 ;  /* 0x000000011212c824 */ /* 0x000fe200078e0a02 */
[----:B------:R-:W-:Y:S01]  /*19a0*/  ISETP.GT.U32.AND P4, PT, R2, R17, PT ;  /* 0x000000110200720c */ /* 0x000fe20003f84070 */
[----:B0-----:R-:W-:Y:S02]  /*19b0*/  IMAD.MOV.U32 R0, RZ, RZ, R10 ;  /* 0x000000ffff007224 */ /* 0x001fe400078e000a */
[----:B------:R-:W-:Y:S02]  /*19c0*/  IMAD.MOV R4, RZ, RZ, -R4 ;  /* 0x000000ffff047224 */ /* 0x000fe400078e0a04 */
[----:B------:R-:W-:Y:S01]  /*19d0*/  @!P6 IMAD.MOV R0, RZ, RZ, -R0 ;  /* 0x000000ffff00e224 */ /* 0x000fe200078e0a00 */
[----:B------:R-:W-:Y:S01]  /*19e0*/  ISETP.GE.AND P6, PT, R8, RZ, PT ;  /* 0x000000ff0800720c */ /* 0x000fe20003fc6270 */
[----:B------:R-:W-:Y:S01]  /*19f0*/  IMAD.MOV R8, RZ, RZ, -R3 ;  /* 0x000000ffff087224 */ /* 0x000fe200078e0a03 */
[----:B------:R-:W-:Y:S01]  /*1a00*/  LOP3.LUT R3, R6, 0xd2, RZ, 0xfc, !PT ;  /* 0x000000d206037812 */ /* 0x000fe200078efcff */
[C---:B------:R-:W-:Y:S01]  /*1a10*/  IMAD R14, R2.reuse, R4, R14 ;  /* 0x00000004020e7224 */ /* 0x040fe200078e020e */
[----:B------:R0:W-:Y:S01]  /*1a20*/  STL [R1+0x1c8], R0 ;  /* 0x0001c80001007387 */ /* 0x0001e20000100800 */
[C---:B------:R-:W-:Y:S01]  /*1a30*/  IMAD R12, R2.reuse, R8, R12 ;  /* 0x00000008020c7224 */ /* 0x040fe200078e020c */
[----:B------:R-:W-:Y:S01]  /*1a40*/  IABS R10, R3 ;  /* 0x00000003000a7213 */ /* 0x000fe20000000000 */
[--C-:B------:R-:W-:Y:S01]  /*1a50*/  @!P5 IMAD.IADD R15, R15, 0x1, -R2.reuse ;  /* 0x000000010f0fd824 */ /* 0x100fe200078e0a02 */
[----:B------:R-:W-:Y:S01]  /*1a60*/  ISETP.GT.U32.AND P5, PT, R2, R14, PT ;  /* 0x0000000e0200720c */ /* 0x000fe20003fa4070 */
[----:B------:R-:W-:Y:S01]  /*1a70*/  @!P4 IMAD.IADD R17, R17, 0x1, -R2 ;  /* 0x000000011111c824 */ /* 0x000fe200078e0a02 */
[----:B------:R-:W-:-:S02]  /*1a80*/  LOP3.LUT R4, R6, 0xce, RZ, 0xfc, !PT ;  /* 0x000000ce06047812 */ /* 0x000fc400078efcff */
[----:B------:R-:W-:Y:S01]  /*1a90*/  LOP3.LUT R8, R6, 0xcc, RZ, 0xfc, !PT ;  /* 0x000000cc06087812 */ /* 0x000fe200078efcff */
[----:B0-----:R-:W-:Y:S01]  /*1aa0*/  IMAD.MOV.U32 R0, RZ, RZ, R18 ;  /* 0x000000ffff007224 */ /* 0x001fe200078e0012 */
[C---:B------:R-:W-:Y:S01]  /*1ab0*/  ISETP.GT.U32.AND P4, PT, R2.reuse, R17, PT ;  /* 0x000000110200720c */ /* 0x040fe20003f84070 */
[----:B------:R-:W-:Y:S01]  /*1ac0*/  IMAD.MOV.U32 R18, RZ, RZ, R19 ;  /* 0x000000ffff127224 */ /* 0x000fe200078e0013 */
[----:B------:R-:W-:Y:S01]  /*1ad0*/  IABS R16, R4 ;  /* 0x0000000400107213 */ /* 0x000fe20000000000 */
[----:B------:R-:W-:Y:S01]  /*1ae0*/  @!P1 IMAD.MOV R0, RZ, RZ, -R0 ;  /* 0x000000ffff009224 */ /* 0x000fe200078e0a00 */
[----:B------:R-:W-:Y:S01]  /*1af0*/  ISETP.GT.U32.AND P1, PT, R2, R12, PT ;  /* 0x0000000c0200720c */ /* 0x000fe20003f24070 */
[----:B------:R-:W-:Y:S01]  /*1b00*/  IMAD.HI.U32 R19, R7, R10, RZ ;  /* 0x0000000a07137227 */ /* 0x000fe200078e00ff */
[----:B------:R-:W-:Y:S02]  /*1b10*/  IABS R9, R8 ;  /* 0x0000000800097213 */ /* 0x000fe40000000000 */
[----:B------:R0:W-:Y:S01]  /*1b20*/  STL [R1+0x1c4], R0 ;  /* 0x0001c40001007387 */ /* 0x0001e20000100800 */
[----:B------:R-:W-:-:S02]  /*1b30*/  IMAD.MOV R19, RZ, RZ, -R19 ;  /* 0x000000ffff137224 */ /* 0x000fc400078e0a13 */
[--C-:B------:R-:W-:Y:S02]  /*1b40*/  @!P5 IMAD.IADD R14, R14, 0x1, -R2.reuse ;  /* 0x000000010e0ed824 */ /* 0x100fe400078e0a02 */
[----:B------:R-:W-:-:S03]  /*1b50*/  @!P4 IMAD.IADD R17, R17, 0x1, -R2 ;  /* 0x000000011111c824 */ /* 0x000fc600078e0a02 */
[----:B------:R-:W-:Y:S01]  /*1b60*/  ISETP.GT.U32.AND P5, PT, R2, R14, PT ;  /* 0x0000000e0200720c */ /* 0x000fe20003fa4070 */
[----:B------:R-:W-:Y:S02]  /*1b70*/  @!P1 IMAD.IADD R12, R12, 0x1, -R2 ;  /* 0x000000010c0c9824 */ /* 0x000fe400078e0a02 */
[----:B0-----:R-:W-:Y:S02]  /*1b80*/  IMAD.MOV.U32 R0, RZ, RZ, R15 ;  /* 0x000000ffff007224 */ /* 0x001fe400078e000f */
[----:B------:R-:W-:Y:S01]  /*1b90*/  IMAD.MOV.U32 R15, RZ, RZ, R16 ;  /* 0x000000ffff0f7224 */ /* 0x000fe200078e0010 */
[C---:B------:R-:W-:Y:S01]  /*1ba0*/  ISETP.GT.U32.AND P1, PT, R2.reuse, R12, PT ;  /* 0x0000000c0200720c */ /* 0x040fe20003f24070 */
[----:B------:R-:W-:Y:S01]  /*1bb0*/  @!P3 IMAD.MOV R0, RZ, RZ, -R0 ;  /* 0x000000ffff00b224 */ /* 0x000fe200078e0a00 */
[----:B------:R-:W-:Y:S01]  /*1bc0*/  ISETP.GE.AND P3, PT, R3, RZ, PT ;  /* 0x000000ff0300720c */ /* 0x000fe20003f66270 */
[C---:B------:R-:W-:Y:S02]  /*1bd0*/  IMAD R3, R2.reuse, R19, R10 ;  /* 0x0000001302037224 */ /* 0x040fe400078e020a */
[C---:B------:R-:W-:Y:S01]  /*1be0*/  IMAD.HI.U32 R10, R7.reuse, R15, RZ ;  /* 0x0000000f070a7227 */ /* 0x040fe200078e00ff */
[----:B------:R0:W-:Y:S02]  /*1bf0*/  STL [R1+0x1bc], R0 ;  /* 0x0001bc0001007387 */ /* 0x0001e40000100800 */
[----:B------:R-:W-:Y:S01]  /*1c00*/  ISETP.GT.U32.AND P4, PT, R2, R3, PT ;  /* 0x000000030200720c */ /* 0x000fe20003f84070 */
[----:B------:R-:W-:-:S04]  /*1c10*/  IMAD.HI.U32 R19, R7, R18, RZ ;  /* 0x0000001207137227 */ /* 0x000fc800078e00ff */
[----:B------:R-:W-:-:S04]  /*1c20*/  IMAD.HI.U32 R16, R7, R9, RZ ;  /* 0x0000000907107227 */ /* 0x000fc800078e00ff */
[----:B0-----:R-:W-:Y:S02]  /*1c30*/  IMAD.MOV.U32 R0, RZ, RZ, R17 ;  /* 0x000000ffff007224 */ /* 0x001fe400078e0011 */
[----:B------:R-:W-:Y:S02]  /*1c40*/  IMAD.MOV R10, RZ, RZ, -R10 ;  /* 0x000000ffff0a7224 */ /* 0x000fe400078e0a0a */
[----:B------:R-:W-:Y:S02]  /*1c50*/  @!P0 IMAD.MOV R0, RZ, RZ, -R0 ;  /* 0x000000ffff008224 */ /* 0x000fe400078e0a00 */
[----:B------:R-:W-:Y:S02]  /*1c60*/  IMAD.MOV R19, RZ, RZ, -R19 ;  /* 0x000000ffff137224 */ /* 0x000fe400078e0a13 */
[----:B------:R-:W-:Y:S01]  /*1c70*/  IMAD.MOV R16, RZ, RZ, -R16 ;  /* 0x000000ffff107224 */ /* 0x000fe200078e0a10 */
[----:B------:R0:W-:Y:S01]  /*1c80*/  STL [R1+0xb4], R0 ;  /* 0x0000b40001007387 */ /* 0x0001e20000100800 */
[----:B------:R-:W-:Y:S01]  /*1c90*/  IMAD R15, R2, R10, R15 ;  /* 0x0000000a020f7224 */ /* 0x000fe200078e020f */
[----:B------:R-:W-:Y:S01]  /*1ca0*/  LOP3.LUT R10, R6, 0xca, RZ, 0xfc, !PT ;  /* 0x000000ca060a7812 */ /* 0x000fe200078efcff */
[----:B------:R-:W-:-:S02]  /*1cb0*/  @!P1 IMAD.IADD R12, R12, 0x1, -R2 ;  /* 0x000000010c0c9824 */ /* 0x000fc400078e0a02 */
[----:B------:R-:W-:Y:S01]  /*1cc0*/  @!P5 IMAD.IADD R14, R14, 0x1, -R2 ;  /* 0x000000010e0ed824 */ /* 0x000fe200078e0a02 */
[----:B------:R-:W-:Y:S01]  /*1cd0*/  ISETP.GE.AND P5, PT, R13, RZ, PT ;  /* 0x000000ff0d00720c */ /* 0x000fe20003fa6270 */
[C---:B------:R-:W-:Y:S01]  /*1ce0*/  IMAD R13, R2.reuse, R19, R18 ;  /* 0x00000013020d7224 */ /* 0x040fe200078e0212 */
[C---:B------:R-:W-:Y:S01]  /*1cf0*/  ISETP.GT.U32.AND P1, PT, R2.reuse, R15, PT ;  /* 0x0000000f0200720c */ /* 0x040fe20003f24070 */
[C---:B------:R-:W-:Y:S01]  /*1d00*/  IMAD R9, R2.reuse, R16, R9 ;  /* 0x0000001002097224 */ /* 0x040fe200078e0209 */
[----:B------:R-:W-:Y:S01]  /*1d10*/  IABS R16, R10 ;  /* 0x0000000a00107213 */ /* 0x000fe20000000000 */
[----:B0-----:R-:W-:Y:S01]  /*1d20*/  IMAD.MOV.U32 R0, RZ, RZ, R12 ;  /* 0x000000ffff007224 */ /* 0x001fe200078e000c */
[C---:B------:R-:W-:Y:S01]  /*1d30*/  ISETP.GT.U32.AND P0, PT, R2.reuse, R13, PT ;  /* 0x0000000d0200720c */ /* 0x040fe20003f04070 */
[----:B------:R-:W-:Y:S02]  /*1d40*/  @!P4 IMAD.IADD R3, R3, 0x1, -R2 ;  /* 0x000000010303c824 */ /* 0x000fe400078e0a02 */
[----:B------:R-:W-:Y:S01]  /*1d50*/  @!P6 IMAD.MOV R0, RZ, RZ, -R0 ;  /* 0x000000ffff00e224 */ /* 0x000fe200078e0a00 */
[C---:B------:R-:W-:Y:S01]  /*1d60*/  ISETP.GT.U32.AND P6, PT, R2.reuse, R9, PT ;  /* 0x000000090200720c */ /* 0x040fe20003fc4070 */
[----:B------:R-:W-:Y:S01]  /*1d70*/  IMAD.MOV.U32 R5, RZ, RZ, R14 ;  /* 0x000000ffff057224 */ /* 0x000fe200078e000e */
[----:B------:R-:W-:Y:S01]  /*1d80*/  ISETP.GT.U32.AND P4, PT, R2, R3, PT ;  /* 0x000000030200720c */ /* 0x000fe20003f84070 */
[----:B------:R-:W-:-:S02]  /*1d90*/  IMAD.MOV.U32 R14, RZ, RZ, R16 ;  /* 0x000000ffff0e7224 */ /* 0x000fc400078e0010 */
[----:B------:R-:W-:Y:S01]  /*1da0*/  @!P2 IMAD.MOV R5, RZ, RZ, -R5 ;  /* 0x000000ffff05a224 */ /* 0x000fe200078e0a05 */
[----:B------:R-:W-:Y:S01]  /*1db0*/  ISETP.GE.AND P2, PT, R4, RZ, PT ;  /* 0x000000ff0400720c */ /* 0x000fe20003f46270 */
[--C-:B------:R-:W-:Y:S01]  /*1dc0*/  @!P1 IMAD.IADD R15, R15, 0x1, -R2.reuse ;  /* 0x000000010f0f9824 */ /* 0x100fe200078e0a02 */
[----:B------:R-:W-:Y:S01]  /*1dd0*/  LOP3.LUT R4, R6, 0xc8, RZ, 0xfc, !PT ;  /* 0x000000c806047812 */ /* 0x000fe200078efcff */
[--C-:B------:R-:W-:Y:S01]  /*1de0*/  @!P0 IMAD.IADD R13, R13, 0x1, -R2.reuse ;  /* 0x000000010d0d8824 */ /* 0x100fe200078e0a02 */
[----:B------:R-:W-:Y:S01]  /*1df0*/  ISETP.GE.AND P0, PT, R10, RZ, PT ;  /* 0x000000ff0a00720c */ /* 0x000fe20003f06270 */
[----:B------:R-:W-:Y:S01]  /*1e00*/  STL [R1+0x190], R5 ;  /* 0x0001900501007387 */ /* 0x000fe20000100800 */
[----:B------:R-:W-:Y:S01]  /*1e10*/  IABS R16, R4 ;  /* 0x0000000400107213 */ /* 0x000fe20000000000 */
[--C-:B------:R-:W-:Y:S01]  /*1e20*/  @!P6 IMAD.IADD R9, R9, 0x1, -R2.reuse ;  /* 0x000000010909e824 */ /* 0x100fe200078e0a02 */
[C---:B------:R-:W-:Y:S01]  /*1e30*/  ISETP.GT.U32.AND P6, PT, R2.reuse, R15, PT ;  /* 0x0000000f0200720c */ /* 0x040fe20003fc4070 */
[----:B------:R-:W-:Y:S01]  /*1e40*/  @!P4 IMAD.IADD R3, R3, 0x1, -R2 ;  /* 0x000000010303c824 */ /* 0x000fe200078e0a02 */
[----:B------:R0:W-:Y:S01]  /*1e50*/  STL [R1+0x19c], R0 ;  /* 0x00019c0001007387 */ /* 0x0001e20000100800 */
[----:B------:R-:W-:Y:S01]  /*1e60*/  IMAD.HI.U32 R10, R7, R16, RZ ;  /* 0x00000010070a7227 */ /* 0x000fe200078e00ff */
[----:B------:R-:W-:-:S02]  /*1e70*/  ISETP.GT.U32.AND P1, PT, R2, R13, PT ;  /* 0x0000000d0200720c */ /* 0x000fc40003f24070 */
[----:B------:R-:W-:Y:S01]  /*1e80*/  ISETP.GE.AND P4, PT, R8, RZ, PT ;  /* 0x000000ff0800720c */ /* 0x000fe20003f86270 */
[----:B------:R-:W-:Y:S01]  /*1e90*/  IMAD.HI.U32 R12, R7, R14, RZ ;  /* 0x0000000e070c7227 */ /* 0x000fe200078e00ff */
[----:B------:R-:W-:-:S03]  /*1ea0*/  LOP3.LUT R8, R6, 0xc6, RZ, 0xfc, !PT ;  /* 0x000000c606087812 */ /* 0x000fc600078efcff */
[----:B------:R-:W-:Y:S01]  /*1eb0*/  IMAD.MOV R10, RZ, RZ, -R10 ;  /* 0x000000ffff0a7224 */ /* 0x000fe200078e0a0a */
[----:B------:R-:W-:Y:S01]  /*1ec0*/  IABS R17, R8 ;  /* 0x0000000800117213 */ /* 0x000fe20000000000 */
[----:B0-----:R-:W-:Y:S01]  /*1ed0*/  IMAD.MOV.U32 R0, RZ, RZ, R3 ;  /* 0x000000ffff007224 */ /* 0x001fe200078e0003 */
[----:B------:R-:W-:Y:S01]  /*1ee0*/  LOP3.LUT R3, R6, 0xc4, RZ, 0xfc, !PT ;  /* 0x000000c406037812 */ /* 0x000fe200078efcff */
[----:B------:R-:W-:Y:S02]  /*1ef0*/  IMAD.MOV R12, RZ, RZ, -R12 ;  /* 0x000000ffff0c7224 */ /* 0x000fe400078e0a0c */
[----:B------:R-:W-:Y:S01]  /*1f00*/  @!P3 IMAD.MOV R0, RZ, RZ, -R0 ;  /* 0x000000ffff00b224 */ /* 0x000fe200078e0a00 */
[C---:B------:R-:W-:Y:S01]  /*1f10*/  ISETP.GT.U32.AND P3, PT, R2.reuse, R9, PT ;  /* 0x000000090200720c */ /* 0x040fe20003f64070 */
[C---:B------:R-:W-:Y:S01]  /*1f20*/  IMAD R16, R2.reuse, R10, R16 ;  /* 0x0000000a02107224 */ /* 0x040fe200078e0210 */
[----:B------:R-:W-:Y:S01]  /*1f30*/  IABS R10, R3 ;  /* 0x00000003000a7213 */ /* 0x000fe20000000000 */
[----:B------:R-:W-:Y:S01]  /*1f40*/  IMAD R14, R2, R12, R14 ;  /* 0x0000000c020e7224 */ /* 0x000fe200078e020e */
[----:B------:R-:W-:Y:S01]  /*1f50*/  LOP3.LUT R12, R6, 0xc2, RZ, 0xfc, !PT ;  /* 0x000000c2060c7812 */ /* 0x000fe200078efcff */
[--C-:B------:R-:W-:Y:S01]  /*1f60*/  @!P6 IMAD.IADD R15, R15, 0x1, -R2.reuse ;  /* 0x000000010f0fe824 */ /* 0x100fe200078e0a02 */
[C---:B------:R-:W-:Y:S01]  /*1f70*/  ISETP.GT.U32.AND P6, PT, R2.reuse, R16, PT ;  /* 0x000000100200720c */ /* 0x040fe20003fc4070 */
[----:B------:R-:W-:Y:S01]  /*1f80*/  @!P1 IMAD.IADD R13, R13, 0x1, -R2 ;  /* 0x000000010d0d9824 */ /* 0x000fe200078e0a02 */
[----:B------:R-:W-:Y:S01]  /*1f90*/  ISETP.GT.U32.AND P1, PT, R2, R14, PT ;  /* 0x0000000e0200720c */ /* 0x000fe20003f24070 */
[----:B------:R0:W-:Y:S01]  /*1fa0*/  STL [R1+0x1b0], R0 ;  /* 0x0001b00001007387 */ /* 0x0001e20000100800 */
[----:B------:R-:W-:Y:S01]  /*1fb0*/  IABS R18, R12 ;  /* 0x0000000c00127213 */ /* 0x000fe20000000000 */
[----:B------:R-:W-:-:S04]  /*1fc0*/  IMAD.HI.U32 R19, R7, R10, RZ ;  /* 0x0000000a07137227 */ /* 0x000fc800078e00ff */
[----:B------:R-:W-:Y:S01]  /*1fd0*/  @!P3 IMAD.IADD R9, R9, 0x1, -R2 ;  /* 0x000000010909b824 */ /* 0x000fe200078e0a02 */
[----:B------:R-:W-:Y:S01]  /*1fe0*/  ISETP.GE.AND P3, PT, R4, RZ, PT ;  /* 0x000000ff0400720c */ /* 0x000fe20003f66270 */
[----:B------:R-:W-:Y:S02]  /*1ff0*/  IMAD.MOV.U32 R4, RZ, RZ, R18 ;  /* 0x000000ffff047224 */ /* 0x000fe400078e0012 */
[----:B------:R-:W-:-:S04]  /*2000*/  IMAD.HI.U32 R18, R7, R17, RZ ;  /* 0x0000001107127227 */ /* 0x000fc800078e00ff */
[----:B0-----:R-:W-:Y:S02]  /*2010*/  IMAD.MOV.U32 R0, RZ, RZ, R13 ;  /* 0x000000ffff007224 */ /* 0x001fe400078e000d */
[----:B------:R-:W-:Y:S02]  /*2020*/  @!P6 IMAD.IADD R16, R16, 0x1, -R2 ;  /* 0x000000011010e824 */ /* 0x000fe400078e0a02 */
[----:B------:R-:W-:Y:S02]  /*2030*/  IMAD.MOV R18, RZ, RZ, -R18 ;  /* 0x000000ffff127224 */ /* 0x000fe400078e0a12 */
[----:B------:R-:W-:Y:S01]  /*2040*/  @!P1 IMAD.IADD R14, R14, 0x1, -R2 ;  /* 0x000000010e0e9824 */ /* 0x000fe200078e0a02 */
[----:B------:R-:W-:Y:S01]  /*2050*/  ISETP.GE.AND P1, PT, R8, RZ, PT ;  /* 0x000000ff0800720c */ /* 0x000fe20003f26270 */
[----:B------:R-:W-:Y:S01]  /*2060*/  @!P5 IMAD.MOV R0, RZ, RZ, -R0 ;  /* 0x000000ffff00d224 */ /* 0x000fe200078e0a00 */
[C---:B------:R-:W-:Y:S01]  /*2070*/  ISETP.GT.U32.AND P6, PT, R2.reuse, R16, PT ;  /* 0x000000100200720c */ /* 0x040fe20003fc4070 */
[----:B------:R-:W-:Y:S01]  /*2080*/  IMAD.HI.U32 R8, R7, R4, RZ ;  /* 0x0000000407087227 */ /* 0x000fe200078e00ff */
[----:B------:R-:W-:-:S02]  /*2090*/  ISETP.GT.U32.AND P5, PT, R2, R14, PT ;  /* 0x0000000e0200720c */ /* 0x000fc40003fa4070 */
[----:B------:R0:W-:Y:S01]  /*20a0*/  STL [R1+0xbc], R0 ;  /* 0x0000bc0001007387 */ /* 0x0001e20000100800 */
[----:B------:R-:W-:Y:S02]  /*20b0*/  IMAD.MOV R13, RZ, RZ, -R19 ;  /* 0x000000ffff0d7224 */ /* 0x000fe400078e0a13 */
[----:B------:R-:W-:Y:S01]  /*20c0*/  IMAD R17, R2, R18, R17 ;  /* 0x0000001202117224 */ /* 0x000fe200078e0211 */
[C---:B------:R-:W-:Y:S01]  /*20d0*/  LOP3.LUT R18, R6.reuse, 0xc0, RZ, 0xfc, !PT ;  /* 0x000000c006127812 */ /* 0x040fe200078efcff */
[----:B------:R-:W-:Y:S01]  /*20e0*/  IMAD.MOV.U32 R5, RZ, RZ, R15 ;  /* 0x000000ffff057224 */ /* 0x000fe200078e000f */
[----:B------:R-:W-:Y:S01]  /*20f0*/  LOP3.LUT R15, R6, 0xb8, RZ, 0xfc, !PT ;  /* 0x000000b8060f7812 */ /* 0x000fe200078efcff */
[----:B------:R-:W-:Y:S02]  /*2100*/  IMAD.MOV R8, RZ, RZ, -R8 ;  /* 0x000000ffff087224 */ /* 0x000fe400078e0a08 */
[----:B------:R-:W-:Y:S02]  /*2110*/  IMAD R10, R2, R13, R10 ;  /* 0x0000000d020a7224 */ /* 0x000fe400078e020a */
[----:B0-----:R-:W-:-:S02]  /*2120*/  IMAD.MOV.U32 R0, RZ, RZ, R9 ;  /* 0x000000ffff007224 */ /* 0x001fc400078e0009 */
[----:B------:R-:W-:Y:S01]  /*2130*/  @!P2 IMAD.MOV R5, RZ, RZ, -R5 ;  /* 0x000000ffff05a224 */ /* 0x000fe200078e0a05 */
[C---:B------:R-:W-:Y:S01]  /*2140*/  ISETP.GT.U32.AND P2, PT, R2.reuse, R17, PT ;  /* 0x000000110200720c */ /* 0x040fe20003f44070 */
[C---:B------:R-:W-:Y:S01]  /*2150*/  IMAD R4, R2.reuse, R8, R4 ;  /* 0x0000000802047224 */ /* 0x040fe200078e0204 */
[----:B------:R-:W-:Y:S01]  /*2160*/  IABS R8, R18 ;  /* 0x0000001200087213 */ /* 0x000fe20000000000 */
[----:B------:R-:W-:Y:S01]  /*2170*/  @!P4 IMAD.MOV R0, RZ, RZ, -R0 ;  /* 0x000000ffff00c224 */ /* 0x000fe200078e0a00 */
[----:B------:R-:W-:Y:S01]  /*2180*/  ISETP.GT.U32.AND P4, PT, R2, R10, PT ;  /* 0x0000000a0200720c */ /* 0x000fe20003f84070 */
[--C-:B------:R-:W-:Y:S01]  /*2190*/  @!P6 IMAD.IADD R16, R16, 0x1, -R2.reuse ;  /* 0x000000011010e824 */ /* 0x100fe200078e0a02 */
[----:B------:R-:W-:Y:S01]  /*21a0*/  ISETP.GT.U32.AND P6, PT, R2, R4, PT ;  /* 0x000000040200720c */ /* 0x000fe20003fc4070 */
[--C-:B------:R-:W-:Y:S01]  /*21b0*/  @!P5 IMAD.IADD R14, R14, 0x1, -R2.reuse ;  /* 0x000000010e0ed824 */ /* 0x100fe200078e0a02 */
[----:B------:R-:W-:Y:S01]  /*21c0*/  ISETP.GE.AND P5, PT, R3, RZ, PT ;  /* 0x000000ff0300720c */ /* 0x000fe20003fa6270 */
[----:B------:R-:W-:Y:S01]  /*21d0*/  IMAD.HI.U32 R13, R7, R8, RZ ;  /* 0x00000008070d7227 */ /* 0x000fe200078e00ff */
[----:B------:R-:W-:Y:S01]  /*21e0*/  LOP3.LUT R3, R6, 0xbe, RZ, 0xfc, !PT ;  /* 0x000000be06037812 */ /* 0x000fe200078efcff */
[----:B------:R0:W-:Y:S02]  /*21f0*/  STL [R1+0xcc], R5 ;  /* 0x0000cc0501007387 */ /* 0x0001e40000100800 */
[--C-:B------:R-:W-:Y:S01]  /*2200*/  @!P2 IMAD.IADD R17, R17, 0x1, -R2.reuse ;  /* 0x000000011111a824 */ /* 0x100fe200078e0a02 */
[----:B------:R-:W-:Y:S01]  /*2210*/  IABS R9, R3 ;  /* 0x0000000300097213 */ /* 0x000fe20000000000 */
[----:B------:R1:W-:Y:S01]  /*2220*/  STL [R1+0xd0], R0 ;  /* 0x0000d00001007387 */ /* 0x0003e20000100800 */
[----:B------:R-:W-:Y:S01]  /*2230*/  IMAD.MOV R13, RZ, RZ, -R13 ;  /* 0x000000ffff0d7224 */ /* 0x000fe200078e0a0d */
[----:B------:R-:W-:Y:S01]  /*2240*/  ISETP.GE.AND P2, PT, R12, RZ, PT ;  /* 0x000000ff0c00720c */ /* 0x000fe20003f46270 */
[--C-:B------:R-:W-:Y:S01]  /*2250*/  @!P4 IMAD.IADD R10, R10, 0x1, -R2.reuse ;  /* 0x000000010a0ac824 */ /* 0x100fe200078e0a02 */
[----:B------:R-:W-:Y:S01]  /*2260*/  ISETP.GT.U32.AND P4, PT, R2, R17, PT ;  /* 0x000000110200720c */ /* 0x000fe20003f84070 */
[----:B------:R-:W-:Y:S01]  /*2270*/  @!P6 IMAD.IADD R4, R4, 0x1, -R2 ;  /* 0x000000010404e824 */ /* 0x000fe200078e0a02 */
[----:B------:R-:W-:Y:S01]  /*2280*/  LOP3.LUT R12, R6, 0xbc, RZ, 0xfc, !PT ;  /* 0x000000bc060c7812 */ /* 0x000fe200078efcff */
[C---:B------:R-:W-:Y:S01]  /*2290*/  IMAD R8, R2.reuse, R13, R8 ;  /* 0x0000000d02087224 */ /* 0x040fe200078e0208 */
[----:B------:R-:W-:Y:S01]  /*22a0*/  ISETP.GT.U32.AND P6, PT, R2, R10, PT ;  /* 0x0000000a0200720c */ /* 0x000fe20003fc4070 */
[----:B0-----:R-:W-:Y:S01]  /*22b0*/  IMAD.MOV.U32 R5, RZ, RZ, R16 ;  /* 0x000000ffff057224 */ /* 0x001fe200078e0010 */
[----:B------:R-:W-:Y:S01]  /*22c0*/  IABS R20, R12 ;  /* 0x0000000c00147213 */ /* 0x000fe20000000000 */
[----:B-1----:R-:W-:Y:S01]  /*22d0*/  IMAD.MOV.U32 R0, RZ, RZ, R14 ;  /* 0x000000ffff007224 */ /* 0x002fe200078e000e */
[----:B------:R-:W-:Y:S01]  /*22e0*/  LOP3.LUT R13, R6, 0xba, RZ, 0xfc, !PT ;  /* 0x000000ba060d7812 */ /* 0x000fe200078efcff */
[----:B------:R-:W-:-:S04]  /*22f0*/  IMAD.HI.U32 R14, R7, R9, RZ ;  /* 0x00000009070e7227 */ /* 0x000fc800078e00ff */
[----:B------:R-:W-:Y:S02]  /*2300*/  IMAD.MOV R14, RZ, RZ, -R14 ;  /* 0x000000ffff0e7224 */ /* 0x000fe400078e0a0e */
[--C-:B------:R-:W-:Y:S01]  /*2310*/  @!P4 IMAD.IADD R17, R17, 0x1, -R2.reuse ;  /* 0x000000011111c824 */ /* 0x100fe200078e0a02 */
[C---:B------:R-:W-:Y:S01]  /*2320*/  ISETP.GT.U32.AND P4, PT, R2.reuse, R8, PT ;  /* 0x000000080200720c */ /* 0x040fe20003f84070 */
[----:B------:R-:W-:Y:S01]  /*2330*/  IMAD R9, R2, R14, R9 ;  /* 0x0000000e02097224 */ /* 0x000fe200078e0209 */
[----:B------:R-:W-:Y:S01]  /*2340*/  IABS R14, R13 ;  /* 0x0000000d000e7213 */ /* 0x000fe20000000000 */
[----:B------:R-:W-:Y:S02]  /*2350*/  @!P6 IMAD.IADD R10, R10, 0x1, -R2 ;  /* 0x000000010a0ae824 */ /* 0x000fe400078e0a02 */
[----:B------:R-:W-:Y:S01]  /*2360*/  @!P0 IMAD.MOV R0, RZ, RZ, -R0 ;  /* 0x000000ffff008224 */ /* 0x000fe200078e0a00 */
[C---:B------:R-:W-:Y:S01]  /*2370*/  ISETP.GT.U32.AND P6, PT, R2.reuse, R9, PT ;  /* 0x000000090200720c */ /* 0x040fe20003fc4070 */
[----:B------:R-:W-:Y:S01]  /*2380*/  IMAD.HI.U32 R21, R7, R20, RZ ;  /* 0x0000001407157227 */ /* 0x000fe200078e00ff */
[----:B------:R-:W-:-:S02]  /*2390*/  ISETP.GT.U32.AND P0, PT, R2, R4, PT ;  /* 0x000000040200720c */ /* 0x000fc40003f04070 */
[----:B------:R0:W-:Y:S01]  /*23a0*/  STL [R1+0xd4], R0 ;  /* 0x0000d40001007387 */ /* 0x0001e20000100800 */
[----:B------:R-:W-:Y:S02]  /*23b0*/  @!P3 IMAD.MOV R5, RZ, RZ, -R5 ;  /* 0x000000ffff05b224 */ /* 0x000fe400078e0a05 */
[----:B------:R-:W-:Y:S01]  /*23c0*/  @!P4 IMAD.IADD R8, R8, 0x1, -R2 ;  /* 0x000000010808c824 */ /* 0x000fe200078e0a02 */
[----:B------:R-:W-:Y:S01]  /*23d0*/  ISETP.GE.AND P4, PT, R3, RZ, PT ;  /* 0x000000ff0300720c */ /* 0x000fe20003f86270 */
[----:B------:R-:W-:Y:S01]  /*23e0*/  IMAD.MOV R21, RZ, RZ, -R21 ;  /* 0x000000ffff157224 */ /* 0x000fe200078e0a15 */
[----:B------:R1:W-:Y:S01]  /*23f0*/  STL [R1+0xd8], R5 ;  /* 0x0000d80501007387 */ /* 0x0003e20000100800 */
[----:B------:R-:W-:-:S04]  /*2400*/  IMAD.HI.U32 R19, R7, R14, RZ ;  /* 0x0000000e07137227 */ /* 0x000fc800078e00ff */
[----:B0-----:R-:W-:Y:S02]  /*2410*/  IMAD.MOV.U32 R0, RZ, RZ, R17 ;  /* 0x000000ffff007224 */ /* 0x001fe400078e0011 */
[----:B------:R-:W-:Y:S01]  /*2420*/  @!P6 IMAD.IADD R9, R9, 0x1, -R2 ;  /* 0x000000010909e824 */ /* 0x000fe200078e0a02 */
[----:B------:R-:W-:Y:S01]  /*2430*/  ISETP.GT.U32.AND P6, PT, R2, R8, PT ;  /* 0x000000080200720c */ /* 0x000fe20003fc4070 */
[----:B------:R-:W-:Y:S02]  /*2440*/  @!P1 IMAD.MOV R0, RZ, RZ, -R0 ;  /* 0x000000ffff009224 */ /* 0x000fe400078e0a00 */
[----:B------:R-:W-:Y:S01]  /*2450*/  @!P0 IMAD.IADD R4, R4, 0x1, -R2 ;  /* 0x0000000104048824 */ /* 0x000fe200078e0a02 */
[----:B------:R-:W-:Y:S01]  /*2460*/  ISETP.GE.AND P0, PT, R18, RZ, PT ;  /* 0x000000ff1200720c */ /* 0x000fe20003f06270 */
[C---:B------:R-:W-:Y:S01]  /*2470*/  IMAD R3, R2.reuse, R21, R20 ;  /* 0x0000001502037224 */ /* 0x040fe200078e0214 */
[----:B------:R0:W-:Y:S01]  /*2480*/  STL [R1+0xe0], R0 ;  /* 0x0000e00001007387 */ /* 0x0001e20000100800 */
[----:B------:R-:W-:Y:S01]  /*2490*/  IMAD.MOV R19, RZ, RZ, -R19 ;  /* 0x000000ffff137224 */ /* 0x000fe200078e0a13 */
[C---:B------:R-:W-:Y:S01]  /*24a0*/  ISETP.GT.U32.AND P1, PT, R2.reuse, R9, PT ;  /* 0x000000090200720c */ /* 0x040fe20003f24070 */
[----:B-1----:R-:W-:Y:S01]  /*24b0*/  IMAD.MOV.U32 R5, RZ, RZ, R10 ;  /* 0x000000ffff057224 */ /* 0x002fe200078e000a */
[C---:B------:R-:W-:Y:S01]  /*24c0*/  ISETP.GT.U32.AND P3, PT, R2.reuse, R3, PT ;  /* 0x000000030200720c */ /* 0x040fe20003f64070 */
[----:B------:R-:W-:Y:S01]  /*24d0*/  IMAD R14, R2, R19, R14 ;  /* 0x00000013020e7224 */ /* 0x000fe200078e020e */
[----:B------:R-:W-:Y:S01]  /*24e0*/  IABS R18, R15 ;  /* 0x0000000f00127213 */ /* 0x000fe20000000000 */
[----:B------:R-:W-:Y:S01]  /*24f0*/  @!P5 IMAD.MOV R5, RZ, RZ, -R5 ;  /* 0x000000ffff05d224 */ /* 0x000fe200078e0a05 */
[----:B------:R-:W-:Y:S01]  /*2500*/  LOP3.LUT R10, R6, 0xb6, RZ, 0xfc, !PT ;  /* 0x000000b6060a7812 */ /* 0x000fe200078efcff */
[----:B------:R-:W-:Y:S01]  /*2510*/  @!P6 IMAD.IADD R8, R8, 0x1, -R2 ;  /* 0x000000010808e824 */ /* 0x000fe200078e0a02 */
[----:B------:R-:W-:Y:S01]  /*2520*/  ISETP.GT.U32.AND P6, PT, R2, R14, PT ;  /* 0x0000000e0200720c */ /* 0x000fe20003fc4070 */
[----:B0-----:R-:W-:Y:S01]  /*2530*/  IMAD.MOV.U32 R0, RZ, RZ, R4 ;  /* 0x000000ffff007224 */ /* 0x001fe200078e0004 */
[----:B------:R-:W-:Y:S01]  /*2540*/  STL [R1+0xe4], R5 ;  /* 0x0000e40501007387 */ /* 0x000fe20000100800 */
[----:B------:R-:W-:Y:S01]  /*2550*/  IMAD.HI.U32 R4, R7, R18, RZ ;  /* 0x0000001207047227 */ /* 0x000fe200078e00ff */
[----:B------:R-:W-:-:S02]  /*2560*/  ISETP.GE.AND P5, PT, R12, RZ, PT ;  /* 0x000000ff0c00720c */ /* 0x000fc40003fa6270 */
[----:B------:R-:W-:Y:S01]  /*2570*/  LOP3.LUT R12, R6, 0xb4, RZ, 0xfc, !PT ;  /* 0x000000b4060c7812 */ /* 0x000fe200078efcff */
[----:B------:R-:W-:Y:S01]  /*2580*/  @!P2 IMAD.MOV R0, RZ, RZ, -R0 ;  /* 0x000000ffff00a224 */ /* 0x000fe200078e0a00 */
[----:B------:R-:W-:Y:S01]  /*2590*/  ISETP.GE.AND P2, PT, R13, RZ, PT ;  /* 0x000000ff0d00720c */ /* 0x000fe20003f46270 */
[----:B------:R-:W-:Y:S01]  /*25a0*/  IMAD.MOV R4, RZ, RZ, -R4 ;  /* 0x000000ffff047224 */ /* 0x000fe200078e0a04 */
[----:B------:R-:W-:Y:S01]  /*25b0*/  IABS R16, R12 ;  /* 0x0000000c00107213 */ /* 0x000fe20000000000 */
[--C-:B------:R-:W-:Y:S01]  /*25c0*/  @!P1 IMAD.IADD R9, R9, 0x1, -R2.reuse ;  /* 0x0000000109099824 */ /* 0x100fe200078e0a02 */
[----:B------:R0:W-:Y:S01]  /*25d0*/  STL [R1+0xe8], R0 ;  /* 0x0000e80001007387 */ /* 0x0001e20000100800 */
[----:B------:R-:W-:Y:S01]  /*25e0*/  @!P3 IMAD.IADD R3, R3, 0x1, -R2 ;  /* 0x000000010303b824 */ /* 0x000fe200078e0a02 */
[----:B------:R-:W-:Y:S01]  /*25f0*/  ISETP.GE.AND P1, PT, R15, RZ, PT ;  /* 0x000000ff0f00720c */ /* 0x000fe20003f26270 */
[----:B------:R-:W-:Y:S01]  /*2600*/  IMAD R20, R2, R4, R18 ;  /* 0x0000000402147224 */ /* 0x000fe200078e0212 */
[----:B------:R-:W-:Y:S01]  /*2610*/  IABS R15, R10 ;  /* 0x0000000a000f7213 */ /* 0x000fe20000000000 */
[----:B------:R-:W-:Y:S01]  /*2620*/  @!P6 IMAD.IADD R14, R14, 0x1, -R2 ;  /* 0x000000010e0ee824 */ /* 0x000fe200078e0a02 */
[----:B------:R-:W-:-:S02]  /*2630*/  ISETP.GT.U32.AND P6, PT, R2, R3, PT ;  /* 0x000000030200720c */ /* 0x000fc40003fc4070 */
[----:B------:R-:W-:Y:S01]  /*2640*/  ISETP.GE.AND P3, PT, R10, RZ, PT ;  /* 0x000000ff0a00720c */ /* 0x000fe20003f66270 */
[----:B0-----:R-:W-:Y:S01]  /*2650*/  IMAD.MOV.U32 R0, RZ, RZ, R8 ;  /* 0x000000ffff007224 */ /* 0x001fe200078e0008 */
[C---:B------:R-:W-:Y:S01]  /*2660*/  LOP3.LUT R10, R6.reuse, 0xb2, RZ, 0xfc, !PT ;  /* 0x000000b2060a7812 */ /* 0x040fe200078efcff */
[----:B------:R-:W-:Y:S01]  /*2670*/  IMAD.HI.U32 R8, R7, R15, RZ ;  /* 0x0000000f07087227 */ /* 0x000fe200078e00ff */
[----:B------:R-:W-:Y:S02]  /*2680*/  LOP3.LUT R4, R6, 0xb0, RZ, 0xfc, !PT ;  /* 0x000000b006047812 */ /* 0x000fe400078efcff */
[----:B------:R-:W-:Y:S01]  /*2690*/  IABS R18, R10 ;  /* 0x0000000a00127213 */ /* 0x000fe20000000000 */
[----:B------:R-:W-:Y:S01]  /*26a0*/  @!P0 IMAD.MOV R0, RZ, RZ, -R0 ;  /* 0x000000ffff008224 */ /* 0x000fe200078e0a00 */
[C---:B------:R-:W-:Y:S01]  /*26b0*/  ISETP.GT.U32.AND P0, PT, R2.reuse, R14, PT ;  /* 0x0000000e0200720c */ /* 0x040fe20003f04070 */
[----:B------:R-:W-:Y:S01]  /*26c0*/  IMAD.MOV R8, RZ, RZ, -R8 ;  /* 0x000000ffff087224 */ /* 0x000fe200078e0a08 */
[----:B------:R-:W-:Y:S01]  /*26d0*/  IABS R17, R4 ;  /* 0x0000000400117213 */ /* 0x000fe20000000000 */
[----:B------:R-:W-:Y:S01]  /*26e0*/  @!P6 IMAD.IADD R3, R3, 0x1, -R2 ;  /* 0x000000010303e824 */ /* 0x000fe200078e0a02 */
[----:B------:R0:W-:Y:S01]  /*26f0*/  STL [R1+0xf0], R0 ;  /* 0x0000f00001007387 */ /* 0x0001e20000100800 */
[----:B------:R-:W-:Y:S01]  /*2700*/  IMAD R15, R2, R8, R15 ;  /* 0x00000008020f7224 */ /* 0x000fe200078e020f */
[----:B------:R-:W-:Y:S01]  /*2710*/  LOP3.LUT R13, R6, 0xae, RZ, 0xfc, !PT ;  /* 0x000000ae060d7812 */ /* 0x000fe200078efcff */
[----:B------:R-:W-:-:S03]  /*2720*/  IMAD.HI.U32 R8, R7, R16, RZ ;  /* 0x0000001007087227 */ /* 0x000fc600078e00ff */
[----:B------:R-:W-:Y:S02]  /*2730*/  ISETP.GT.U32.AND P6, PT, R2, R15, PT ;  /* 0x0000000f0200720c */ /* 0x000fe40003fc4070 */
[----:B------:R-:W-:Y:S01]  /*2740*/  IABS R19, R13 ;  /* 0x0000000d00137213 */ /* 0x000fe20000000000 */
[----:B------:R-:W-:Y:S01]  /*2750*/  @!P0 IMAD.IADD R14, R14, 0x1, -R2 ;  /* 0x000000010e0e8824 */ /* 0x000fe200078e0a02 */
[----:B------:R-:W-:Y:S01]  /*2760*/  ISETP.GE.AND P0, PT, R12, RZ, PT ;  /* 0x000000ff0c00720c */ /* 0x000fe20003f06270 */
[----:B0-----:R-:W-:Y:S02]  /*2770*/  IMAD.MOV.U32 R0, RZ, RZ, R9 ;  /* 0x000000ffff007224 */ /* 0x001fe400078e0009 */
[----:B------:R-:W-:-:S04]  /*2780*/  IMAD.HI.U32 R9, R7, R18, RZ ;  /* 0x0000001207097227 */ /* 0x000fc800078e00ff */
[----:B------:R-:W-:Y:S01]  /*2790*/  @!P4 IMAD.MOV R0, RZ, RZ, -R0 ;  /* 0x000000ffff00c224 */ /* 0x000fe200078e0a00 */
[C---:B------:R-:W-:Y:S01]  /*27a0*/  ISETP.GT.U32.AND P4, PT, R2.reuse, R20, PT ;  /* 0x000000140200720c */ /* 0x040fe20003f84070 */
[----:B------:R-:W-:Y:S02]  /*27b0*/  IMAD.MOV R12, RZ, RZ, -R8 ;  /* 0x000000ffff0c7224 */ /* 0x000fe400078e0a08 */
[----:B------:R-:W-:Y:S01]  /*27c0*/  IMAD.MOV R9, RZ, RZ, -R9 ;  /* 0x000000ffff097224 */ /* 0x000fe200078e0a09 */
[----:B------:R0:W-:Y:S01]  /*27d0*/  STL [R1+0x100], R0 ;  /* 0x0001000001007387 */ /* 0x0001e20000100800 */
[C---:B------:R-:W-:Y:S02]  /*27e0*/  IMAD R16, R2.reuse, R12, R16 ;  /* 0x0000000c02107224 */ /* 0x040fe400078e0210 */
[----:B------:R-:W-:Y:S02]  /*27f0*/  @!P6 IMAD.IADD R15, R15, 0x1, -R2 ;  /* 0x000000010f0fe824 */ /* 0x000fe400078e0a02 */
[----:B------:R-:W-:Y:S01]  /*2800*/  IMAD R18, R2, R9, R18 ;  /* 0x0000000902127224 */ /* 0x000fe200078e0212 */
[----:B------:R-:W-:Y:S01]  /*2810*/  LOP3.LUT R9, R6, 0xac, RZ, 0xfc, !PT ;  /* 0x000000ac06097812 */ /* 0x000fe200078efcff */
[----:B------:R-:W-:Y:S01]  /*2820*/  IMAD.HI.U32 R8, R7, R17, RZ ;  /* 0x0000001107087227 */ /* 0x000fe200078e00ff */
[----:B------:R-:W-:-:S03]  /*2830*/  ISETP.GT.U32.AND P6, PT, R2, R15, PT ;  /* 0x0000000f0200720c */ /* 0x000fc60003fc4070 */
[----:B------:R-:W-:Y:S01]  /*2840*/  @!P4 IMAD.IADD R20, R20, 0x1, -R2 ;  /* 0x000000011414c824 */ /* 0x000fe200078e0a02 */
[----:B------:R-:W-:Y:S01]  /*2850*/  ISETP.GE.AND P4, PT, R10, RZ, PT ;  /* 0x000000ff0a00720c */ /* 0x000fe20003f86270 */
[----:B0-----:R-:W-:Y:S01]  /*2860*/  IMAD.MOV.U32 R0, RZ, RZ, R3 ;  /* 0x000000ffff007224 */ /* 0x001fe200078e0003 */
[----:B------:R-:W-:Y:S01]  /*2870*/  IABS R10, R9 ;  /* 0x00000009000a7213 */ /* 0x000fe20000000000 */
[----:B------:R-:W-:Y:S01]  /*2880*/  IMAD.MOV R8, RZ, RZ, -R8 ;  /* 0x000000ffff087224 */ /* 0x000fe200078e0a08 */
[----:B------:R-:W-:Y:S01]  /*2890*/  LOP3.LUT R3, R6, 0xaa, RZ, 0xfc, !PT ;  /* 0x000000aa06037812 */ /* 0x000fe200078efcff */
[----:B------:R-:W-:Y:S01]  /*28a0*/  @!P5 IMAD.MOV R0, RZ, RZ, -R0 ;  /* 0x000000ffff00d224 */ /* 0x000fe200078e0a00 */
[C---:B------:R-:W-:Y:S01]  /*28b0*/  ISETP.GT.U32.AND P5, PT, R2.reuse, R20, PT ;  /* 0x000000140200720c */ /* 0x040fe20003fa4070 */
[C---:B------:R-:W-:Y:S01]  /*28c0*/  IMAD R17, R2.reuse, R8, R17 ;  /* 0x0000000802117224 */ /* 0x040fe200078e0211 */
[----:B------:R-:W-:Y:S01]  /*28d0*/  IABS R12, R3 ;  /* 0x00000003000c7213 */ /* 0x000fe20000000000 */
[----:B------:R-:W-:Y:S01]  /*28e0*/  @!P6 IMAD.IADD R15, R15, 0x1, -R2 ;  /* 0x000000010f0fe824 */ /* 0x000fe200078e0a02 */
[----:B------:R0:W-:Y:S01]  /*28f0*/  STL [R1+0x108], R0 ;  /* 0x0001080001007387 */ /* 0x0001e20000100800 */
[----:B------:R-:W-:Y:S01]  /*2900*/  IMAD.HI.U32 R21, R7, R19, RZ ;  /* 0x0000001307157227 */ /* 0x000fe200078e00ff */
[----:B------:R-:W-:-:S03]  /*2910*/  ISETP.GT.U32.AND P6, PT, R2, R17, PT ;  /* 0x000000110200720c */ /* 0x000fc60003fc4070 */
[----:B------:R-:W-:-:S04]  /*2920*/  IMAD.MOV R21, RZ, RZ, -R21 ;  /* 0x000000ffff157224 */ /* 0x000fc800078e0a15 */
[----:B------:R-:W-:Y:S01]  /*2930*/  @!P5 IMAD.IADD R20, R20, 0x1, -R2 ;  /* 0x000000011414d824 */ /* 0x000fe200078e0a02 */
[----:B------:R-:W-:Y:S01]  /*2940*/  ISETP.GT.U32.AND P5, PT, R2, R18, PT ;  /* 0x000000120200720c */ /* 0x000fe20003fa4070 */
[----:B0-----:R-:W-:Y:S01]  /*2950*/  IMAD.MOV.U32 R0, RZ, RZ, R14 ;  /* 0x000000ffff007224 */ /* 0x001fe200078e000e */
[----:B------:R-:W-:Y:S01]  /*2960*/  LOP3.LUT R14, R6, 0xa8, RZ, 0xfc, !PT ;  /* 0x000000a8060e7812 */ /* 0x000fe200078efcff */
[----:B------:R-:W-:Y:S02]  /*2970*/  IMAD.MOV.U32 R5, RZ, RZ, R20 ;  /* 0x000000ffff057224 */ /* 0x000fe400078e0014 */
[----:B------:R-:W-:Y:S01]  /*2980*/  @!P2 IMAD.MOV R0, RZ, RZ, -R0 ;  /* 0x000000ffff00a224 */ /* 0x000fe200078e0a00 */
[C---:B------:R-:W-:Y:S01]  /*2990*/  ISETP.GT.U32.AND P2, PT, R2.reuse, R16, PT ;  /* 0x000000100200720c */ /* 0x040fe20003f44070 */
[----:B------:R-:W-:Y:S01]  /*29a0*/  @!P6 IMAD.IADD R17, R17, 0x1, -R2 ;  /* 0x000000011111e824 */ /* 0x000fe200078e0a02 */
[----:B------:R-:W-:Y:S01]  /*29b0*/  IABS R8, R14 ;  /* 0x0000000e00087213 */ /* 0x000fe20000000000 */
[----:B------:R-:W-:Y:S01]  /*29c0*/  @!P1 IMAD.MOV R5, RZ, RZ, -R5 ;  /* 0x000000ffff059224 */ /* 0x000fe200078e0a05 */
[----:B------:R0:W-:Y:S01]  /*29d0*/  STL [R1+0x10c], R0 ;  /* 0x00010c0001007387 */ /* 0x0001e20000100800 */
[----:B------:R-:W-:Y:S01]  /*29e0*/  IMAD.HI.U32 R20, R7, R12, RZ ;  /* 0x0000000c07147227 */ /* 0x000fe200078e00ff */
[----:B------:R-:W-:-:S02]  /*29f0*/  ISETP.GT.U32.AND P1, PT, R2, R17, PT ;  /* 0x000000110200720c */ /* 0x000fc40003f24070 */
[----:B------:R-:W-:Y:S01]  /*2a00*/  STL [R1+0x110], R5 ;  /* 0x0001100501007387 */ /* 0x000fe20000100800 */
[----:B------:R-:W-:Y:S02]  /*2a10*/  @!P5 IMAD.IADD R18, R18, 0x1, -R2 ;  /* 0x000000011212d824 */ /* 0x000fe400078e0a02 */
[----:B------:R-:W-:Y:S02]  /*2a20*/  IMAD.MOV R20, RZ, RZ, -R20 ;  /* 0x000000ffff147224 */ /* 0x000fe400078e0a14 */
[----:B------:R-:W-:Y:S01]  /*2a30*/  @!P2 IMAD.IADD R16, R16, 0x1, -R2 ;  /* 0x000000011010a824 */ /* 0x000fe200078e0a02 */
[----:B------:R-:W-:Y:S01]  /*2a40*/  ISETP.GE.AND P2, PT, R4, RZ, PT ;  /* 0x000000ff0400720c */ /* 0x000fe20003f46270 */
[----:B0-----:R-:W-:Y:S01]  /*2a50*/  IMAD.MOV.U32 R0, RZ, RZ, R15 ;  /* 0x000000ffff007224 */ /* 0x001fe200078e000f */
[C---:B------:R-:W-:Y:S01]  /*2a60*/  ISETP.GT.U32.AND P6, PT, R2.reuse, R18, PT ;  /* 0x000000120200720c */ /* 0x040fe20003fc4070 */
[----:B------:R-:W-:Y:S01]  /*2a70*/  IMAD.HI.U32 R4, R7, R10, RZ ;  /* 0x0000000a07047227 */ /* 0x000fe200078e00ff */
[----:B------:R-:W-:-:S03]  /*2a80*/  ISETP.GT.U32.AND P5, PT, R2, R16, PT ;  /* 0x000000100200720c */ /* 0x000fc60003fa4070 */
[----:B------:R-:W-:Y:S01]  /*2a90*/  @!P3 IMAD.MOV R0, RZ, RZ, -R0 ;  /* 0x000000ffff00b224 */ /* 0x000fe200078e0a00 */
[----:B------:R-:W-:Y:S01]  /*2aa0*/  ISETP.GE.AND P3, PT, R13, RZ, PT ;  /* 0x000000ff0d00720c */ /* 0x000fe20003f66270 */
[----:B------:R-:W-:Y:S01]  /*2ab0*/  IMAD R13, R2, R21, R19 ;  /* 0x00000015020d7224 */ /* 0x000fe200078e0213 */
[----:B------:R-:W-:Y:S01]  /*2ac0*/  LOP3.LUT R21, R6, 0x9a, RZ, 0xfc, !PT ;  /* 0x0000009a06157812 */ /* 0x000fe200078efcff */
[----:B------:R-:W-:Y:S01]  /*2ad0*/  IMAD.MOV R4, RZ, RZ, -R4 ;  /* 0x000000ffff047224 */ /* 0x000fe200078e0a04 */
[----:B------:R0:W-:Y:S01]  /*2ae0*/  STL [R1+0x118], R0 ;  /* 0x0001180001007387 */ /* 0x0001e20000100800 */
[----:B------:R-:W-:-:S04]  /*2af0*/  IMAD.HI.U32 R19, R7, R8, RZ ;  /* 0x0000000807137227 */ /* 0x000fc800078e00ff */
[----:B------:R-:W-:Y:S01]  /*2b00*/  @!P5 IMAD.IADD R16, R16, 0x1, -R2 ;  /* 0x000000011010d824 */ /* 0x000fe200078e0a02 */
[C---:B------:R-:W-:Y:S01]  /*2b10*/  ISETP.GT.U32.AND P5, PT, R2.reuse, R13, PT ;  /* 0x0000000d0200720c */ /* 0x040fe20003fa4070 */
[----:B------:R-:W-:Y:S01]  /*2b20*/  IMAD R10, R2, R4, R10 ;  /* 0x00000004020a7224 */ /* 0x000fe200078e020a */
[----:B------:R-:W-:Y:S01]  /*2b30*/  LOP3.LUT R4, R6, 0xa6, RZ, 0xfc, !PT ;  /* 0x000000a606047812 */ /* 0x000fe200078efcff */
[----:B------:R-:W-:Y:S02]  /*2b40*/  @!P6 IMAD.IADD R18, R18, 0x1, -R2 ;  /* 0x000000011212e824 */ /* 0x000fe400078e0a02 */
[----:B------:R-:W-:Y:S01]  /*2b50*/  IMAD.MOV R19, RZ, RZ, -R19 ;  /* 0x000000ffff137224 */ /* 0x000fe200078e0a13 */
[C---:B------:R-:W-:Y:S01]  /*2b60*/  ISETP.GT.U32.AND P6, PT, R2.reuse, R10, PT ;  /* 0x0000000a0200720c */ /* 0x040fe20003fc4070 */
[----:B0-----:R-:W-:Y:S01]  /*2b70*/  IMAD.MOV.U32 R0, RZ, RZ, R16 ;  /* 0x000000ffff007224 */ /* 0x001fe200078e0010 */
[----:B------:R-:W-:Y:S01]  /*2b80*/  IABS R15, R4 ;  /* 0x00000004000f7213 */ /* 0x000fe20000000000 */
[----:B------:R-:W-:-:S02]  /*2b90*/  IMAD R8, R2, R19, R8 ;  /* 0x0000001302087224 */ /* 0x000fc400078e0208 */
[----:B------:R-:W-:Y:S02]  /*2ba0*/  @!P0 IMAD.MOV R0, RZ, RZ, -R0 ;  /* 0x000000ffff008224 */ /* 0x000fe400078e0a00 */
[----:B------:R-:W-:Y:S02]  /*2bb0*/  @!P5 IMAD.IADD R13, R13, 0x1, -R2 ;  /* 0x000000010d0dd824 */ /* 0x000fe400078e0a02 */
[----:B------:R-:W-:Y:S01]  /*2bc0*/  IMAD.MOV.U32 R5, RZ, RZ, R18 ;  /* 0x000000ffff057224 */ /* 0x000fe200078e0012 */
[----:B------:R0:W-:Y:S01]  /*2bd0*/  STL [R1+0x11c], R0 ;  /* 0x00011c0001007387 */ /* 0x0001e20000100800 */
[--C-:B------:R-:W-:Y:S01]  /*2be0*/  @!P1 IMAD.IADD R17, R17, 0x1, -R2.reuse ;  /* 0x0000000111119824 */ /* 0x100fe200078e0a02 */
[C---:B------:R-:W-:Y:S01]  /*2bf0*/  ISETP.GT.U32.AND P0, PT, R2.reuse, R13, PT ;  /* 0x0000000d0200720c */ /* 0x040fe20003f04070 */
[----:B------:R-:W-:Y:S01]  /*2c00*/  @!P4 IMAD.MOV R5, RZ, RZ, -R5 ;  /* 0x000000ffff05c224 */ /* 0x000fe200078e0a05 */
[----:B------:R-:W-:Y:S01]  /*2c10*/  ISETP.GT.U32.AND P4, PT, R2, R8, PT ;  /* 0x000000080200720c */ /* 0x000fe20003f84070 */
[----:B------:R-:W-:Y:S01]  /*2c20*/  @!P6 IMAD.IADD R10, R10, 0x1, -R2 ;  /* 0x000000010a0ae824 */ /* 0x000fe200078e0a02 */
[----:B------:R-:W-:Y:S01]  /*2c30*/  ISETP.GE.AND P1, PT, R9, RZ, PT ;  /* 0x000000ff0900720c */ /* 0x000fe20003f26270 */
[----:B------:R-:W-:Y:S01]  /*2c40*/  IMAD R9, R2, R20, R12 ;  /* 0x0000001402097224 */ /* 0x000fe200078e020c */
[----:B------:R-:W-:Y:S01]  /*2c50*/  LOP3.LUT R12, R6, 0xa4, RZ, 0xfc, !PT ;  /* 0x000000a4060c7812 */ /* 0x000fe200078efcff */
[----:B------:R-:W-:Y:S01]  /*2c60*/  IMAD.HI.U32 R19, R7, R15, RZ ;  /* 0x0000000f07137227 */ /* 0x000fe200078e00ff */
[C---:B------:R-:W-:Y:S01]  /*2c70*/  ISETP.GT.U32.AND P6, PT, R2.reuse, R10, PT ;  /* 0x0000000a0200720c */ /* 0x040fe20003fc4070 */
[----:B------:R-:W-:Y:S01]  /*2c80*/  STL [R1+0x124], R5 ;  /* 0x0001240501007387 */ /* 0x000fe20000100800 */
[----:B------:R-:W-:Y:S01]  /*2c90*/  ISETP.GT.U32.AND P5, PT, R2, R9, PT ;  /* 0x000000090200720c */ /* 0x000fe20003fa4070 */
[----:B0-----:R-:W-:Y:S01]  /*2ca0*/  IMAD.MOV.U32 R0, RZ, RZ, R17 ;  /* 0x000000ffff007224 */ /* 0x001fe200078e0011 */
[----:B------:R-:W-:Y:S01]  /*2cb0*/  IABS R16, R12 ;  /* 0x0000000c00107213 */ /* 0x000fe20000000000 */
[----:B------:R-:W-:Y:S01]  /*2cc0*/  @!P0 IMAD.IADD R13, R13, 0x1, -R2 ;  /* 0x000000010d0d8824 */ /* 0x000fe200078e0a02 */
[----:B------:R-:W-:Y:S01]  /*2cd0*/  ISETP.GE.AND P0, PT, R14, RZ, PT ;  /* 0x000000ff0e00720c */ /* 0x000fe20003f06270 */
[----:B------:R-:W-:Y:S01]  /*2ce0*/  @!P2 IMAD.MOV R0, RZ, RZ, -R0 ;  /* 0x000000ffff00a224 */ /* 0x000fe200078e0a00 */
[----:B------:R-:W-:Y:S01]  /*2cf0*/  ISETP.GE.AND P2, PT, R3, RZ, PT ;  /* 0x000000ff0300720c */ /* 0x000fe20003f46270 */
[----:B------:R-:W-:Y:S01]  /*2d00*/  IMAD.MOV R18, RZ, RZ, -R19 ;  /* 0x000000ffff127224 */ /* 0x000fe200078e0a13 */
[----:B------:R-:W-:Y:S01]  /*2d10*/  LOP3.LUT R17, R6, 0x98, RZ, 0xfc, !PT ;  /* 0x0000009806117812 */ /* 0x000fe200078efcff */
[----:B------:R-:W-:Y:S01]  /*2d20*/  @!P4 IMAD.IADD R8, R8, 0x1, -R2 ;  /* 0x000000010808c824 */ /* 0x000fe200078e0a02 */
[----:B------:R0:W-:Y:S01]  /*2d30*/  STL [R1+0x144], R0 ;  /* 0x0001440001007387 */ /* 0x0001e20000100800 */
[----:B------:R-:W-:Y:S01]  /*2d40*/  IMAD R3, R2, R18, R15 ;  /* 0x0000001202037224 */ /* 0x000fe200078e020f */
[----:B------:R-:W-:Y:S01]  /*2d50*/  ISETP.GE.AND P4, PT, R4, RZ, PT ;  /* 0x000000ff0400720c */ /* 0x000fe20003f86270 */
[----:B------:R-:W-:Y:S01]  /*2d60*/  IMAD.HI.U32 R14, R7, R16, RZ ;  /* 0x00000010070e7227 */ /* 0x000fe200078e00ff */
[----:B------:R-:W-:-:S02]  /*2d70*/  LOP3.LUT R15, R6, 0xa2, RZ, 0xfc, !PT ;  /* 0x000000a2060f7812 */ /* 0x000fc400078efcff */
[----:B------:R-:W-:Y:S01]  /*2d80*/  IABS R19, R17 ;  /* 0x0000001100137213 */ /* 0x000fe20000000000 */
[----:B------:R-:W-:Y:S01]  /*2d90*/  @!P6 IMAD.IADD R10, R10, 0x1, -R2 ;  /* 0x000000010a0ae824 */ /* 0x000fe200078e0a02 */
[----:B------:R-:W-:Y:S01]  /*2da0*/  ISETP.GT.U32.AND P6, PT, R2, R3, PT ;  /* 0x000000030200720c */ /* 0x000fe20003fc4070 */
[----:B------:R-:W-:Y:S01]  /*2db0*/  IMAD.MOV R14, RZ, RZ, -R14 ;  /* 0x000000ffff0e7224 */ /* 0x000fe200078e0a0e */
[----:B------:R-:W-:Y:S01]  /*2dc0*/  IABS R20, R15 ;  /* 0x0000000f00147213 */ /* 0x000fe20000000000 */
[----:B0-----:R-:W-:Y:S01]  /*2dd0*/  IMAD.MOV.U32 R0, RZ, RZ, R13 ;  /* 0x000000ffff007224 */ /* 0x001fe200078e000d */
[----:B------:R-:W-:Y:S01]  /*2de0*/  LOP3.LUT R13, R6, 0x9e, RZ, 0xfc, !PT ;  /* 0x0000009e060d7812 */ /* 0x000fe200078efcff */
[----:B------:R-:W-:Y:S02]  /*2df0*/  @!P5 IMAD.IADD R9, R9, 0x1, -R2 ;  /* 0x000000010909d824 */ /* 0x000fe400078e0a02 */
[----:B------:R-:W-:Y:S01]  /*2e00*/  @!P3 IMAD.MOV R0, RZ, RZ, -R0 ;  /* 0x000000ffff00b224 */ /* 0x000fe200078e0a00 */
[C---:B------:R-:W-:Y:S01]  /*2e10*/  ISETP.GT.U32.AND P3, PT, R2.reuse, R8, PT ;  /* 0x000000080200720c */ /* 0x040fe20003f64070 */
[C---:B------:R-:W-:Y:S01]  /*2e20*/  IMAD R4, R2.reuse, R14, R16 ;  /* 0x0000000e02047224 */ /* 0x040fe200078e0210 */
[----:B------:R-:W-:-:S02]  /*2e30*/  ISETP.GT.U32.AND P5, PT, R2, R9, PT ;  /* 0x000000090200720c */ /* 0x000fc40003fa4070 */
[----:B------:R0:W-:Y:S01]  /*2e40*/  STL [R1+0x148], R0 ;  /* 0x0001480001007387 */ /* 0x0001e20000100800 */
[----:B------:R-:W-:Y:S01]  /*2e50*/  @!P6 IMAD.IADD R3, R3, 0x1, -R2 ;  /* 0x000000010303e824 */ /* 0x000fe200078e0a02 */
[----:B------:R-:W-:-:S04]  /*2e60*/  LOP3.LUT R14, R6, 0xa0, RZ, 0xfc, !PT ;  /* 0x000000a0060e7812 */ /* 0x000fc800078efcff */
[----:B------:R-:W-:-:S03]  /*2e70*/  ISETP.GT.U32.AND P6, PT, R2, R3, PT ;  /* 0x000000030200720c */ /* 0x000fc60003fc4070 */
[----:B------:R-:W-:Y:S01]  /*2e80*/  @!P3 IMAD.IADD R8, R8, 0x1, -R2 ;  /* 0x000000010808b824 */ /* 0x000fe200078e0a02 */
[----:B------:R-:W-:Y:S01]  /*2e90*/  ISETP.GT.U32.AND P3, PT, R2, R4, PT ;  /* 0x000000040200720c */ /* 0x000fe20003f64070 */
[----:B0-----:R-:W-:Y:S02]  /*2ea0*/  IMAD.MOV.U32 R0, RZ, RZ, R10 ;  /* 0x000000ffff007224 */ /* 0x001fe400078e000a */
[----:B------:R-:W-:Y:S01]  /*2eb0*/  @!P5 IMAD.IADD R9, R9, 0x1, -R2 ;  /* 0x000000010909d824 */ /* 0x000fe200078e0a02 */
[----:B------:R-:W-:Y:S01]  /*2ec0*/  ISETP.GE.AND P5, PT, R12, RZ, PT ;  /* 0x000000ff0c00720c */ /* 0x000fe20003fa6270 */
[----:B------:R-:W-:Y:S01]  /*2ed0*/  @!P1 IMAD.MOV R0, RZ, RZ, -R0 ;  /* 0x000000ffff009224 */ /* 0x000fe200078e0a00 */
[----:B------:R-:W-:Y:S01]  /*2ee0*/  LOP3.LUT R12, R6, 0x9c, RZ, 0xfc, !PT ;  /* 0x0000009c060c7812 */ /* 0x000fe200078efcff */
[----:B------:R-:W-:Y:S01]  /*2ef0*/  IMAD.MOV.U32 R5, RZ, RZ, R9 ;  /* 0x000000ffff057224 */ /* 0x000fe200078e0009 */
[----:B------:R-:W-:Y:S01]  /*2f00*/  ISETP.GE.AND P1, PT, R15, RZ, PT ;  /* 0x000000ff0f00720c */ /* 0x000fe20003f26270 */
[----:B------:R-:W-:Y:S01]  /*2f10*/  IMAD.HI.U32 R10, R7, R20, RZ ;  /* 0x00000014070a7227 */ /* 0x000fe200078e00ff */
[----:B------:R0:W-:Y:S03]  /*2f20*/  STL [R1+0x150], R0 ;  /* 0x0001500001007387 */ /* 0x0001e60000100800 */
[----:B------:R-:W-:-:S02]  /*2f30*/  @!P3 IMAD.IADD R4, R4, 0x1, -R2 ;  /* 0x000000010404b824 */ /* 0x000fc400078e0a02 */
[----:B------:R-:W-:Y:S01]  /*2f40*/  @!P2 IMAD.MOV R5, RZ, RZ, -R5 ;  /* 0x000000ffff05a224 */ /* 0x000fe200078e0a05 */
[----:B------:R-:W-:Y:S01]  /*2f50*/  ISETP.GE.AND P2, PT, R14, RZ, PT ;  /* 0x000000ff0e00720c */ /* 0x000fe20003f46270 */
[----:B------:R-:W-:Y:S01]  /*2f60*/  @!P6 IMAD.IADD R3, R3, 0x1, -R2 ;  /* 0x000000010303e824 */ /* 0x000fe200078e0a02 */
[C---:B------:R-:W-:Y:S01]  /*2f70*/  ISETP.GT.U32.AND P3, PT, R2.reuse, R4, PT ;  /* 0x000000040200720c */ /* 0x040fe20003f64070 */
[----:B------:R-:W-:Y:S01]  /*2f80*/  IMAD.MOV R10, RZ, RZ, -R10 ;  /* 0x000000ffff0a7224 */ /* 0x000fe200078e0a0a */
[----:B------:R-:W-:Y:S01]  /*2f90*/  IABS R14, R14 ;  /* 0x0000000e000e7213 */ /* 0x000fe20000000000 */
[----:B0-----:R-:W-:Y:S01]  /*2fa0*/  IMAD.MOV.U32 R0, RZ, RZ, R8 ;  /* 0x000000ffff007224 */ /* 0x001fe200078e0008 */
[----:B------:R-:W-:Y:S01]  /*2fb0*/  STL [R1+0x154], R5 ;  /* 0x0001540501007387 */ /* 0x000fe20000100800 */
[----:B------:R-:W-:Y:S01]  /*2fc0*/  IMAD R20, R2, R10, R20 ;  /* 0x0000000a02147224 */ /* 0x000fe200078e0214 */
[----:B------:R-:W-:Y:S01]  /*2fd0*/  ISETP.GE.AND P6, PT, R12, RZ, PT ;  /* 0x000000ff0c00720c */ /* 0x000fe20003fc6270 */
[----:B------:R-:W-:Y:S01]  /*2fe0*/  @!P0 IMAD.MOV R0, RZ, RZ, -R0 ;  /* 0x000000ffff008224 */ /* 0x000fe200078e0a00 */
[----:B------:R-:W-:Y:S01]  /*2ff0*/  ISETP.GE.AND P0, PT, R13, RZ, PT ;  /* 0x000000ff0d00720c */ /* 0x000fe20003f06270 */
[----:B------:R-:W-:Y:S01]  /*3000*/  IMAD.HI.U32 R9, R7, R14, RZ ;  /* 0x0000000e07097227 */ /* 0x000fe200078e00ff */
[----:B------:R-:W-:-:S02]  /*3010*/  IABS R13, R13 ;  /* 0x0000000d000d7213 */ /* 0x000fc40000000000 */
[----:B------:R0:W-:Y:S01]  /*3020*/  STL [R1+0x158], R0 ;  /* 0x0001580001007387 */ /* 0x0001e20000100800 */
[----:B------:R-:W-:Y:S01]  /*3030*/  IMAD.MOV R9, RZ, RZ, -R9 ;  /* 0x000000ffff097224 */ /* 0x000fe200078e0a09 */
[----:B------:R-:W-:Y:S01]  /*3040*/  IABS R12, R12 ;  /* 0x0000000c000c7213 */ /* 0x000fe20000000000 */
[----:B------:R-:W-:Y:S01]  /*3050*/  IMAD.HI.U32 R8, R7, R13, RZ ;  /* 0x0000000d07087227 */ /* 0x000fe200078e00ff */
[----:B------:R-:W-:-:S03]  /*3060*/  LOP3.LUT R10, R6, 0x94, RZ, 0xfc, !PT ;  /* 0x00000094060a7812 */ /* 0x000fc600078efcff */
[----:B------:R-:W-:Y:S01]  /*3070*/  IMAD.MOV R8, RZ, RZ, -R8 ;  /* 0x000000ffff087224 */ /* 0x000fe200078e0a08 */
[----:B------:R-:W-:Y:S01]  /*3080*/  IABS R18, R10 ;  /* 0x0000000a00127213 */ /* 0x000fe20000000000 */
[----:B------:R-:W-:Y:S02]  /*3090*/  @!P3 IMAD.IADD R4, R4, 0x1, -R2 ;  /* 0x000000010404b824 */ /* 0x000fe400078e0a02 */
[----:B0-----:R-:W-:Y:S02]  /*30a0*/  IMAD.MOV.U32 R0, RZ, RZ, R3 ;  /* 0x000000ffff007224 */ /* 0x001fe400078e0003 */
[C---:B------:R-:W-:Y:S02]  /*30b0*/  IMAD R14, R2.reuse, R9, R14 ;  /* 0x00000009020e7224 */ /* 0x040fe400078e020e */
[----:B------:R-:W-:Y:S01]  /*30c0*/  @!P4 IMAD.MOV R0, RZ, RZ, -R0 ;  /* 0x000000ffff00c224 */ /* 0x000fe200078e0a00 */
[C---:B------:R-:W-:Y:S01]  /*30d0*/  ISETP.GT.U32.AND P4, PT, R2.reuse, R20, PT ;  /* 0x000000140200720c */ /* 0x040fe20003f84070 */
[C---:B------:R-:W-:Y:S01]  /*30e0*/  IMAD R13, R2.reuse, R8, R13 ;  /* 0x00000008020d7224 */ /* 0x040fe200078e020d */
[----:B------:R-:W-:Y:S01]  /*30f0*/  ISETP.GT.U32.AND P3, PT, R2, R14, PT ;  /* 0x0000000e0200720c */ /* 0x000fe20003f64070 */
[----:B------:R-:W-:Y:S01]  /*3100*/  IMAD.HI.U32 R3, R7, R12, RZ ;  /* 0x0000000c07037227 */ /* 0x000fe200078e00ff */
[----:B------:R0:W-:Y:S03]  /*3110*/  STL [R1+0x15c], R0 ;  /* 0x00015c0001007387 */ /* 0x0001e60000100800 */
[----:B------:R-:W-:-:S02]  /*3120*/  IMAD.MOV R3, RZ, RZ, -R3 ;  /* 0x000000ffff037224 */ /* 0x000fc400078e0a03 */
[----:B------:R-:W-:-:S04]  /*3130*/  IMAD.HI.U32 R8, R7, R19, RZ ;  /* 0x0000001307087227 */ /* 0x000fc800078e00ff */
[----:B------:R-:W-:Y:S02]  /*3140*/  @!P4 IMAD.IADD R20, R20, 0x1, -R2 ;  /* 0x000000011414c824 */ /* 0x000fe400078e0a02 */
[----:B0-----:R-:W-:Y:S01]  /*3150*/  IMAD.MOV.U32 R0, RZ, RZ, R4 ;  /* 0x000000ffff007224 */ /* 0x001fe200078e0004 */
[----:B------:R-:W-:Y:S01]  /*3160*/  LOP3.LUT R4, R6, 0x96, RZ, 0xfc, !PT ;  /* 0x0000009606047812 */ /* 0x000fe200078efcff */
[C---:B------:R-:W-:Y:S01]  /*3170*/  IMAD R12, R2.reuse, R3, R12 ;  /* 0x00000003020c7224 */ /* 0x040fe200078e020c */
[C---:B------:R-:W-:Y:S01]  /*3180*/  ISETP.GT.U32.AND P4, PT, R2.reuse, R20, PT ;  /* 0x000000140200720c */ /* 0x040fe20003f84070 */
[----:B------:R-:W-:Y:S01]  /*3190*/  @!P5 IMAD.MOV R0, RZ, RZ, -R0 ;  /* 0x000000ffff00d224 */ /* 0x000fe200078e0a00 */
[----:B------:R-:W-:Y:S01]  /*31a0*/  ISETP.GT.U32.AND P5, PT, R2, R13, PT ;  /* 0x0000000d0200720c */ /* 0x000fe20003fa4070 */
[----:B------:R-:W-:Y:S01]  /*31b0*/  @!P3 IMAD.IADD R14, R14, 0x1, -R2 ;  /* 0x000000010e0eb824 */ /* 0x000fe200078e0a02 */
[----:B------:R-:W-:Y:S01]  /*31c0*/  IABS R3, R21 ;  /* 0x0000001500037213 */ /* 0x000fe20000000000 */
[----:B------:R-:W-:Y:S01]  /*31d0*/  IMAD.MOV R8, RZ, RZ, -R8 ;  /* 0x000000ffff087224 */ /* 0x000fe200078e0a08 */
[----:B------:R0:W-:Y:S01]  /*31e0*/  STL [R1+0x164], R0 ;  /* 0x0001640001007387 */ /* 0x0001e20000100800 */
[----:B------:R-:W-:-:S02]  /*31f0*/  IABS R9, R4 ;  /* 0x0000000400097213 */ /* 0x000fc40000000000 */
[----:B------:R-:W-:Y:S01]  /*3200*/  ISETP.GT.U32.AND P3, PT, R2, R14, PT ;  /* 0x0000000e0200720c */ /* 0x000fe20003f64070 */
[----:B------:R-:W-:-:S04]  /*3210*/  IMAD.HI.U32 R15, R7, R3, RZ ;  /* 0x00000003070f7227 */ /* 0x000fc800078e00ff */
[----:B------:R-:W-:Y:S02]  /*3220*/  IMAD.MOV R15, RZ, RZ, -R15 ;  /* 0x000000ffff0f7224 */ /* 0x000fe400078e0a0f */
[--C-:B------:R-:W-:Y:S02]  /*3230*/  @!P5 IMAD.IADD R13, R13, 0x1, -R2.reuse ;  /* 0x000000010d0dd824 */ /* 0x100fe400078e0a02 */
[--C-:B------:R-:W-:Y:S01]  /*3240*/  @!P4 IMAD.IADD R20, R20, 0x1, -R2.reuse ;  /* 0x000000011414c824 */ /* 0x100fe200078e0a02 */
[C---:B------:R-:W-:Y:S01]  /*3250*/  ISETP.GT.U32.AND P4, PT, R2.reuse, R12, PT ;  /* 0x0000000c0200720c */ /* 0x040fe20003f84070 */
[C---:B------:R-:W-:Y:S01]  /*3260*/  IMAD R3, R2.reuse, R15, R3 ;  /* 0x0000000f02037224 */ /* 0x040fe200078e0203 */
[C---:B------:R-:W-:Y:S01]  /*3270*/  ISETP.GT.U32.AND P5, PT, R2.reuse, R13, PT ;  /* 0x0000000d0200720c */ /* 0x040fe20003fa4070 */
[----:B------:R-:W-:Y:S01]  /*3280*/  IMAD R19, R2, R8, R19 ;  /* 0x0000000802137224 */ /* 0x000fe200078e0213 */
[----:B------:R-:W-:Y:S01]  /*3290*/  LOP3.LUT R8, R6, 0x92, RZ, 0xfc, !PT ;  /* 0x0000009206087812 */ /* 0x000fe200078efcff */
[----:B------:R-:W-:Y:S01]  /*32a0*/  @!P3 IMAD.IADD R14, R14, 0x1, -R2 ;  /* 0x000000010e0eb824 */ /* 0x000fe200078e0a02 */
[----:B------:R-:W-:Y:S01]  /*32b0*/  ISETP.GT.U32.AND P3, PT, R2, R3, PT ;  /* 0x000000030200720c */ /* 0x000fe20003f64070 */
[----:B0-----:R-:W-:Y:S01]  /*32c0*/  IMAD.MOV.U32 R0, RZ, RZ, R20 ;  /* 0x000000ffff007224 */ /* 0x001fe200078e0014 */
[----:B------:R-:W-:Y:S01]  /*32d0*/  IABS R20, R8 ;  /* 0x0000000800147213 */ /* 0x000fe20000000000 */
[----:B------:R-:W-:-:S04]  /*32e0*/  IMAD.HI.U32 R16, R7, R9, RZ ;  /* 0x0000000907107227 */ /* 0x000fc800078e00ff */
[--C-:B------:R-:W-:Y:S01]  /*32f0*/  @!P4 IMAD.IADD R12, R12, 0x1, -R2.reuse ;  /* 0x000000010c0cc824 */ /* 0x100fe200078e0a02 */
[----:B------:R-:W-:Y:S01]  /*3300*/  ISETP.GE.AND P4, PT, R21, RZ, PT ;  /* 0x000000ff1500720c */ /* 0x000fe20003f86270 */
[----:B------:R-:W-:Y:S01]  /*3310*/  @!P5 IMAD.IADD R13, R13, 0x1, -R2 ;  /* 0x000000010d0dd824 */ /* 0x000fe200078e0a02 */
[C---:B------:R-:W-:Y:S01]  /*3320*/  ISETP.GT.U32.AND P5, PT, R2.reuse, R19, PT ;  /* 0x000000130200720c */ /* 0x040fe20003fa4070 */
[----:B------:R-:W-:Y:S01]  /*3330*/  @!P1 IMAD.MOV R0, RZ, RZ, -R0 ;  /* 0x000000ffff009224 */ /* 0x000fe200078e0a00 */
[----:B------:R-:W-:Y:S01]  /*3340*/  ISETP.GT.U32.AND P1, PT, R2, R12, PT ;  /* 0x0000000c0200720c */ /* 0x000fe20003f24070 */
[----:B------:R-:W-:Y:S01]  /*3350*/  @!P3 IMAD.IADD R3, R3, 0x1, -R2 ;  /* 0x000000010303b824 */ /* 0x000fe200078e0a02 */
[----:B------:R-:W-:Y:S01]  /*3360*/  ISETP.GE.AND P3, PT, R17, RZ, PT ;  /* 0x000000ff1100720c */ /* 0x000fe20003f66270 */
[----:B------:R-:W-:Y:S01]  /*3370*/  IMAD.MOV.U32 R17, RZ, RZ, R20 ;  /* 0x000000ffff117224 */ /* 0x000fe200078e0014 */
[----:B------:R0:W-:Y:S01]  /*3380*/  STL [R1+0x168], R0 ;  /* 0x0001680001007387 */ /* 0x0001e20000100800 */
[----:B------:R-:W-:-:S02]  /*3390*/  IMAD.MOV R16, RZ, RZ, -R16 ;  /* 0x000000ffff107224 */ /* 0x000fc400078e0a10 */
[----:B------:R-:W-:-:S04]  /*33a0*/  IMAD.HI.U32 R15, R7, R18, RZ ;  /* 0x00000012070f7227 */ /* 0x000fc800078e00ff */
[----:B------:R-:W-:Y:S02]  /*33b0*/  @!P5 IMAD.IADD R19, R19, 0x1, -R2 ;  /* 0x000000011313d824 */ /* 0x000fe400078e0a02 */
[----:B------:R-:W-:Y:S01]  /*33c0*/  IMAD R9, R2, R16, R9 ;  /* 0x0000001002097224 */ /* 0x000fe200078e0209 */
[----:B------:R-:W-:Y:S01]  /*33d0*/  LOP3.LUT R16, R6, 0x8c, RZ, 0xfc, !PT ;  /* 0x0000008c06107812 */ /* 0x000fe200078efcff */
[----:B0-----:R-:W-:Y:S01]  /*33e0*/  IMAD.MOV.U32 R0, RZ, RZ, R14 ;  /* 0x000000ffff007224 */ /* 0x001fe200078e000e */
[----:B------:R-:W-:Y:S01]  /*33f0*/  ISETP.GT.U32.AND P5, PT, R2, R19, PT ;  /* 0x000000130200720c */ /* 0x000fe20003fa4070 */
[----:B------:R-:W-:-:S04]  /*3400*/  IMAD.HI.U32 R14, R7, R17, RZ ;  /* 0x00000011070e7227 */ /* 0x000fc800078e00ff */
[----:B------:R-:W-:Y:S01]  /*3410*/  @!P2 IMAD.MOV R0, RZ, RZ, -R0 ;  /* 0x000000ffff00a224 */ /* 0x000fe200078e0a00 */
[----:B------:R-:W-:Y:S01]  /*3420*/  ISETP.GT.U32.AND P2, PT, R2, R3, PT ;  /* 0x000000030200720c */ /* 0x000fe20003f44070 */
[----:B------:R-:W-:Y:S02]  /*3430*/  IMAD.MOV R15, RZ, RZ, -R15 ;  /* 0x000000ffff0f7224 */ /* 0x000fe400078e0a0f */
[----:B------:R-:W-:Y:S01]  /*3440*/  @!P1 IMAD.IADD R12, R12, 0x1, -R2 ;  /* 0x000000010c0c9824 */ /* 0x000fe200078e0a02 */
[----:B------:R0:W-:Y:S01]  /*3450*/  STL [R1+0x170], R0 ;  /* 0x0001700001007387 */ /* 0x0001e20000100800 */
[----:B------:R-:W-:Y:S01]  /*3460*/  IMAD.MOV R14, RZ, RZ, -R14 ;  /* 0x000000ffff0e7224 */ /* 0x000fe200078e0a0e */
[C---:B------:R-:W-:Y:S01]  /*3470*/  ISETP.GT.U32.AND P1, PT, R2.reuse, R9, PT ;  /* 0x000000090200720c */ /* 0x040fe20003f24070 */
[C---:B------:R-:W-:Y:S01]  /*3480*/  IMAD R18, R2.reuse, R15, R18 ;  /* 0x0000000f02127224 */ /* 0x040fe200078e0212 */
[----:B------:R-:W-:Y:S01]  /*3490*/  IABS R15, R16 ;  /* 0x00000010000f7213 */ /* 0x000fe20000000000 */
[----:B------:R-:W-:Y:S01]  /*34a0*/  IMAD R17, R2, R14, R17 ;  /* 0x0000000e02117224 */ /* 0x000fe200078e0211 */
[----:B------:R-:W-:Y:S01]  /*34b0*/  LOP3.LUT R14, R6, 0x8a, RZ, 0xfc, !PT ;  /* 0x0000008a060e7812 */ /* 0x000fe200078efcff */
[----:B------:R-:W-:-:S02]  /*34c0*/  @!P5 IMAD.IADD R19, R19, 0x1, -R2 ;  /* 0x000000011313d824 */ /* 0x000fc400078e0a02 */
[----:B------:R-:W-:Y:S01]  /*34d0*/  IMAD.MOV.U32 R5, RZ, RZ, R13 ;  /* 0x000000ffff057224 */ /* 0x000fe200078e000d */
[----:B------:R-:W-:Y:S01]  /*34e0*/  ISETP.GT.U32.AND P5, PT, R2, R17, PT ;  /* 0x000000110200720c */ /* 0x000fe20003fa4070 */
[----:B0-----:R-:W-:Y:S01]  /*34f0*/  IMAD.MOV.U32 R0, RZ, RZ, R12 ;  /* 0x000000ffff007224 */ /* 0x001fe200078e000c */
[----:B------:R-:W-:Y:S01]  /*3500*/  LOP3.LUT R13, R6, 0x8e, RZ, 0xfc, !PT ;  /* 0x0000008e060d7812 */ /* 0x000fe200078efcff */
[----:B------:R-:W-:Y:S01]  /*3510*/  @!P0 IMAD.MOV R5, RZ, RZ, -R5 ;  /* 0x000000ffff058224 */ /* 0x000fe200078e0a05 */
[----:B------:R-:W-:Y:S01]  /*3520*/  ISETP.GE.AND P0, PT, R4, RZ, PT ;  /* 0x000000ff0400720c */ /* 0x000fe20003f06270 */
[----:B------:R-:W-:Y:S01]  /*3530*/  @!P6 IMAD.MOV R0, RZ, RZ, -R0 ;  /* 0x000000ffff00e224 */ /* 0x000fe200078e0a00 */
[----:B------:R-:W-:Y:S01]  /*3540*/  ISETP.GT.U32.AND P6, PT, R2, R18, PT ;  /* 0x000000120200720c */ /* 0x000fe20003fc4070 */
[--C-:B------:R-:W-:Y:S01]  /*3550*/  @!P1 IMAD.IADD R9, R9, 0x1, -R2.reuse ;  /* 0x0000000109099824 */ /* 0x100fe200078e0a02 */
[----:B------:R-:W-:Y:S01]  /*3560*/  LOP3.LUT R4, R6, 0x90, RZ, 0xfc, !PT ;  /* 0x0000009006047812 */ /* 0x000fe200078efcff */
[--C-:B------:R-:W-:Y:S01]  /*3570*/  @!P2 IMAD.IADD R3, R3, 0x1, -R2.reuse ;  /* 0x000000010303a824 */ /* 0x100fe200078e0a02 */
[----:B------:R-:W-:Y:S01]  /*3580*/  ISETP.GE.AND P1, PT, R8, RZ, PT ;  /* 0x000000ff0800720c */ /* 0x000fe20003f26270 */
[----:B------:R-:W-:Y:S01]  /*3590*/  STL [R1+0x178], R5 ;  /* 0x0001780501007387 */ /* 0x000fe20000100800 */
[----:B------:R-:W-:Y:S01]  /*35a0*/  IABS R12, R4 ;  /* 0x00000004000c7213 */ /* 0x000fe20000000000 */
[----:B------:R-:W-:Y:S01]  /*35b0*/  @!P5 IMAD.IADD R17, R17, 0x1, -R2 ;  /* 0x000000011111d824 */ /* 0x000fe200078e0a02 */
[----:B------:R-:W-:Y:S01]  /*35c0*/  IABS R8, R13 ;  /* 0x0000000d00087213 */ /* 0x000fe20000000000 */
[----:B------:R0:W-:Y:S01]  /*35d0*/  STL [R1+0x180], R0 ;  /* 0x0001800001007387 */ /* 0x0001e20000100800 */
[----:B------:R-:W-:Y:S01]  /*35e0*/  ISETP.GE.AND P2, PT, R10, RZ, PT ;  /* 0x000000ff0a00720c */ /* 0x000fe20003f46270 */
[----:B------:R-:W-:Y:S01]  /*35f0*/  IMAD.HI.U32 R10, R7, R12, RZ ;  /* 0x0000000c070a7227 */ /* 0x000fe200078e00ff */
[----:B------:R-:W-:-:S03]  /*3600*/  IABS R21, R14 ;  /* 0x0000000e00157213 */ /* 0x000fc60000000000 */
[----:B------:R-:W-:Y:S01]  /*3610*/  @!P6 IMAD.IADD R18, R18, 0x1, -R2 ;  /* 0x000000011212e824 */ /* 0x000fe200078e0a02 */
[C---:B------:R-:W-:Y:S01]  /*3620*/  ISETP.GT.U32.AND P6, PT, R2.reuse, R9, PT ;  /* 0x000000090200720c */ /* 0x040fe20003fc4070 */
[----:B------:R-:W-:Y:S02]  /*3630*/  IMAD.MOV R10, RZ, RZ, -R10 ;  /* 0x000000ffff0a7224 */ /* 0x000fe400078e0a0a */
[----:B0-----:R-:W-:Y:S01]  /*3640*/  IMAD.MOV.U32 R0, RZ, RZ, R3 ;  /* 0x000000ffff007224 */ /* 0x001fe200078e0003 */
[C---:B------:R-:W-:Y:S01]  /*3650*/  ISETP.GT.U32.AND P5, PT, R2.reuse, R18, PT ;  /* 0x000000120200720c */ /* 0x040fe20003fa4070 */
[----:B------:R-:W-:Y:S02]  /*3660*/  IMAD.MOV.U32 R3, RZ, RZ, R8 ;  /* 0x000000ffff037224 */ /* 0x000fe400078e0008 */
[----:B------:R-:W-:Y:S01]  /*3670*/  @!P4 IMAD.MOV R0, RZ, RZ, -R0 ;  /* 0x000000ffff00c224 */ /* 0x000fe200078e0a00 */
[----:B------:R-:W-:Y:S01]  /*3680*/  ISETP.GT.U32.AND P4, PT, R2, R17, PT ;  /* 0x000000110200720c */ /* 0x000fe20003f84070 */
[----:B------:R-:W-:-:S03]  /*3690*/  IMAD.HI.U32 R8, R7, R3, RZ ;  /* 0x0000000307087227 */ /* 0x000fc600078e00ff */
[----:B------:R0:W-:Y:S01]  /*36a0*/  STL [R1+0x188], R0 ;  /* 0x0001880001007387 */ /* 0x0001e20000100800 */
[C---:B------:R-:W-:Y:S02]  /*36b0*/  IMAD R12, R2.reuse, R10, R12 ;  /* 0x0000000a020c7224 */ /* 0x040fe400078e020c */
[----:B------:R-:W-:Y:S02]  /*36c0*/  IMAD.MOV R8, RZ, RZ, -R8 ;  /* 0x000000ffff087224 */ /* 0x000fe400078e0a08 */
[--C-:B------:R-:W-:Y:S01]  /*36d0*/  @!P6 IMAD.IADD R9, R9, 0x1, -R2.reuse ;  /* 0x000000010909e824 */ /* 0x100fe200078e0a02 */
[C---:B------:R-:W-:Y:S01]  /*36e0*/  ISETP.GT.U32.AND P6, PT, R2.reuse, R12, PT ;  /* 0x0000000c0200720c */ /* 0x040fe20003fc4070 */
[C---:B------:R-:W-:Y:S02]  /*36f0*/  IMAD R3, R2.reuse, R8, R3 ;  /* 0x0000000802037224 */ /* 0x040fe400078e0203 */
[----:B------:R-:W-:Y:S02]  /*3700*/  @!P4 IMAD.IADD R17, R17, 0x1, -R2 ;  /* 0x000000011111c824 */ /* 0x000fe400078e0a02 */
[----:B------:R-:W-:Y:S01]  /*3710*/  IMAD.HI.U32 R8, R7, R15, RZ ;  /* 0x0000000f07087227 */ /* 0x000fe200078e00ff */
[----:B------:R-:W-:-:S03]  /*3720*/  ISETP.GT.U32.AND P4, PT, R2, R3, PT ;  /* 0x000000030200720c */ /* 0x000fc60003f84070 */
[----:B------:R-:W-:Y:S02]  /*3730*/  IMAD.MOV.U32 R5, RZ, RZ, R19 ;  /* 0x000000ffff057224 */ /* 0x000fe400078e0013 */
[--C-:B------:R-:W-:Y:S01]  /*3740*/  @!P5 IMAD.IADD R18, R18, 0x1, -R2.reuse ;  /* 0x000000011212d824 */ /* 0x100fe200078e0a02 */
[----:B------:R-:W-:Y:S01]  /*3750*/  ISETP.GE.AND P5, PT, R4, RZ, PT ;  /* 0x000000ff0400720c */ /* 0x000fe20003fa6270 */
[----:B------:R-:W-:Y:S01]  /*3760*/  @!P6 IMAD.IADD R12, R12, 0x1, -R2 ;  /* 0x000000010c0ce824 */ /* 0x000fe200078e0a02 */
[C---:B------:R-:W-:Y:S01]  /*3770*/  LOP3.LUT R4, R6.reuse, 0x88, RZ, 0xfc, !PT ;  /* 0x0000008806047812 */ /* 0x040fe200078efcff */
[----:B------:R-:W-:Y:S01]  /*3780*/  IMAD.HI.U32 R10, R7, R21, RZ ;  /* 0x00000015070a7227 */ /* 0x000fe200078e00ff */
[----:B------:R-:W-:Y:S02]  /*3790*/  ISETP.GE.AND P6, PT, R13, RZ, PT ;  /* 0x000000ff0d00720c */ /* 0x000fe40003fc6270 */
[----:B------:R-:W-:Y:S01]  /*37a0*/  LOP3.LUT R13, R6, 0x86, RZ, 0xfc, !PT ;  /* 0x00000086060d7812 */ /* 0x000fe200078efcff */
[----:B------:R-:W-:-:S02]  /*37b0*/  IMAD.MOV R8, RZ, RZ, -R8 ;  /* 0x000000ffff087224 */ /* 0x000fc400078e0a08 */
[----:B------:R-:W-:Y:S02]  /*37c0*/  @!P4 IMAD.IADD R3, R3, 0x1, -R2 ;  /* 0x000000010303c824 */ /* 0x000fe400078e0a02 */
[----:B------:R-:W-:Y:S01]  /*37d0*/  @!P3 IMAD.MOV R5, RZ, RZ, -R5 ;  /* 0x000000ffff05b224 */ /* 0x000fe200078e0a05 */
[C---:B------:R-:W-:Y:S01]  /*37e0*/  ISETP.GT.U32.AND P3, PT, R2.reuse, R12, PT ;  /* 0x0000000c0200720c */ /* 0x040fe20003f64070 */
[----:B0-----:R-:W-:Y:S01]  /*37f0*/  IMAD.MOV.U32 R0, RZ, RZ, R9 ;  /* 0x000000ffff007224 */ /* 0x001fe200078e0009 */
[C---:B------:R-:W-:Y:S01]  /*3800*/  ISETP.GT.U32.AND P4, PT, R2.reuse, R3, PT ;  /* 0x000000030200720c */ /* 0x040fe20003f84070 */
[----:B------:R-:W-:Y:S01]  /*3810*/  IMAD.MOV R10, RZ, RZ, -R10 ;  /* 0x000000ffff0a7224 */ /* 0x000fe200078e0a0a */
[----:B------:R0:W-:Y:S01]  /*3820*/  STL [R1+0x184], R5 ;  /* 0x0001840501007387 */ /* 0x0001e20000100800 */
[----:B------:R-:W-:Y:S01]  /*3830*/  IMAD R15, R2, R8, R15 ;  /* 0x00000008020f7224 */ /* 0x000fe200078e020f */
[----:B------:R-:W-:Y:S01]  /*3840*/  IABS R8, R4 ;  /* 0x0000000400087213 */ /* 0x000fe20000000000 */
[----:B------:R-:W-:-:S02]  /*3850*/  @!P0 IMAD.MOV R0, RZ, RZ, -R0 ;  /* 0x000000ffff008224 */ /* 0x000fc400078e0a00 */
[C---:B------:R-:W-:Y:S01]  /*3860*/  IMAD R21, R2.reuse, R10, R21 ;  /* 0x0000000a02157224 */ /* 0x040fe200078e0215 */
[----:B------:R-:W-:Y:S01]  /*3870*/  IABS R10, R13 ;  /* 0x0000000d000a7213 */ /* 0x000fe20000000000 */
[C---:B------:R-:W-:Y:S01]  /*3880*/  IMAD.HI.U32 R9, R7.reuse, R8, RZ ;  /* 0x0000000807097227 */ /* 0x040fe200078e00ff */
[----:B------:R-:W-:Y:S01]  /*3890*/  ISETP.GT.U32.AND P0, PT, R2, R15, PT ;  /* 0x0000000f0200720c */ /* 0x000fe20003f04070 */
[----:B------:R1:W-:Y:S02]  /*38a0*/  STL [R1+0x198], R0 ;  /* 0x0001980001007387 */ /* 0x0003e40000100800 */
[----:B0-----:R-:W-:Y:S02]  /*38b0*/  IMAD.MOV.U32 R5, RZ, RZ, R18 ;  /* 0x000000ffff057224 */ /* 0x001fe400078e0012 */
[----:B------:R-:W-:Y:S01]  /*38c0*/  @!P3 IMAD.IADD R12, R12, 0x1, -R2 ;  /* 0x000000010c0cb824 */ /* 0x000fe200078e0a02 */
[----:B------:R-:W-:Y:S01]  /*38d0*/  ISETP.GE.AND P3, PT, R14, RZ, PT ;  /* 0x000000ff0e00720c */ /* 0x000fe20003f66270 */
[----:B------:R-:W-:Y:S01]  /*38e0*/  @!P2 IMAD.MOV R5, RZ, RZ, -R5 ;  /* 0x000000ffff05a224 */ /* 0x000fe200078e0a05 */
[----:B------:R-:W-:Y:S01]  /*38f0*/  ISETP.GT.U32.AND P2, PT, R2, R21, PT ;  /* 0x000000150200720c */ /* 0x000fe20003f44070 */
[----:B------:R-:W-:Y:S01]  /*3900*/  IMAD.MOV R9, RZ, RZ, -R9 ;  /* 0x000000ffff097224 */ /* 0x000fe200078e0a09 */
[----:B------:R-:W-:Y:S01]  /*3910*/  LOP3.LUT R14, R6, 0x80, RZ, 0xfc, !PT ;  /* 0x00000080060e7812 */ /* 0x000fe200078efcff */
[----:B-1----:R-:W-:Y:S01]  /*3920*/  IMAD.MOV.U32 R0, RZ, RZ, R17 ;  /* 0x000000ffff007224 */ /* 0x002fe200078e0011 */
[----:B------:R0:W-:Y:S01]  /*3930*/  STL [R1+0x194], R5 ;  /* 0x0001940501007387 */ /* 0x0001e20000100800 */
[----:B------:R-:W-:Y:S01]  /*3940*/  IMAD.HI.U32 R17, R7, R10, RZ ;  /* 0x0000000a07117227 */ /* 0x000fe200078e00ff */
[----:B------:R-:W-:-:S03]  /*3950*/  IABS R18, R14 ;  /* 0x0000000e00127213 */ /* 0x000fc60000000000 */
        /* <DEDUP_REMOVED lines=8> */
[----:B0-----:R-:W-:Y:S01]  /*39e0*/  IMAD.MOV.U32 R5, RZ, RZ, R12 ;  /* 0x000000ffff057224 */ /* 0x001fe200078e000c */
[C---:B------:R-:W-:Y:S01]  /*39f0*/  LOP3.LUT R4, R6.reuse, 0x84, RZ, 0xfc, !PT ;  /* 0x0000008406047812 */ /* 0x040fe200078efcff */
[----:B------:R-:W-:Y:S01]  /*3a00*/  @!P0 IMAD.IADD R15, R15, 0x1, -R2 ;  /* 0x000000010f0f8824 */ /* 0x000fe200078e0a02 */
[----:B------:R-:W-:Y:S01]  /*3a10*/  LOP3.LUT R9, R6, 0x82, RZ, 0xfc, !PT ;  /* 0x0000008206097812 */ /* 0x000fe200078efcff */
[C---:B------:R-:W-:Y:S01]  /*3a20*/  IMAD R10, R2.reuse, R17, R10 ;  /* 0x00000011020a7224 */ /* 0x040fe200078e020a */
[----:B------:R-:W-:Y:S01]  /*3a30*/  IABS R12, R4 ;  /* 0x00000004000c7213 */ /* 0x000fe20000000000 */
[----:B------:R-:W-:Y:S01]  /*3a40*/  @!P5 IMAD.MOV R5, RZ, RZ, -R5 ;  /* 0x000000ffff05d224 */ /* 0x000fe200078e0a05 */
[C---:B------:R-:W-:Y:S01]  /*3a50*/  ISETP.GT.U32.AND P5, PT, R2.reuse, R8, PT ;  /* 0x000000080200720c */ /* 0x040fe20003fa4070 */
[----:B-1----:R-:W-:Y:S01]  /*3a60*/  IMAD.MOV.U32 R0, RZ, RZ, R3 ;  /* 0x000000ffff007224 */ /* 0x002fe200078e0003 */
[C---:B------:R-:W-:Y:S01]  /*3a70*/  ISETP.GT.U32.AND P0, PT, R2.reuse, R15, PT ;  /* 0x0000000f0200720c */ /* 0x040fe20003f04070 */
[----:B------:R-:W-:Y:S01]  /*3a80*/  @!P2 IMAD.IADD R21, R21, 0x1, -R2 ;  /* 0x000000011515a824 */ /* 0x000fe200078e0a02 */
[----:B------:R-:W-:Y:S01]  /*3a90*/  IABS R3, R9 ;  /* 0x0000000900037213 */ /* 0x000fe20000000000 */
[----:B------:R-:W-:Y:S01]  /*3aa0*/  @!P6 IMAD.MOV R0, RZ, RZ, -R0 ;  /* 0x000000ffff00e224 */ /* 0x000fe200078e0a00 */
[C---:B------:R-:W-:Y:S01]  /*3ab0*/  ISETP.GT.U32.AND P6, PT, R2.reuse, R10, PT ;  /* 0x0000000a0200720c */ /* 0x040fe20003fc4070 */
[----:B------:R-:W-:Y:S01]  /*3ac0*/  STL [R1+0x1a0], R5 ;  /* 0x0001a00501007387 */ /* 0x000fe20000100800 */
[----:B------:R-:W-:-:S02]  /*3ad0*/  ISETP.GT.U32.AND P2, PT, R2, R21, PT ;  /* 0x000000150200720c */ /* 0x000fc40003f44070 */
[----:B------:R-:W-:Y:S01]  /*3ae0*/  IABS R17, R16 ;  /* 0x0000001000117213 */ /* 0x000fe20000000000 */
[----:B------:R0:W-:Y:S02]  /*3af0*/  STL [R1+0x1ac], R0 ;  /* 0x0001ac0001007387 */ /* 0x0001e40000100800 */
[--C-:B------:R-:W-:Y:S02]  /*3b00*/  @!P5 IMAD.IADD R8, R8, 0x1, -R2.reuse ;  /* 0x000000010808d824 */ /* 0x100fe400078e0a02 */
[----:B------:R-:W-:Y:S01]  /*3b10*/  @!P0 IMAD.IADD R15, R15, 0x1, -R2 ;  /* 0x000000010f0f8824 */ /* 0x000fe200078e0a02 */
[----:B------:R-:W-:Y:S01]  /*3b20*/  ISETP.GE.AND P0, PT, R13, RZ, PT ;  /* 0x000000ff0d00720c */ /* 0x000fe20003f06270 */
[----:B------:R-:W-:Y:S01]  /*3b30*/  IMAD.HI.U32 R13, R7, R12, RZ ;  /* 0x0000000c070d7227 */ /* 0x000fe200078e00ff */
[----:B------:R-:W-:-:S03]  /*3b40*/  ISETP.GT.U32.AND P5, PT, R2, R8, PT ;  /* 0x000000080200720c */ /* 0x000fc60003fa4070 */
[--C-:B------:R-:W-:Y:S02]  /*3b50*/  @!P6 IMAD.IADD R10, R10, 0x1, -R2.reuse ;  /* 0x000000010a0ae824 */ /* 0x100fe400078e0a02 */
[----:B------:R-:W-:Y:S01]  /*3b60*/  @!P2 IMAD.IADD R21, R21, 0x1, -R2 ;  /* 0x000000011515a824 */ /* 0x000fe200078e0a02 */
[----:B------:R-:W-:Y:S01]  /*3b70*/  ISETP.GE.AND P2, PT, R4, RZ, PT ;  /* 0x000000ff0400720c */ /* 0x000fe20003f46270 */
[----:B------:R-:W-:Y:S01]  /*3b80*/  IMAD.HI.U32 R4, R7, R3, RZ ;  /* 0x0000000307047227 */ /* 0x000fe200078e00ff */
[----:B------:R-:W-:-:S03]  /*3b90*/  ISETP.GT.U32.AND P6, PT, R2, R10, PT ;  /* 0x0000000a0200720c */ /* 0x000fc60003fc4070 */
[----:B------:R-:W-:Y:S02]  /*3ba0*/  IMAD.MOV R13, RZ, RZ, -R13 ;  /* 0x000000ffff0d7224 */ /* 0x000fe400078e0a0d */
[----:B------:R-:W-:Y:S02]  /*3bb0*/  IMAD.MOV R4, RZ, RZ, -R4 ;  /* 0x000000ffff047224 */ /* 0x000fe400078e0a04 */
[----:B------:R-:W-:Y:S01]  /*3bc0*/  IMAD R12, R2, R13, R12 ;  /* 0x0000000d020c7224 */ /* 0x000fe200078e020c */
[----:B------:R-:W-:Y:S01]  /*3bd0*/  LOP3.LUT R13, R6, 0x7e, RZ, 0xfc, !PT ;  /* 0x0000007e060d7812 */ /* 0x000fe200078efcff */
[----:B------:R-:W-:Y:S01]  /*3be0*/  IMAD R3, R2, R4, R3 ;  /* 0x0000000402037224 */ /* 0x000fe200078e0203 */
[----:B------:R-:W-:Y:S01]  /*3bf0*/  LOP3.LUT R4, R6, 0x7a, RZ, 0xfc, !PT ;  /* 0x0000007a06047812 */ /* 0x000fe200078efcff */
[--C-:B------:R-:W-:Y:S01]  /*3c00*/  @!P5 IMAD.IADD R8, R8, 0x1, -R2.reuse ;  /* 0x000000010808d824 */ /* 0x100fe200078e0a02 */
[----:B------:R-:W-:Y:S01]  /*3c10*/  ISETP.GT.U32.AND P5, PT, R2, R12, PT ;  /* 0x0000000c0200720c */ /* 0x000fe20003fa4070 */
[----:B------:R-:W-:Y:S01]  /*3c20*/  @!P6 IMAD.IADD R10, R10, 0x1, -R2 ;  /* 0x000000010a0ae824 */ /* 0x000fe200078e0a02 */
[----:B------:R-:W-:Y:S01]  /*3c30*/  ISETP.GT.U32.AND P6, PT, R2, R3, PT ;  /* 0x000000030200720c */ /* 0x000fe20003fc4070 */
[----:B0-----:R-:W-:Y:S01]  /*3c40*/  IMAD.MOV.U32 R0, RZ, RZ, R15 ;  /* 0x000000ffff007224 */ /* 0x001fe200078e000f */
[----:B------:R-:W-:Y:S01]  /*3c50*/  IABS R19, R13 ;  /* 0x0000000d00137213 */ /* 0x000fe20000000000 */
[----:B------:R-:W-:Y:S01]  /*3c60*/  IMAD.HI.U32 R20, R7, R17, RZ ;  /* 0x0000001107147227 */ /* 0x000fe200078e00ff */
[----:B------:R-:W-:-:S03]  /*3c70*/  IABS R15, R4 ;  /* 0x00000004000f7213 */ /* 0x000fc60000000000 */
[----:B------:R-:W-:Y:S01]  /*3c80*/  @!P1 IMAD.MOV R0, RZ, RZ, -R0 ;  /* 0x000000ffff009224 */ /* 0x000fe200078e0a00 */
[----:B------:R-:W-:Y:S01]  /*3c90*/  ISETP.GE.AND P1, PT, R9, RZ, PT ;  /* 0x000000ff0900720c */ /* 0x000fe20003f26270 */
[----:B------:R-:W-:-:S03]  /*3ca0*/  IMAD.HI.U32 R22, R7, R19, RZ ;  /* 0x0000001307167227 */ /* 0x000fc600078e00ff */
[----:B------:R0:W-:Y:S01]  /*3cb0*/  STL [R1+0x1a8], R0 ;  /* 0x0001a80001007387 */ /* 0x0001e20000100800 */
[--C-:B------:R-:W-:Y:S02]  /*3cc0*/  @!P5 IMAD.IADD R12, R12, 0x1, -R2.reuse ;  /* 0x000000010c0cd824 */ /* 0x100fe400078e0a02 */
[----:B------:R-:W-:Y:S02]  /*3cd0*/  @!P6 IMAD.IADD R3, R3, 0x1, -R2 ;  /* 0x000000010303e824 */ /* 0x000fe400078e0a02 */
[----:B------:R-:W-:Y:S01]  /*3ce0*/  IMAD.MOV R22, RZ, RZ, -R22 ;  /* 0x000000ffff167224 */ /* 0x000fe200078e0a16 */
[----:B------:R-:W-:Y:S01]  /*3cf0*/  ISETP.GT.U32.AND P6, PT, R2, R12, PT ;  /* 0x0000000c0200720c */ /* 0x000fe20003fc4070 */
[----:B------:R-:W-:Y:S02]  /*3d00*/  IMAD.MOV R20, RZ, RZ, -R20 ;  /* 0x000000ffff147224 */ /* 0x000fe400078e0a14 */
[----:B------:R-:W-:-:S04]  /*3d10*/  IMAD.HI.U32 R9, R7, R18, RZ ;  /* 0x0000001207097227 */ /* 0x000fc800078e00ff */
[----:B0-----:R-:W-:Y:S02]  /*3d20*/  IMAD.MOV.U32 R0, RZ, RZ, R21 ;  /* 0x000000ffff007224 */ /* 0x001fe400078e0015 */
[----:B------:R-:W-:Y:S02]  /*3d30*/  IMAD.MOV.U32 R21, RZ, RZ, R15 ;  /* 0x000000ffff157224 */ /* 0x000fe400078e000f */
[----:B------:R-:W-:Y:S01]  /*3d40*/  @!P3 IMAD.MOV R0, RZ, RZ, -R0 ;  /* 0x000000ffff00b224 */ /* 0x000fe200078e0a00 */
[----:B------:R-:W-:Y:S01]  /*3d50*/  ISETP.GE.AND P3, PT, R14, RZ, PT ;  /* 0x000000ff0e00720c */ /* 0x000fe20003f66270 */
[----:B------:R-:W-:Y:S02]  /*3d60*/  IMAD R14, R2, R22, R19 ;  /* 0x00000016020e7224 */ /* 0x000fe400078e0213 */
[----:B------:R-:W-:Y:S01]  /*3d70*/  @!P6 IMAD.IADD R12, R12, 0x1, -R2 ;  /* 0x000000010c0ce824 */ /* 0x000fe200078e0a02 */
[----:B------:R0:W-:Y:S01]  /*3d80*/  STL [R1+0x18c], R0 ;  /* 0x00018c0001007387 */ /* 0x0001e20000100800 */
[C---:B------:R-:W-:Y:S01]  /*3d90*/  IMAD R15, R2.reuse, R20, R17 ;  /* 0x00000014020f7224 */ /* 0x040fe200078e0211 */
[----:B------:R-:W-:Y:S01]  /*3da0*/  ISETP.GT.U32.AND P6, PT, R2, R14, PT ;  /* 0x0000000e0200720c */ /* 0x000fe20003fc4070 */
[----:B------:R-:W-:-:S02]  /*3db0*/  IMAD.MOV R9, RZ, RZ, -R9 ;  /* 0x000000ffff097224 */ /* 0x000fc400078e0a09 */
[----:B------:R-:W-:Y:S02]  /*3dc0*/  IMAD.MOV.U32 R5, RZ, RZ, R10 ;  /* 0x000000ffff057224 */ /* 0x000fe400078e000a */
[----:B------:R-:W-:Y:S01]  /*3dd0*/  IMAD R18, R2, R9, R18 ;  /* 0x0000000902127224 */ /* 0x000fe200078e0212 */
[----:B------:R-:W-:Y:S01]  /*3de0*/  LOP3.LUT R9, R6, 0x78, RZ, 0xfc, !PT ;  /* 0x0000007806097812 */ /* 0x000fe200078efcff */
[----:B------:R-:W-:Y:S01]  /*3df0*/  @!P0 IMAD.MOV R5, RZ, RZ, -R5 ;  /* 0x000000ffff058224 */ /* 0x000fe200078e0a05 */
[----:B------:R-:W-:Y:S01]  /*3e00*/  ISETP.GE.AND P0, PT, R13, RZ, PT ;  /* 0x000000ff0d00720c */ /* 0x000fe20003f06270 */
[----:B0-----:R-:W-:Y:S01]  /*3e10*/  IMAD.MOV.U32 R0, RZ, RZ, R8 ;  /* 0x000000ffff007224 */ /* 0x001fe200078e0008 */
[----:B------:R-:W-:Y:S01]  /*3e20*/  ISETP.GT.U32.AND P5, PT, R2, R18, PT ;  /* 0x000000120200720c */ /* 0x000fe20003fa4070 */
[----:B------:R-:W-:Y:S01]  /*3e30*/  IMAD.HI.U32 R8, R7, R21, RZ ;  /* 0x0000001507087227 */ /* 0x000fe200078e00ff */
[----:B------:R-:W-:-:S03]  /*3e40*/  IABS R19, R9 ;  /* 0x0000000900137213 */ /* 0x000fc60000000000 */
[----:B------:R-:W-:Y:S01]  /*3e50*/  @!P4 IMAD.MOV R0, RZ, RZ, -R0 ;  /* 0x000000ffff00c224 */ /* 0x000fe200078e0a00 */
[----:B------:R-:W-:Y:S01]  /*3e60*/  ISETP.GT.U32.AND P4, PT, R2, R3, PT ;  /* 0x000000030200720c */ /* 0x000fe20003f84070 */
[----:B------:R-:W-:Y:S02]  /*3e70*/  IMAD.MOV R8, RZ, RZ, -R8 ;  /* 0x000000ffff087224 */ /* 0x000fe400078e0a08 */
[--C-:B------:R-:W-:Y:S01]  /*3e80*/  @!P6 IMAD.IADD R14, R14, 0x1, -R2.reuse ;  /* 0x000000010e0ee824 */ /* 0x100fe200078e0a02 */
[----:B------:R0:W-:Y:S01]  /*3e90*/  STL [R1+0x17c], R0 ;  /* 0x00017c0001007387 */ /* 0x0001e20000100800 */
[----:B------:R-:W-:Y:S01]  /*3ea0*/  IMAD R13, R2, R8, R21 ;  /* 0x00000008020d7224 */ /* 0x000fe200078e0215 */
[----:B------:R-:W-:Y:S01]  /*3eb0*/  LOP3.LUT R8, R6, 0x76, RZ, 0xfc, !PT ;  /* 0x0000007606087812 */ /* 0x000fe200078efcff */
[----:B------:R-:W-:Y:S01]  /*3ec0*/  IMAD.HI.U32 R10, R7, R19, RZ ;  /* 0x00000013070a7227 */ /* 0x000fe200078e00ff */
[----:B------:R-:W-:Y:S02]  /*3ed0*/  STL [R1+0x174], R5 ;  /* 0x0001740501007387 */ /* 0x000fe40000100800 */
[----:B------:R-:W-:Y:S01]  /*3ee0*/  ISETP.GT.U32.AND P6, PT, R2, R13, PT ;  /* 0x0000000d0200720c */ /* 0x000fe20003fc4070 */
[----:B------:R-:W-:Y:S01]  /*3ef0*/  @!P5 IMAD.IADD R18, R18, 0x1, -R2 ;  /* 0x000000011212d824 */ /* 0x000fe200078e0a02 */
[----:B------:R-:W-:Y:S01]  /*3f00*/  IABS R17, R8 ;  /* 0x0000000800117213 */ /* 0x000fe20000000000 */
[----:B------:R-:W-:-:S02]  /*3f10*/  IMAD.MOV R10, RZ, RZ, -R10 ;  /* 0x000000ffff0a7224 */ /* 0x000fc400078e0a0a */
[----:B0-----:R-:W-:Y:S01]  /*3f20*/  IMAD.MOV.U32 R0, RZ, RZ, R12 ;  /* 0x000000ffff007224 */ /* 0x001fe200078e000c */
[----:B------:R-:W-:Y:S01]  /*3f30*/  ISETP.GT.U32.AND P5, PT, R2, R18, PT ;  /* 0x000000120200720c */ /* 0x000fe20003fa4070 */
[----:B------:R-:W-:Y:S01]  /*3f40*/  @!P4 IMAD.IADD R3, R3, 0x1, -R2 ;  /* 0x000000010303c824 */ /* 0x000fe200078e0a02 */
[----:B------:R-:W-:Y:S01]  /*3f50*/  LOP3.LUT R12, R6, 0x70, RZ, 0xfc, !PT ;  /* 0x00000070060c7812 */ /* 0x000fe200078efcff */
[----:B------:R-:W-:Y:S01]  /*3f60*/  @!P2 IMAD.MOV R0, RZ, RZ, -R0 ;  /* 0x000000ffff00a224 */ /* 0x000fe200078e0a00 */
[C---:B------:R-:W-:Y:S01]  /*3f70*/  ISETP.GT.U32.AND P2, PT, R2.reuse, R15, PT ;  /* 0x0000000f0200720c */ /* 0x040fe20003f44070 */
[----:B------:R-:W-:Y:S01]  /*3f80*/  IMAD R10, R2, R10, R19 ;  /* 0x0000000a020a7224 */ /* 0x000fe200078e0213 */
[----:B------:R-:W-:Y:S01]  /*3f90*/  LOP3.LUT R19, R6, 0x72, RZ, 0xfc, !PT ;  /* 0x0000007206137812 */ /* 0x000fe200078efcff */
[----:B------:R-:W-:Y:S01]  /*3fa0*/  @!P6 IMAD.IADD R13, R13, 0x1, -R2 ;  /* 0x000000010d0de824 */ /* 0x000fe200078e0a02 */
[----:B------:R0:W-:Y:S01]  /*3fb0*/  STL [R1+0x16c], R0 ;  /* 0x00016c0001007387 */ /* 0x0001e20000100800 */
[----:B------:R-:W-:Y:S01]  /*3fc0*/  IMAD.HI.U32 R20, R7, R17, RZ ;  /* 0x0000001107147227 */ /* 0x000fe200078e00ff */
[----:B------:R-:W-:-:S02]  /*3fd0*/  ISETP.GE.AND P4, PT, R16, RZ, PT ;  /* 0x000000ff1000720c */ /* 0x000fc40003f86270 */
[----:B------:R-:W-:Y:S01]  /*3fe0*/  ISETP.GT.U32.AND P6, PT, R2, R13, PT ;  /* 0x0000000d0200720c */ /* 0x000fe20003fc4070 */
[----:B------:R-:W-:Y:S01]  /*3ff0*/  IMAD.MOV R20, RZ, RZ, -R20 ;  /* 0x000000ffff147224 */ /* 0x000fe200078e0a14 */
[----:B------:R-:W-:Y:S01]  /*4000*/  LOP3.LUT R16, R6, 0x74, RZ, 0xfc, !PT ;  /* 0x0000007406107812 */ /* 0x000fe200078efcff */
[--C-:B------:R-:W-:Y:S01]  /*4010*/  @!P5 IMAD.IADD R18, R18, 0x1, -R2.reuse ;  /* 0x000000011212d824 */ /* 0x100fe200078e0a02 */
[----:B------:R-:W-:Y:S01]  /*4020*/  ISETP.GE.AND P5, PT, R4, RZ, PT ;  /* 0x000000ff0400720c */ /* 0x000fe20003fa6270 */
[----:B------:R-:W-:Y:S01]  /*4030*/  @!P2 IMAD.IADD R15, R15, 0x1, -R2 ;  /* 0x000000010f0fa824 */ /* 0x000fe200078e0a02 */
[C---:B------:R-:W-:Y:S01]  /*4040*/  ISETP.GT.U32.AND P2, PT, R2.reuse, R14, PT ;  /* 0x0000000e0200720c */ /* 0x040fe20003f44070 */
[----:B0-----:R-:W-:Y:S01]  /*4050*/  IMAD.MOV.U32 R0, RZ, RZ, R3 ;  /* 0x000000ffff007224 */ /* 0x001fe200078e0003 */
[----:B------:R-:W-:Y:S01]  /*4060*/  IABS R4, R19 ;  /* 0x0000001300047213 */ /* 0x000fe20000000000 */
[C---:B------:R-:W-:Y:S01]  /*4070*/  IMAD R17, R2.reuse, R20, R17 ;  /* 0x0000001402117224 */ /* 0x040fe200078e0211 */
[----:B------:R-:W-:Y:S01]  /*4080*/  IABS R3, R12 ;  /* 0x0000000c00037213 */ /* 0x000fe20000000000 */
[----:B------:R-:W-:Y:S01]  /*4090*/  @!P1 IMAD.MOV R0, RZ, RZ, -R0 ;  /* 0x000000ffff009224 */ /* 0x000fe200078e0a00 */
[C---:B------:R-:W-:Y:S01]  /*40a0*/  ISETP.GT.U32.AND P1, PT, R2.reuse, R15, PT ;  /* 0x0000000f0200720c */ /* 0x040fe20003f24070 */
[----:B------:R-:W-:Y:S01]  /*40b0*/  IMAD.MOV.U32 R5, RZ, RZ, R18 ;  /* 0x000000ffff057224 */ /* 0x000fe200078e0012 */
[----:B------:R-:W-:Y:S01]  /*40c0*/  IABS R21, R16 ;  /* 0x0000001000157213 */ /* 0x000fe20000000000 */
[--C-:B------:R-:W-:Y:S01]  /*40d0*/  @!P6 IMAD.IADD R13, R13, 0x1, -R2.reuse ;  /* 0x000000010d0de824 */ /* 0x100fe200078e0a02 */
[----:B------:R-:W-:Y:S01]  /*40e0*/  ISETP.GT.U32.AND P6, PT, R2, R17, PT ;  /* 0x000000110200720c */ /* 0x000fe20003fc4070 */
[----:B------:R-:W-:Y:S01]  /*40f0*/  @!P3 IMAD.MOV R5, RZ, RZ, -R5 ;  /* 0x000000ffff05b224 */ /* 0x000fe200078e0a05 */
[----:B------:R0:W-:Y:S01]  /*4100*/  STL [R1+0x160], R0 ;  /* 0x0001600001007387 */ /* 0x0001e20000100800 */
[--C-:B------:R-:W-:Y:S01]  /*4110*/  @!P2 IMAD.IADD R14, R14, 0x1, -R2.reuse ;  /* 0x000000010e0ea824 */ /* 0x100fe200078e0a02 */
[----:B------:R-:W-:Y:S01]  /*4120*/  ISETP.GT.U32.AND P2, PT, R2, R10, PT ;  /* 0x0000000a0200720c */ /* 0x000fe20003f44070 */
[----:B------:R-:W-:Y:S01]  /*4130*/  IMAD.HI.U32 R20, R7, R3, RZ ;  /* 0x0000000307147227 */ /* 0x000fe200078e00ff */
[----:B------:R1:W-:Y:S03]  /*4140*/  STL [R1+0x14c], R5 ;  /* 0x00014c0501007387 */ /* 0x0003e60000100800 */
[----:B------:R-:W-:Y:S01]  /*4150*/  @!P1 IMAD.IADD R15, R15, 0x1, -R2 ;  /* 0x000000010f0f9824 */ /* 0x000fe200078e0a02 */
[----:B------:R-:W-:Y:S01]  /*4160*/  ISETP.GE.AND P1, PT, R9, RZ, PT ;  /* 0x000000ff0900720c */ /* 0x000fe20003f26270 */
[----:B------:R-:W-:-:S04]  /*4170*/  IMAD.HI.U32 R9, R7, R4, RZ ;  /* 0x0000000407097227 */ /* 0x000fc800078e00ff */
[----:B------:R-:W-:Y:S02]  /*4180*/  IMAD.MOV R9, RZ, RZ, -R9 ;  /* 0x000000ffff097224 */ /* 0x000fe400078e0a09 */
[----:B------:R-:W-:Y:S01]  /*4190*/  @!P2 IMAD.IADD R10, R10, 0x1, -R2 ;  /* 0x000000010a0aa824 */ /* 0x000fe200078e0a02 */
[----:B------:R-:W-:Y:S01]  /*41a0*/  ISETP.GE.AND P2, PT, R8, RZ, PT ;  /* 0x000000ff0800720c */ /* 0x000fe20003f46270 */
[----:B0-----:R-:W-:Y:S02]  /*41b0*/  IMAD.MOV.U32 R0, RZ, RZ, R14 ;  /* 0x000000ffff007224 */ /* 0x001fe400078e000e */
[----:B------:R-:W-:Y:S01]  /*41c0*/  IMAD.HI.U32 R22, R7, R21, RZ ;  /* 0x0000001507167227 */ /* 0x000fe200078e00ff */
[----:B------:R-:W-:-:S03]  /*41d0*/  ISETP.GT.U32.AND P3, PT, R2, R10, PT ;  /* 0x0000000a0200720c */ /* 0x000fc60003f64070 */
[----:B------:R-:W-:Y:S02]  /*41e0*/  IMAD.MOV R20, RZ, RZ, -R20 ;  /* 0x000000ffff147224 */ /* 0x000fe400078e0a14 */
[----:B------:R-:W-:Y:S01]  /*41f0*/  IMAD R4, R2, R9, R4 ;  /* 0x0000000902047224 */ /* 0x000fe200078e0204 */
[----:B------:R-:W-:Y:S01]  /*4200*/  LOP3.LUT R9, R6, 0x6e, RZ, 0xfc, !PT ;  /* 0x0000006e06097812 */ /* 0x000fe200078efcff */
[----:B-1----:R-:W-:Y:S02]  /*4210*/  IMAD.MOV.U32 R5, RZ, RZ, R15 ;  /* 0x000000ffff057224 */ /* 0x002fe400078e000f */
[----:B------:R-:W-:Y:S02]  /*4220*/  @!P0 IMAD.MOV R0, RZ, RZ, -R0 ;  /* 0x000000ffff008224 */ /* 0x000fe400078e0a00 */
[----:B------:R-:W-:Y:S02]  /*4230*/  IMAD.MOV R22, RZ, RZ, -R22 ;  /* 0x000000ffff167224 */ /* 0x000fe400078e0a16 */
[C---:B------:R-:W-:Y:S01]  /*4240*/  IMAD R3, R2.reuse, R20, R3 ;  /* 0x0000001402037224 */ /* 0x040fe200078e0203 */
[----:B------:R0:W-:Y:S01]  /*4250*/  STL [R1+0x140], R0 ;  /* 0x0001400001007387 */ /* 0x0001e20000100800 */
[----:B------:R-:W-:Y:S01]  /*4260*/  @!P4 IMAD.MOV R5, RZ, RZ, -R5 ;  /* 0x000000ffff05c224 */ /* 0x000fe200078e0a05 */
[----:B------:R-:W-:Y:S01]  /*4270*/  ISETP.GT.U32.AND P4, PT, R2, R4, PT ;  /* 0x000000040200720c */ /* 0x000fe20003f84070 */
[--C-:B------:R-:W-:Y:S01]  /*4280*/  @!P6 IMAD.IADD R17, R17, 0x1, -R2.reuse ;  /* 0x000000011111e824 */ /* 0x100fe200078e0a02 */
[----:B------:R-:W-:Y:S01]  /*4290*/  LOP3.LUT R20, R6, 0x6c, RZ, 0xfc, !PT ;  /* 0x0000006c06147812 */ /* 0x000fe200078efcff */
[----:B------:R-:W-:Y:S01]  /*42a0*/  IMAD R8, R2, R22, R21 ;  /* 0x0000001602087224 */ /* 0x000fe200078e0215 */
[----:B------:R-:W-:Y:S01]  /*42b0*/  IABS R21, R9 ;  /* 0x0000000900157213 */ /* 0x000fe20000000000 */
[----:B------:R-:W-:Y:S01]  /*42c0*/  @!P3 IMAD.IADD R10, R10, 0x1, -R2 ;  /* 0x000000010a0ab824 */ /* 0x000fe200078e0a02 */
[C---:B------:R-:W-:Y:S01]  /*42d0*/  ISETP.GT.U32.AND P3, PT, R2.reuse, R3, PT ;  /* 0x000000030200720c */ /* 0x040fe20003f64070 */
[----:B------:R-:W-:Y:S01]  /*42e0*/  STL [R1+0x13c], R5 ;  /* 0x00013c0501007387 */ /* 0x000fe20000100800 */
[----:B0-----:R-:W-:Y:S01]  /*42f0*/  IMAD.MOV.U32 R0, RZ, RZ, R13 ;  /* 0x000000ffff007224 */ /* 0x001fe200078e000d */
[C---:B------:R-:W-:Y:S01]  /*4300*/  ISETP.GT.U32.AND P0, PT, R2.reuse, R17, PT ;  /* 0x000000110200720c */ /* 0x040fe20003f04070 */
[----:B------:R-:W-:Y:S01]  /*4310*/  IMAD.MOV.U32 R14, RZ, RZ, R21 ;  /* 0x000000ffff0e7224 */ /* 0x000fe200078e0015 */
[----:B------:R-:W-:Y:S01]  /*4320*/  ISETP.GT.U32.AND P6, PT, R2, R8, PT ;  /* 0x000000080200720c */ /* 0x000fe20003fc4070 */
[----:B------:R-:W-:Y:S01]  /*4330*/  @!P5 IMAD.MOV R0, RZ, RZ, -R0 ;  /* 0x000000ffff00d224 */ /* 0x000fe200078e0a00 */
[----:B------:R-:W-:Y:S01]  /*4340*/  IABS R18, R20 ;  /* 0x0000001400127213 */ /* 0x000fe20000000000 */
[----:B------:R-:W-:Y:S01]  /*4350*/  @!P4 IMAD.IADD R4, R4, 0x1, -R2 ;  /* 0x000000010404c824 */ /* 0x000fe200078e0a02 */
[----:B------:R-:W-:Y:S01]  /*4360*/  ISETP.GE.AND P5, PT, R16, RZ, PT ;  /* 0x000000ff1000720c */ /* 0x000fe20003fa6270 */
[----:B------:R-:W-:Y:S01]  /*4370*/  IMAD.HI.U32 R15, R7, R14, RZ ;  /* 0x0000000e070f7227 */ /* 0x000fe200078e00ff */
[----:B------:R0:W-:Y:S01]  /*4380*/  STL [R1+0x138], R0 ;  /* 0x0001380001007387 */ /* 0x0001e20000100800 */
[----:B------:R-:W-:-:S02]  /*4390*/  LOP3.LUT R21, R6, 0x5a, RZ, 0xfc, !PT ;  /* 0x0000005a06157812 */ /* 0x000fc400078efcff */
[----:B------:R-:W-:Y:S01]  /*43a0*/  IMAD.MOV.U32 R13, RZ, RZ, R18 ;  /* 0x000000ffff0d7224 */ /* 0x000fe200078e0012 */
[----:B------:R-:W-:Y:S01]  /*43b0*/  LOP3.LUT R22, R6, 0x58, RZ, 0xfc, !PT ;  /* 0x0000005806167812 */ /* 0x000fe200078efcff */
[--C-:B------:R-:W-:Y:S01]  /*43c0*/  @!P3 IMAD.IADD R3, R3, 0x1, -R2.reuse ;  /* 0x000000010303b824 */ /* 0x100fe200078e0a02 */
[----:B------:R-:W-:Y:S01]  /*43d0*/  ISETP.GT.U32.AND P3, PT, R2, R4, PT ;  /* 0x000000040200720c */ /* 0x000fe20003f64070 */
[----:B------:R-:W-:Y:S02]  /*43e0*/  IMAD.MOV R15, RZ, RZ, -R15 ;  /* 0x000000ffff0f7224 */ /* 0x000fe400078e0a0f */
[----:B------:R-:W-:Y:S01]  /*43f0*/  @!P0 IMAD.IADD R17, R17, 0x1, -R2 ;  /* 0x0000000111118824 */ /* 0x000fe200078e0a02 */
[----:B------:R-:W-:Y:S01]  /*4400*/  ISETP.GE.AND P0, PT, R19, RZ, PT ;  /* 0x000000ff1300720c */ /* 0x000fe20003f06270 */
[----:B0-----:R-:W-:Y:S02]  /*4410*/  IMAD.MOV.U32 R0, RZ, RZ, R10 ;  /* 0x000000ffff007224 */ /* 0x001fe400078e000a */
[----:B------:R-:W-:-:S04]  /*4420*/  IMAD.HI.U32 R16, R7, R13, RZ ;  /* 0x0000000d07107227 */ /* 0x000fc800078e00ff */
[----:B------:R-:W-:Y:S01]  /*4430*/  @!P1 IMAD.MOV R0, RZ, RZ, -R0 ;  /* 0x000000ffff009224 */ /* 0x000fe200078e0a00 */
[----:B------:R-:W-:Y:S01]  /*4440*/  ISETP.GT.U32.AND P1, PT, R2, R3, PT ;  /* 0x000000030200720c */ /* 0x000fe20003f24070 */
[----:B------:R-:W-:Y:S01]  /*4450*/  @!P6 IMAD.IADD R8, R8, 0x1, -R2 ;  /* 0x000000010808e824 */ /* 0x000fe200078e0a02 */
[----:B------:R-:W-:Y:S01]  /*4460*/  ISETP.GE.AND P6, PT, R12, RZ, PT ;  /* 0x000000ff0c00720c */ /* 0x000fe20003fc6270 */
[C---:B------:R-:W-:Y:S01]  /*4470*/  IMAD R12, R2.reuse, R15, R14 ;  /* 0x0000000f020c7224 */ /* 0x040fe200078e020e */
[----:B------:R0:W-:Y:S01]  /*4480*/  STL [R1+0x134], R0 ;  /* 0x0001340001007387 */ /* 0x0001e20000100800 */
[----:B------:R-:W-:Y:S01]  /*4490*/  IMAD.MOV R10, RZ, RZ, -R16 ;  /* 0x000000ffff0a7224 */ /* 0x000fe200078e0a10 */
[----:B------:R-:W-:Y:S01]  /*44a0*/  ISETP.GT.U32.AND P4, PT, R2, R8, PT ;  /* 0x000000080200720c */ /* 0x000fe20003f84070 */
[----:B------:R-:W-:Y:S01]  /*44b0*/  @!P3 IMAD.IADD R4, R4, 0x1, -R2 ;  /* 0x000000010404b824 */ /* 0x000fe200078e0a02 */
[----:B------:R-:W-:Y:S01]  /*44c0*/  LOP3.LUT R16, R6, 0x6a, RZ, 0xfc, !PT ;  /* 0x0000006a06107812 */ /* 0x000fe200078efcff */
[----:B------:R-:W-:Y:S01]  /*44d0*/  IMAD R10, R2, R10, R13 ;  /* 0x0000000a020a7224 */ /* 0x000fe200078e020d */
[----:B------:R-:W-:Y:S01]  /*44e0*/  LOP3.LUT R13, R6, 0x68, RZ, 0xfc, !PT ;  /* 0x00000068060d7812 */ /* 0x000fe200078efcff */
[----:B------:R-:W-:Y:S01]  /*44f0*/  IMAD.MOV.U32 R5, RZ, RZ, R4 ;  /* 0x000000ffff057224 */ /* 0x000fe200078e0004 */
[----:B------:R-:W-:Y:S01]  /*4500*/  IABS R15, R16 ;  /* 0x00000010000f7213 */ /* 0x000fe20000000000 */
[----:B------:R-:W-:Y:S01]  /*4510*/  @!P1 IMAD.IADD R3, R3, 0x1, -R2 ;  /* 0x0000000103039824 */ /* 0x000fe200078e0a02 */
[----:B------:R-:W-:Y:S01]  /*4520*/  ISETP.GT.U32.AND P3, PT, R2, R10, PT ;  /* 0x0000000a0200720c */ /* 0x000fe20003f64070 */
[----:B0-----:R-:W-:Y:S01]  /*4530*/  IMAD.MOV.U32 R0, RZ, RZ, R17 ;  /* 0x000000ffff007224 */ /* 0x001fe200078e0011 */
[----:B------:R-:W-:Y:S01]  /*4540*/  IABS R14, R13 ;  /* 0x0000000d000e7213 */ /* 0x000fe20000000000 */
[----:B------:R-:W-:Y:S01]  /*4550*/  IMAD.HI.U32 R19, R7, R15, RZ ;  /* 0x0000000f07137227 */ /* 0x000fe200078e00ff */
[----:B------:R-:W-:-:S02]  /*4560*/  ISETP.GE.AND P1, PT, R20, RZ, PT ;  /* 0x000000ff1400720c */ /* 0x000fc40003f26270 */
[----:B------:R-:W-:Y:S01]  /*4570*/  LOP3.LUT R20, R6, 0x52, RZ, 0xfc, !PT ;  /* 0x0000005206147812 */ /* 0x000fe200078efcff */
[----:B------:R-:W-:Y:S01]  /*4580*/  @!P2 IMAD.MOV R0, RZ, RZ, -R0 ;  /* 0x000000ffff00a224 */ /* 0x000fe200078e0a00 */
[----:B------:R-:W-:Y:S01]  /*4590*/  ISETP.GT.U32.AND P2, PT, R2, R12, PT ;  /* 0x0000000c0200720c */ /* 0x000fe20003f44070 */
[--C-:B------:R-:W-:Y:S01]  /*45a0*/  @!P4 IMAD.IADD R8, R8, 0x1, -R2.reuse ;  /* 0x000000010808c824 */ /* 0x100fe200078e0a02 */
[----:B------:R-:W-:Y:S01]  /*45b0*/  ISETP.GE.AND P4, PT, R9, RZ, PT ;  /* 0x000000ff0900720c */ /* 0x000fe20003f86270 */
[----:B------:R-:W-:Y:S01]  /*45c0*/  IMAD.HI.U32 R18, R7, R14, RZ ;  /* 0x0000000e07127227 */ /* 0x000fe200078e00ff */
[----:B------:R0:W-:Y:S01]  /*45d0*/  STL [R1+0x114], R0 ;  /* 0x0001140001007387 */ /* 0x0001e20000100800 */
[----:B------:R-:W-:Y:S02]  /*45e0*/  LOP3.LUT R9, R6, 0x66, RZ, 0xfc, !PT ;  /* 0x0000006606097812 */ /* 0x000fe400078efcff */
[----:B------:R-:W-:Y:S02]  /*45f0*/  @!P3 IMAD.IADD R10, R10, 0x1, -R2 ;  /* 0x000000010a0ab824 */ /* 0x000fe400078e0a02 */
[----:B------:R-:W-:Y:S01]  /*4600*/  IMAD.MOV R19, RZ, RZ, -R19 ;  /* 0x000000ffff137224 */ /* 0x000fe200078e0a13 */
[----:B------:R-:W-:Y:S01]  /*4610*/  IABS R17, R9 ;  /* 0x0000000900117213 */ /* 0x000fe20000000000 */
[----:B------:R-:W-:-:S02]  /*4620*/  @!P0 IMAD.MOV R5, RZ, RZ, -R5 ;  /* 0x000000ffff058224 */ /* 0x000fc400078e0a05 */
[----:B------:R-:W-:Y:S01]  /*4630*/  @!P2 IMAD.IADD R12, R12, 0x1, -R2 ;  /* 0x000000010c0ca824 */ /* 0x000fe200078e0a02 */
[----:B------:R-:W-:Y:S01]  /*4640*/  ISETP.GE.AND P2, PT, R16, RZ, PT ;  /* 0x000000ff1000720c */ /* 0x000fe20003f46270 */
[----:B0-----:R-:W-:Y:S02]  /*4650*/  IMAD.MOV.U32 R0, RZ, RZ, R8 ;  /* 0x000000ffff007224 */ /* 0x001fe400078e0008 */
[----:B------:R-:W-:Y:S01]  /*4660*/  IMAD.MOV R16, RZ, RZ, -R18 ;  /* 0x000000ffff107224 */ /* 0x000fe200078e0a12 */
[C---:B------:R-:W-:Y:S01]  /*4670*/  ISETP.GT.U32.AND P3, PT, R2.reuse, R12, PT ;  /* 0x0000000c0200720c */ /* 0x040fe20003f64070 */
[----:B------:R-:W-:Y:S01]  /*4680*/  @!P5 IMAD.MOV R0, RZ, RZ, -R0 ;  /* 0x000000ffff00d224 */ /* 0x000fe200078e0a00 */
[C---:B------:R-:W-:Y:S01]  /*4690*/  ISETP.GT.U32.AND P5, PT, R2.reuse, R10, PT ;  /* 0x0000000a0200720c */ /* 0x040fe20003fa4070 */
[----:B------:R-:W-:Y:S01]  /*46a0*/  IMAD R8, R2, R19, R15 ;  /* 0x0000001302087224 */ /* 0x000fe200078e020f */
[----:B------:R-:W-:Y:S01]  /*46b0*/  LOP3.LUT R15, R6, 0x56, RZ, 0xfc, !PT ;  /* 0x00000056060f7812 */ /* 0x000fe200078efcff */
[C---:B------:R-:W-:Y:S01]  /*46c0*/  IMAD R4, R2.reuse, R16, R14 ;  /* 0x0000001002047224 */ /* 0x040fe200078e020e */
[----:B------:R0:W-:Y:S02]  /*46d0*/  STL [R1+0xfc], R0 ;  /* 0x0000fc0001007387 */ /* 0x0001e40000100800 */
[----:B------:R-:W-:-:S02]  /*46e0*/  ISETP.GT.U32.AND P0, PT, R2, R8, PT ;  /* 0x000000080200720c */ /* 0x000fc40003f04070 */
[----:B------:R-:W-:Y:S03]  /*46f0*/  STL [R1+0xf8], R5 ;  /* 0x0000f80501007387 */ /* 0x000fe60000100800 */
[--C-:B------:R-:W-:Y:S01]  /*4700*/  @!P3 IMAD.IADD R12, R12, 0x1, -R2.reuse ;  /* 0x000000010c0cb824 */ /* 0x100fe200078e0a02 */
[----:B------:R-:W-:Y:S01]  /*4710*/  ISETP.GT.U32.AND P3, PT, R2, R4, PT ;  /* 0x000000040200720c */ /* 0x000fe20003f64070 */
[----:B------:R-:W-:Y:S01]  /*4720*/  @!P5 IMAD.IADD R10, R10, 0x1, -R2 ;  /* 0x000000010a0ad824 */ /* 0x000fe200078e0a02 */
[----:B------:R-:W-:Y:S01]  /*4730*/  ISETP.GE.AND P5, PT, R9, RZ, PT ;  /* 0x000000ff0900720c */ /* 0x000fe20003fa6270 */
[----:B0-----:R-:W-:Y:S01]  /*4740*/  IMAD.MOV.U32 R0, RZ, RZ, R3 ;  /* 0x000000ffff007224 */ /* 0x001fe200078e0003 */
[----:B------:R-:W-:Y:S01]  /*4750*/  LOP3.LUT R9, R6, 0x64, RZ, 0xfc, !PT ;  /* 0x0000006406097812 */ /* 0x000fe200078efcff */
[----:B------:R-:W-:-:S04]  /*4760*/  IMAD.HI.U32 R3, R7, R17, RZ ;  /* 0x0000001107037227 */ /* 0x000fc800078e00ff */
[----:B------:R-:W-:Y:S01]  /*4770*/  @!P6 IMAD.MOV R0, RZ, RZ, -R0 ;  /* 0x000000ffff00e224 */ /* 0x000fe200078e0a00 */
[----:B------:R-:W-:Y:S01]  /*4780*/  ISETP.GE.AND P6, PT, R13, RZ, PT ;  /* 0x000000ff0d00720c */ /* 0x000fe20003fc6270 */
[----:B------:R-:W-:Y:S01]  /*4790*/  IMAD.MOV R3, RZ, RZ, -R3 ;  /* 0x000000ffff037224 */ /* 0x000fe200078e0a03 */
[----:B------:R-:W-:Y:S01]  /*47a0*/  LOP3.LUT R13, R6, 0x62, RZ, 0xfc, !PT ;  /* 0x00000062060d7812 */ /* 0x000fe200078efcff */
[--C-:B------:R-:W-:Y:S01]  /*47b0*/  @!P0 IMAD.IADD R8, R8, 0x1, -R2.reuse ;  /* 0x0000000108088824 */ /* 0x100fe200078e0a02 */
[----:B------:R0:W-:Y:S01]  /*47c0*/  STL [R1+0xf4], R0 ;  /* 0x0000f40001007387 */ /* 0x0001e20000100800 */
[----:B------:R-:W-:Y:S01]  /*47d0*/  IMAD R17, R2, R3, R17 ;  /* 0x0000000302117224 */ /* 0x000fe200078e0211 */
[----:B------:R-:W-:Y:S01]  /*47e0*/  LOP3.LUT R3, R6, 0x60, RZ, 0xfc, !PT ;  /* 0x0000006006037812 */ /* 0x000fe200078efcff */
[----:B------:R-:W-:Y:S01]  /*47f0*/  @!P3 IMAD.IADD R4, R4, 0x1, -R2 ;  /* 0x000000010404b824 */ /* 0x000fe200078e0a02 */
[----:B------:R-:W-:Y:S02]  /*4800*/  ISETP.GT.U32.AND P0, PT, R2, R8, PT ;  /* 0x000000080200720c */ /* 0x000fe40003f04070 */
[----:B------:R-:W-:-:S02]  /*4810*/  IABS R16, R13 ;  /* 0x0000000d00107213 */ /* 0x000fc40000000000 */
[----:B------:R-:W-:Y:S01]  /*4820*/  ISETP.GT.U32.AND P3, PT, R2, R4, PT ;  /* 0x000000040200720c */ /* 0x000fe20003f64070 */
[----:B0-----:R-:W-:Y:S01]  /*4830*/  IMAD.MOV.U32 R0, RZ, RZ, R12 ;  /* 0x000000ffff007224 */ /* 0x001fe200078e000c */
[----:B------:R-:W-:Y:S02]  /*4840*/  IABS R12, R9 ;  /* 0x00000009000c7213 */ /* 0x000fe40000000000 */
[----:B------:R-:W-:Y:S01]  /*4850*/  IABS R18, R3 ;  /* 0x0000000300127213 */ /* 0x000fe20000000000 */
[----:B------:R-:W-:Y:S01]  /*4860*/  @!P4 IMAD.MOV R0, RZ, RZ, -R0 ;  /* 0x000000ffff00c224 */ /* 0x000fe200078e0a00 */
[----:B------:R-:W-:Y:S01]  /*4870*/  ISETP.GE.AND P4, PT, R9, RZ, PT ;  /* 0x000000ff0900720c */ /* 0x000fe20003f86270 */
[----:B------:R-:W-:-:S03]  /*4880*/  IMAD.HI.U32 R14, R7, R12, RZ ;  /* 0x0000000c070e7227 */ /* 0x000fc600078e00ff */
[----:B------:R0:W-:Y:S01]  /*4890*/  STL [R1+0x120], R0 ;  /* 0x0001200001007387 */ /* 0x0001e20000100800 */
[----:B------:R-:W-:Y:S01]  /*48a0*/  @!P0 IMAD.IADD R8, R8, 0x1, -R2 ;  /* 0x0000000108088824 */ /* 0x000fe200078e0a02 */
[----:B------:R-:W-:Y:S01]  /*48b0*/  ISETP.GE.AND P0, PT, R13, RZ, PT ;  /* 0x000000ff0d00720c */ /* 0x000fe20003f06270 */
[----:B------:R-:W-:Y:S01]  /*48c0*/  IMAD.MOV R13, RZ, RZ, -R14 ;  /* 0x000000ffff0d7224 */ /* 0x000fe200078e0a0e */
[----:B------:R-:W-:Y:S01]  /*48d0*/  LOP3.LUT R14, R6, 0x5e, RZ, 0xfc, !PT ;  /* 0x0000005e060e7812 */ /* 0x000fe200078efcff */
[----:B------:R-:W-:Y:S01]  /*48e0*/  @!P3 IMAD.IADD R4, R4, 0x1, -R2 ;  /* 0x000000010404b824 */ /* 0x000fe200078e0a02 */
[----:B------:R-:W-:Y:S01]  /*48f0*/  ISETP.GE.AND P3, PT, R3, RZ, PT ;  /* 0x000000ff0300720c */ /* 0x000fe20003f66270 */
[----:B------:R-:W-:Y:S01]  /*4900*/  IMAD R3, R2, R13, R12 ;  /* 0x0000000d02037224 */ /* 0x000fe200078e020c */
[----:B------:R-:W-:Y:S01]  /*4910*/  IABS R13, R23 ;  /* 0x00000017000d7213 */ /* 0x000fe20000000000 */
[----:B------:R-:W-:Y:S01]  /*4920*/  IMAD.MOV.U32 R5, RZ, RZ, R8 ;  /* 0x000000ffff057224 */ /* 0x000fe200078e0008 */
[----:B------:R-:W-:Y:S01]  /*4930*/  IABS R12, R21 ;  /* 0x00000015000c7213 */ /* 0x000fe20000000000 */
[----:B0-----:R-:W-:Y:S01]  /*4940*/  IMAD.MOV.U32 R0, RZ, RZ, R10 ;  /* 0x000000ffff007224 */ /* 0x001fe200078e000a */
[----:B------:R-:W-:Y:S01]  /*4950*/  IABS R8, R15 ;  /* 0x0000000f00087213 */ /* 0x000fe20000000000 */
[----:B------:R-:W-:-:S04]  /*4960*/  IMAD.HI.U32 R10, R7, R16, RZ ;  /* 0x00000010070a7227 */ /* 0x000fc800078e00ff */
[----:B------:R-:W-:Y:S01]  /*4970*/  @!P1 IMAD.MOV R0, RZ, RZ, -R0 ;  /* 0x000000ffff009224 */ /* 0x000fe200078e0a00 */
[C---:B------:R-:W-:Y:S01]  /*4980*/  ISETP.GT.U32.AND P1, PT, R2.reuse, R17, PT ;  /* 0x000000110200720c */ /* 0x040fe20003f24070 */
[----:B------:R-:W-:Y:S02]  /*4990*/  IMAD.MOV R10, RZ, RZ, -R10 ;  /* 0x000000ffff0a7224 */ /* 0x000fe400078e0a0a */
[----:B------:R-:W-:Y:S01]  /*49a0*/  @!P2 IMAD.MOV R5, RZ, RZ, -R5 ;  /* 0x000000ffff05a224 */ /* 0x000fe200078e0a05 */
[----:B------:R0:W-:Y:S01]  /*49b0*/  STL [R1+0x130], R0 ;  /* 0x0001300001007387 */ /* 0x0001e20000100800 */
[----:B------:R-:W-:Y:S01]  /*49c0*/  IMAD R16, R2, R10, R16 ;  /* 0x0000000a02107224 */ /* 0x000fe200078e0210 */
[----:B------:R-:W-:Y:S01]  /*49d0*/  ISETP.GE.AND P2, PT, R14, RZ, PT ;  /* 0x000000ff0e00720c */ /* 0x000fe20003f46270 */
[----:B------:R-:W-:Y:S01]  /*49e0*/  IMAD.HI.U32 R9, R7, R18, RZ ;  /* 0x0000001207097227 */ /* 0x000fe200078e00ff */
[----:B------:R-:W-:Y:S01]  /*49f0*/  IABS R14, R14 ;  /* 0x0000000e000e7213 */ /* 0x000fe20000000000 */
[----:B------:R-:W-:Y:S01]  /*4a00*/  STL [R1+0x128], R5 ;  /* 0x0001280501007387 */ /* 0x000fe20000100800 */
[----:B------:R-:W-:Y:S01]  /*4a10*/  IABS R10, R22 ;  /* 0x00000016000a7213 */ /* 0x000fe20000000000 */
[----:B------:R-:W-:-:S02]  /*4a20*/  IMAD.MOV R9, RZ, RZ, -R9 ;  /* 0x000000ffff097224 */ /* 0x000fc400078e0a09 */
[----:B------:R-:W-:Y:S02]  /*4a30*/  @!P1 IMAD.IADD R17, R17, 0x1, -R2 ;  /* 0x0000000111119824 */ /* 0x000fe400078e0a02 */
[----:B0-----:R-:W-:Y:S02]  /*4a40*/  IMAD.MOV.U32 R0, RZ, RZ, R4 ;  /* 0x000000ffff007224 */ /* 0x001fe400078e0004 */
[----:B------:R-:W-:Y:S01]  /*4a50*/  IMAD.HI.U32 R19, R7, R14, RZ ;  /* 0x0000000e07137227 */ /* 0x000fe200078e00ff */
[----:B------:R-:W-:-:S03]  /*4a60*/  ISETP.GT.U32.AND P1, PT, R2, R17, PT ;  /* 0x000000110200720c */ /* 0x000fc60003f24070 */
[----:B------:R-:W-:Y:S01]  /*4a70*/  @!P6 IMAD.MOV R0, RZ, RZ, -R0 ;  /* 0x000000ffff00e224 */ /* 0x000fe200078e0a00 */
[C---:B------:R-:W-:Y:S01]  /*4a80*/  ISETP.GT.U32.AND P6, PT, R2.reuse, R3, PT ;  /* 0x000000030200720c */ /* 0x040fe20003fc4070 */
[----:B------:R-:W-:Y:S02]  /*4a90*/  IMAD R18, R2, R9, R18 ;  /* 0x0000000902127224 */ /* 0x000fe400078e0212 */
        /* <DEDUP_REMOVED lines=8> */
[----:B0-----:R-:W-:Y:S02]  /*4b20*/  IMAD.MOV.U32 R0, RZ, RZ, R17 ;  /* 0x000000ffff007224 */ /* 0x001fe400078e0011 */
[----:B------:R-:W-:Y:S01]  /*4b30*/  IMAD.MOV R9, RZ, RZ, -R9 ;  /* 0x000000ffff097224 */ /* 0x000fe200078e0a09 */
[C---:B------:R-:W-:Y:S01]  /*4b40*/  ISETP.GT.U32.AND P6, PT, R2.reuse, R3, PT ;  /* 0x000000030200720c */ /* 0x040fe20003fc4070 */
[----:B------:R-:W-:Y:S01]  /*4b50*/  @!P5 IMAD.MOV R0, RZ, RZ, -R0 ;  /* 0x000000ffff00d224 */ /* 0x000fe200078e0a00 */
[----:B------:R-:W-:Y:S01]  /*4b60*/  ISETP.GT.U32.AND P5, PT, R2, R18, PT ;  /* 0x000000120200720c */ /* 0x000fe20003fa4070 */
[----:B------:R-:W-:-:S03]  /*4b70*/  IMAD.HI.U32 R4, R7, R12, RZ ;  /* 0x0000000c07047227 */ /* 0x000fc600078e00ff */
[----:B------:R0:W-:Y:S01]  /*4b80*/  STL [R1+0x104], R0 ;  /* 0x0001040001007387 */ /* 0x0001e20000100800 */
[----:B------:R-:W-:Y:S02]  /*4b90*/  @!P1 IMAD.IADD R16, R16, 0x1, -R2 ;  /* 0x0000000110109824 */ /* 0x000fe400078e0a02 */
[C---:B------:R-:W-:Y:S02]  /*4ba0*/  IMAD R13, R2.reuse, R9, R13 ;  /* 0x00000009020d7224 */ /* 0x040fe400078e020d */
[----:B------:R-:W-:Y:S01]  /*4bb0*/  IMAD.MOV R17, RZ, RZ, -R4 ;  /* 0x000000ffff117224 */ /* 0x000fe200078e0a04 */
[C---:B------:R-:W-:Y:S01]  /*4bc0*/  ISETP.GT.U32.AND P1, PT, R2.reuse, R16, PT ;  /* 0x000000100200720c */ /* 0x040fe20003f24070 */
[--C-:B------:R-:W-:Y:S01]  /*4bd0*/  @!P6 IMAD.IADD R3, R3, 0x1, -R2.reuse ;  /* 0x000000010303e824 */ /* 0x100fe200078e0a02 */
[----:B------:R-:W-:Y:S01]  /*4be0*/  ISETP.GT.U32.AND P6, PT, R2, R14, PT ;  /* 0x0000000e0200720c */ /* 0x000fe20003fc4070 */
[----:B------:R-:W-:Y:S02]  /*4bf0*/  @!P5 IMAD.IADD R18, R18, 0x1, -R2 ;  /* 0x000000011212d824 */ /* 0x000fe400078e0a02 */
[----:B------:R-:W-:Y:S01]  /*4c00*/  IMAD R12, R2, R17, R12 ;  /* 0x00000011020c7224 */ /* 0x000fe200078e020c */
[----:B------:R-:W-:Y:S01]  /*4c10*/  LOP3.LUT R17, R6, 0x50, RZ, 0xfc, !PT ;  /* 0x0000005006117812 */ /* 0x000fe200078efcff */
[----:B------:R-:W-:-:S03]  /*4c20*/  IMAD.HI.U32 R9, R7, R10, RZ ;  /* 0x0000000a07097227 */ /* 0x000fc600078e00ff */
[----:B------:R-:W-:Y:S01]  /*4c30*/  ISETP.GT.U32.AND P5, PT, R2, R12, PT ;  /* 0x0000000c0200720c */ /* 0x000fe20003fa4070 */
[----:B------:R-:W-:Y:S02]  /*4c40*/  IMAD.MOV R9, RZ, RZ, -R9 ;  /* 0x000000ffff097224 */ /* 0x000fe400078e0a09 */
[--C-:B------:R-:W-:Y:S01]  /*4c50*/  @!P1 IMAD.IADD R16, R16, 0x1, -R2.reuse ;  /* 0x0000000110109824 */ /* 0x100fe200078e0a02 */
[----:B------:R-:W-:Y:S01]  /*4c60*/  ISETP.GT.U32.AND P1, PT, R2, R13, PT ;  /* 0x0000000d0200720c */ /* 0x000fe20003f24070 */
[----:B------:R-:W-:Y:S01]  /*4c70*/  @!P6 IMAD.IADD R14, R14, 0x1, -R2 ;  /* 0x000000010e0ee824 */ /* 0x000fe200078e0a02 */
[C---:B------:R-:W-:Y:S01]  /*4c80*/  ISETP.GT.U32.AND P6, PT, R2.reuse, R18, PT ;  /* 0x000000120200720c */ /* 0x040fe20003fc4070 */
[----:B0-----:R-:W-:Y:S01]  /*4c90*/  IMAD.MOV.U32 R0, RZ, RZ, R3 ;  /* 0x000000ffff007224 */ /* 0x001fe200078e0003 */
[----:B------:R-:W-:Y:S01]  /*4ca0*/  IABS R3, R17 ;  /* 0x0000001100037213 */ /* 0x000fe20000000000 */
[----:B------:R-:W-:Y:S01]  /*4cb0*/  IMAD R10, R2, R9, R10 ;  /* 0x00000009020a7224 */ /* 0x000fe200078e020a */
[----:B------:R-:W-:Y:S01]  /*4cc0*/  IABS R9, R19 ;  /* 0x0000001300097213 */ /* 0x000fe20000000000 */
[----:B------:R-:W-:-:S02]  /*4cd0*/  @!P4 IMAD.MOV R0, RZ, RZ, -R0 ;  /* 0x000000ffff00c224 */ /* 0x000fc400078e0a00 */
[--C-:B------:R-:W-:Y:S02]  /*4ce0*/  @!P5 IMAD.IADD R12, R12, 0x1, -R2.reuse ;  /* 0x000000010c0cd824 */ /* 0x100fe400078e0a02 */
[----:B------:R-:W-:Y:S01]  /*4cf0*/  IMAD.HI.U32 R4, R7, R8, RZ ;  /* 0x0000000807047227 */ /* 0x000fe200078e00ff */
[----:B------:R0:W-:Y:S02]  /*4d00*/  STL [R1+0xec], R0 ;  /* 0x0000ec0001007387 */ /* 0x0001e40000100800 */
[C---:B------:R-:W-:Y:S01]  /*4d10*/  ISETP.GT.U32.AND P5, PT, R2.reuse, R12, PT ;  /* 0x0000000c0200720c */ /* 0x040fe20003fa4070 */
[--C-:B------:R-:W-:Y:S01]  /*4d20*/  @!P1 IMAD.IADD R13, R13, 0x1, -R2.reuse ;  /* 0x000000010d0d9824 */ /* 0x100fe200078e0a02 */
[----:B------:R-:W-:Y:S01]  /*4d30*/  ISETP.GT.U32.AND P1, PT, R2, R14, PT ;  /* 0x0000000e0200720c */ /* 0x000fe20003f24070 */
[----:B------:R-:W-:Y:S01]  /*4d40*/  @!P6 IMAD.IADD R18, R18, 0x1, -R2 ;  /* 0x000000011212e824 */ /* 0x000fe200078e0a02 */
[C---:B------:R-:W-:Y:S01]  /*4d50*/  ISETP.GT.U32.AND P6, PT, R2.reuse, R10, PT ;  /* 0x0000000a0200720c */ /* 0x040fe20003fc4070 */
[----:B------:R-:W-:Y:S01]  /*4d60*/  IMAD.MOV R4, RZ, RZ, -R4 ;  /* 0x000000ffff047224 */ /* 0x000fe200078e0a04 */
[----:B------:R-:W-:Y:S01]  /*4d70*/  ISETP.GT.U32.AND P4, PT, R2, R13, PT ;  /* 0x0000000d0200720c */ /* 0x000fe20003f84070 */
[----:B------:R-:W-:-:S04]  /*4d80*/  IMAD.HI.U32 R24, R7, R9, RZ ;  /* 0x0000000907187227 */ /* 0x000fc800078e00ff */
[----:B0-----:R-:W-:Y:S02]  /*4d90*/  IMAD.MOV.U32 R0, RZ, RZ, R16 ;  /* 0x000000ffff007224 */ /* 0x001fe400078e0010 */
[----:B------:R-:W-:Y:S02]  /*4da0*/  IMAD.MOV.U32 R5, RZ, RZ, R18 ;  /* 0x000000ffff057224 */ /* 0x000fe400078e0012 */
[----:B------:R-:W-:Y:S02]  /*4db0*/  @!P0 IMAD.MOV R0, RZ, RZ, -R0 ;  /* 0x000000ffff008224 */ /* 0x000fe400078e0a00 */
[----:B------:R-:W-:Y:S02]  /*4dc0*/  @!P1 IMAD.IADD R14, R14, 0x1, -R2 ;  /* 0x000000010e0e9824 */ /* 0x000fe400078e0a02 */
[----:B------:R-:W-:Y:S01]  /*4dd0*/  IMAD R8, R2, R4, R8 ;  /* 0x0000000402087224 */ /* 0x000fe200078e0208 */
[----:B------:R0:W-:Y:S01]  /*4de0*/  STL [R1+0xdc], R0 ;  /* 0x0000dc0001007387 */ /* 0x0001e20000100800 */
[----:B------:R-:W-:Y:S01]  /*4df0*/  IMAD.MOV R24, RZ, RZ, -R24 ;  /* 0x000000ffff187224 */ /* 0x000fe200078e0a18 */
[----:B------:R-:W-:Y:S01]  /*4e00*/  IABS R4, R20 ;  /* 0x0000001400047213 */ /* 0x000fe20000000000 */
[--C-:B------:R-:W-:Y:S01]  /*4e10*/  @!P4 IMAD.IADD R13, R13, 0x1, -R2.reuse ;  /* 0x000000010d0dc824 */ /* 0x100fe200078e0a02 */
[----:B------:R-:W-:Y:S01]  /*4e20*/  ISETP.GE.AND P4, PT, R23, RZ, PT ;  /* 0x000000ff1700720c */ /* 0x000fe20003f86270 */
[----:B------:R-:W-:Y:S01]  /*4e30*/  @!P6 IMAD.IADD R10, R10, 0x1, -R2 ;  /* 0x000000010a0ae824 */ /* 0x000fe200078e0a02 */
[----:B------:R-:W-:Y:S01]  /*4e40*/  ISETP.GE.AND P6, PT, R21, RZ, PT ;  /* 0x000000ff1500720c */ /* 0x000fe20003fc6270 */
[----:B------:R-:W-:Y:S01]  /*4e50*/  IMAD.HI.U32 R23, R7, R3, RZ ;  /* 0x0000000307177227 */ /* 0x000fe200078e00ff */
[----:B------:R-:W-:-:S02]  /*4e60*/  ISETP.GT.U32.AND P1, PT, R2, R8, PT ;  /* 0x000000080200720c */ /* 0x000fc40003f24070 */
[----:B------:R-:W-:Y:S01]  /*4e70*/  ISETP.GT.U32.AND P0, PT, R2, R10, PT ;  /* 0x0000000a0200720c */ /* 0x000fe20003f04070 */
[----:B0-----:R-:W-:Y:S01]  /*4e80*/  IMAD.MOV.U32 R0, RZ, RZ, R14 ;  /* 0x000000ffff007224 */ /* 0x001fe200078e000e */
[C---:B------:R-:W-:Y:S01]  /*4e90*/  LOP3.LUT R21, R6.reuse, 0x4e, RZ, 0xfc, !PT ;  /* 0x0000004e06157812 */ /* 0x040fe200078efcff */
[----:B------:R-:W-:Y:S01]  /*4ea0*/  @!P3 IMAD.MOV R5, RZ, RZ, -R5 ;  /* 0x000000ffff05b224 */ /* 0x000fe200078e0a05 */
[----:B------:R-:W-:Y:S01]  /*4eb0*/  LOP3.LUT R14, R6, 0x3e, RZ, 0xfc, !PT ;  /* 0x0000003e060e7812 */ /* 0x000fe200078efcff */
[----:B------:R-:W-:Y:S02]  /*4ec0*/  IMAD R9, R2, R24, R9 ;  /* 0x0000001802097224 */ /* 0x000fe400078e0209 */
[----:B------:R-:W-:Y:S01]  /*4ed0*/  @!P2 IMAD.MOV R0, RZ, RZ, -R0 ;  /* 0x000000ffff00a224 */ /* 0x000fe200078e0a00 */
[----:B------:R0:W-:Y:S01]  /*4ee0*/  STL [R1+0xc8], R5 ;  /* 0x0000c80501007387 */ /* 0x0001e20000100800 */
[----:B------:R-:W-:Y:S01]  /*4ef0*/  @!P5 IMAD.IADD R12, R12, 0x1, -R2 ;  /* 0x000000010c0cd824 */ /* 0x000fe200078e0a02 */
[----:B------:R-:W-:Y:S01]  /*4f00*/  ISETP.GT.U32.AND P5, PT, R2, R9, PT ;  /* 0x000000090200720c */ /* 0x000fe20003fa4070 */
[----:B------:R-:W-:Y:S01]  /*4f10*/  IMAD.MOV R23, RZ, RZ, -R23 ;  /* 0x000000ffff177224 */ /* 0x000fe200078e0a17 */
[----:B------:R1:W-:Y:S01]  /*4f20*/  STL [R1+0xc4], R0 ;  /* 0x0000c40001007387 */ /* 0x0003e20000100800 */
[----:B------:R-:W-:-:S04]  /*4f30*/  IMAD.HI.U32 R24, R7, R4, RZ ;  /* 0x0000000407187227 */ /* 0x000fc800078e00ff */
[----:B------:R-:W-:Y:S02]  /*4f40*/  IMAD R3, R2, R23, R3 ;  /* 0x0000001702037224 */ /* 0x000fe400078e0203 */
[----:B------:R-:W-:Y:S02]  /*4f50*/  IMAD.MOV R24, RZ, RZ, -R24 ;  /* 0x000000ffff187224 */ /* 0x000fe400078e0a18 */
[----:B0-----:R-:W-:Y:S01]  /*4f60*/  IMAD.MOV.U32 R5, RZ, RZ, R13 ;  /* 0x000000ffff057224 */ /* 0x001fe200078e000d */
[----:B------:R-:W-:Y:S01]  /*4f70*/  LOP3.LUT R13, R6, 0x4a, RZ, 0xfc, !PT ;  /* 0x0000004a060d7812 */ /* 0x000fe200078efcff */
[----:B-1----:R-:W-:Y:S02]  /*4f80*/  IMAD.MOV.U32 R0, RZ, RZ, R12 ;  /* 0x000000ffff007224 */ /* 0x002fe400078e000c */
[----:B------:R-:W-:Y:S01]  /*4f90*/  @!P1 IMAD.IADD R8, R8, 0x1, -R2 ;  /* 0x0000000108089824 */ /* 0x000fe200078e0a02 */
[----:B------:R-:W-:Y:S01]  /*4fa0*/  ISETP.GE.AND P1, PT, R22, RZ, PT ;  /* 0x000000ff1600720c */ /* 0x000fe20003f26270 */
[----:B------:R-:W-:Y:S01]  /*4fb0*/  @!P6 IMAD.MOV R0, RZ, RZ, -R0 ;  /* 0x000000ffff00e224 */ /* 0x000fe200078e0a00 */
[C---:B------:R-:W-:Y:S01]  /*4fc0*/  ISETP.GT.U32.AND P6, PT, R2.reuse, R3, PT ;  /* 0x000000030200720c */ /* 0x040fe20003fc4070 */
[C---:B------:R-:W-:Y:S01]  /*4fd0*/  IMAD R4, R2.reuse, R24, R4 ;  /* 0x0000001802047224 */ /* 0x040fe200078e0204 */
[----:B------:R-:W-:Y:S01]  /*4fe0*/  IABS R22, R21 ;  /* 0x0000001500167213 */ /* 0x000fe20000000000 */
[----:B------:R-:W-:Y:S01]  /*4ff0*/  @!P4 IMAD.MOV R5, RZ, RZ, -R5 ;  /* 0x000000ffff05c224 */ /* 0x000fe200078e0a05 */
[C---:B------:R-:W-:Y:S01]  /*5000*/  ISETP.GT.U32.AND P3, PT, R2.reuse, R8, PT ;  /* 0x000000080200720c */ /* 0x040fe20003f64070 */
[--C-:B------:R-:W-:Y:S01]  /*5010*/  @!P5 IMAD.IADD R9, R9, 0x1, -R2.reuse ;  /* 0x000000010909d824 */ /* 0x100fe200078e0a02 */
[----:B------:R-:W-:Y:S01]  /*5020*/  ISETP.GT.U32.AND P5, PT, R2, R4, PT ;  /* 0x000000040200720c */ /* 0x000fe20003fa4070 */
[----:B------:R-:W-:Y:S01]  /*5030*/  @!P0 IMAD.IADD R10, R10, 0x1, -R2 ;  /* 0x000000010a0a8824 */ /* 0x000fe200078e0a02 */
[----:B------:R0:W-:Y:S01]  /*5040*/  STL [R1+0xc0], R5 ;  /* 0x0000c00501007387 */ /* 0x0001e20000100800 */
[----:B------:R-:W-:Y:S01]  /*5050*/  IMAD.HI.U32 R12, R7, R22, RZ ;  /* 0x00000016070c7227 */ /* 0x000fe200078e00ff */
[----:B------:R-:W-:-:S02]  /*5060*/  ISETP.GT.U32.AND P2, PT, R2, R9, PT ;  /* 0x000000090200720c */ /* 0x000fc40003f44070 */
[----:B------:R1:W-:Y:S01]  /*5070*/  STL [R1+0xb8], R0 ;  /* 0x0000b80001007387 */ /* 0x0003e20000100800 */
[----:B------:R-:W-:Y:S01]  /*5080*/  @!P6 IMAD.IADD R3, R3, 0x1, -R2 ;  /* 0x000000010303e824 */ /* 0x000fe200078e0a02 */
[----:B------:R-:W-:Y:S01]  /*5090*/  ISETP.GE.AND P4, PT, R15, RZ, PT ;  /* 0x000000ff0f00720c */ /* 0x000fe20003f86270 */
[----:B------:R-:W-:Y:S01]  /*50a0*/  IMAD.MOV R12, RZ, RZ, -R12 ;  /* 0x000000ffff0c7224 */ /* 0x000fe200078e0a0c */
[----:B------:R-:W-:Y:S01]  /*50b0*/  ISETP.GE.AND P0, PT, R19, RZ, PT ;  /* 0x000000ff1300720c */ /* 0x000fe20003f06270 */
[--C-:B------:R-:W-:Y:S01]  /*50c0*/  @!P3 IMAD.IADD R8, R8, 0x1, -R2.reuse ;  /* 0x000000010808b824 */ /* 0x100fe200078e0a02 */
[----:B------:R-:W-:Y:S01]  /*50d0*/  ISETP.GE.AND P3, PT, R20, RZ, PT ;  /* 0x000000ff1400720c */ /* 0x000fe20003f66270 */
[----:B------:R-:W-:Y:S01]  /*50e0*/  @!P5 IMAD.IADD R4, R4, 0x1, -R2 ;  /* 0x000000010404d824 */ /* 0x000fe200078e0a02 */
[----:B------:R-:W-:Y:S01]  /*50f0*/  IABS R20, R13 ;  /* 0x0000000d00147213 */ /* 0x000fe20000000000 */
[----:B0-----:R-:W-:Y:S01]  /*5100*/  IMAD.MOV.U32 R5, RZ, RZ, R8 ;  /* 0x000000ffff057224 */ /* 0x001fe200078e0008 */
[----:B------:R-:W-:Y:S01]  /*5110*/  LOP3.LUT R8, R6, 0x46, RZ, 0xfc, !PT ;  /* 0x0000004606087812 */ /* 0x000fe200078efcff */
[----:B-1----:R-:W-:Y:S01]  /*5120*/  IMAD.MOV.U32 R0, RZ, RZ, R10 ;  /* 0x000000ffff007224 */ /* 0x002fe200078e000a */
[C---:B------:R-:W-:Y:S01]  /*5130*/  ISETP.GT.U32.AND P6, PT, R2.reuse, R4, PT ;  /* 0x000000040200720c */ /* 0x040fe20003fc4070 */
[----:B------:R-:W-:Y:S01]  /*5140*/  @!P2 IMAD.IADD R9, R9, 0x1, -R2 ;  /* 0x000000010909a824 */ /* 0x000fe200078e0a02 */
[----:B------:R-:W-:Y:S01]  /*5150*/  ISETP.GE.AND P2, PT, R17, RZ, PT ;  /* 0x000000ff1100720c */ /* 0x000fe20003f46270 */
[----:B------:R-:W-:Y:S01]  /*5160*/  @!P1 IMAD.MOV R0, RZ, RZ, -R0 ;  /* 0x000000ffff009224 */ /* 0x000fe200078e0a00 */
[C---:B------:R-:W-:Y:S01]  /*5170*/  ISETP.GT.U32.AND P1, PT, R2.reuse, R3, PT ;  /* 0x000000030200720c */ /* 0x040fe20003f24070 */
[----:B------:R-:W-:Y:S01]  /*5180*/  IMAD R17, R2, R12, R22 ;  /* 0x0000000c02117224 */ /* 0x000fe200078e0216 */
[C---:B------:R-:W-:Y:S01]  /*5190*/  LOP3.LUT R12, R6.reuse, 0x4c, RZ, 0xfc, !PT ;  /* 0x0000004c060c7812 */ /* 0x040fe200078efcff */
[----:B------:R-:W-:Y:S01]  /*51a0*/  @!P4 IMAD.MOV R5, RZ, RZ, -R5 ;  /* 0x000000ffff05c224 */ /* 0x000fe200078e0a05 */
[----:B------:R-:W-:Y:S01]  /*51b0*/  LOP3.LUT R10, R6, 0x48, RZ, 0xfc, !PT ;  /* 0x00000048060a7812 */ /* 0x000fe200078efcff */
[----:B------:R0:W-:Y:S01]  /*51c0*/  STL [R1+0x8c], R0 ;  /* 0x00008c0001007387 */ /* 0x0001e20000100800 */
[----:B------:R-:W-:-:S02]  /*51d0*/  IABS R18, R12 ;  /* 0x0000000c00127213 */ /* 0x000fc40000000000 */
[----:B------:R-:W-:Y:S01]  /*51e0*/  IABS R19, R10 ;  /* 0x0000000a00137213 */ /* 0x000fe20000000000 */
[--C-:B------:R-:W-:Y:S01]  /*51f0*/  @!P6 IMAD.IADD R4, R4, 0x1, -R2.reuse ;  /* 0x000000010404e824 */ /* 0x100fe200078e0a02 */
[----:B------:R-:W-:Y:S01]  /*5200*/  ISETP.GE.AND P6, PT, R10, RZ, PT ;  /* 0x000000ff0a00720c */ /* 0x000fe20003fc6270 */
[----:B------:R-:W-:Y:S01]  /*5210*/  IMAD.HI.U32 R10, R7, R20, RZ ;  /* 0x00000014070a7227 */ /* 0x000fe200078e00ff */
[----:B------:R-:W-:Y:S01]  /*5220*/  ISETP.GE.AND P4, PT, R12, RZ, PT ;  /* 0x000000ff0c00720c */ /* 0x000fe20003f86270 */
[----:B------:R-:W-:Y:S01]  /*5230*/  STL [R1+0x88], R5 ;  /* 0x0000880501007387 */ /* 0x000fe20000100800 */
[----:B------:R-:W-:Y:S01]  /*5240*/  IABS R16, R8 ;  /* 0x0000000800107213 */ /* 0x000fe20000000000 */
[----:B------:R-:W-:Y:S01]  /*5250*/  @!P1 IMAD.IADD R3, R3, 0x1, -R2 ;  /* 0x0000000103039824 */ /* 0x000fe200078e0a02 */
[----:B------:R-:W-:Y:S01]  /*5260*/  ISETP.GT.U32.AND P1, PT, R2, R17, PT ;  /* 0x000000110200720c */ /* 0x000fe20003f24070 */
[----:B0-----:R-:W-:Y:S01]  /*5270*/  IMAD.MOV.U32 R0, RZ, RZ, R9 ;  /* 0x000000ffff007224 */ /* 0x001fe200078e0009 */
[----:B------:R-:W-:Y:S01]  /*5280*/  ISETP.GE.AND P5, PT, R21, RZ, PT ;  /* 0x000000ff1500720c */ /* 0x000fe20003fa6270 */
[----:B------:R-:W-:Y:S01]  /*5290*/  IMAD.HI.U32 R12, R7, R18, RZ ;  /* 0x00000012070c7227 */ /* 0x000fe200078e00ff */
[----:B------:R-:W-:-:S03]  /*52a0*/  IABS R21, R14 ;  /* 0x0000000e00157213 */ /* 0x000fc60000000000 */
[----:B------:R-:W-:Y:S01]  /*52b0*/  @!P0 IMAD.MOV R0, RZ, RZ, -R0 ;  /* 0x000000ffff008224 */ /* 0x000fe200078e0a00 */
[----:B------:R-:W-:Y:S01]  /*52c0*/  ISETP.GE.AND P0, PT, R13, RZ, PT ;  /* 0x000000ff0d00720c */ /* 0x000fe20003f06270 */
[----:B------:R-:W-:Y:S01]  /*52d0*/  IMAD.MOV R10, RZ, RZ, -R10 ;  /* 0x000000ffff0a7224 */ /* 0x000fe200078e0a0a */
[----:B------:R-:W-:Y:S01]  /*52e0*/  LOP3.LUT R13, R6, 0x44, RZ, 0xfc, !PT ;  /* 0x00000044060d7812 */ /* 0x000fe200078efcff */
[----:B------:R-:W-:Y:S01]  /*52f0*/  IMAD.MOV R12, RZ, RZ, -R12 ;  /* 0x000000ffff0c7224 */ /* 0x000fe200078e0a0c */
[----:B------:R0:W-:Y:S01]  /*5300*/  STL [R1+0x6c], R0 ;  /* 0x00006c0001007387 */ /* 0x0001e20000100800 */
[----:B------:R-:W-:Y:S01]  /*5310*/  @!P1 IMAD.IADD R17, R17, 0x1, -R2 ;  /* 0x0000000111119824 */ /* 0x000fe200078e0a02 */
[----:B------:R-:W-:Y:S01]  /*5320*/  IABS R15, R13 ;  /* 0x0000000d000f7213 */ /* 0x000fe20000000000 */
[C---:B------:R-:W-:Y:S02]  /*5330*/  IMAD R20, R2.reuse, R10, R20 ;  /* 0x0000000a02147224 */ /* 0x040fe400078e0214 */
[----:B------:R-:W-:Y:S01]  /*5340*/  IMAD.HI.U32 R9, R7, R19, RZ ;  /* 0x0000001307097227 */ /* 0x000fe200078e00ff */
[----:B------:R-:W-:-:S03]  /*5350*/  ISETP.GT.U32.AND P1, PT, R2, R17, PT ;  /* 0x000000110200720c */ /* 0x000fc60003f24070 */
[----:B------:R-:W-:Y:S01]  /*5360*/  IMAD R18, R2, R12, R18 ;  /* 0x0000000c02127224 */ /* 0x000fe200078e0212 */
[----:B------:R-:W-:Y:S01]  /*5370*/  LOP3.LUT R12, R6, 0x42, RZ, 0xfc, !PT ;  /* 0x00000042060c7812 */ /* 0x000fe200078efcff */
[----:B0-----:R-:W-:Y:S02]  /*5380*/  IMAD.MOV.U32 R0, RZ, RZ, R3 ;  /* 0x000000ffff007224 */ /* 0x001fe400078e0003 */
[----:B------:R-:W-:Y:S02]  /*5390*/  IMAD.MOV.U32 R5, RZ, RZ, R4 ;  /* 0x000000ffff057224 */ /* 0x000fe400078e0004 */
[----:B------:R-:W-:Y:S01]  /*53a0*/  @!P2 IMAD.MOV R0, RZ, RZ, -R0 ;  /* 0x000000ffff00a224 */ /* 0x000fe200078e0a00 */
[C---:B------:R-:W-:Y:S01]  /*53b0*/  ISETP.GT.U32.AND P2, PT, R2.reuse, R20, PT ;  /* 0x000000140200720c */ /* 0x040fe20003f44070 */
[----:B------:R-:W-:Y:S02]  /*53c0*/  IMAD.MOV R9, RZ, RZ, -R9 ;  /* 0x000000ffff097224 */ /* 0x000fe400078e0a09 */
[----:B------:R-:W-:Y:S01]  /*53d0*/  @!P3 IMAD.MOV R5, RZ, RZ, -R5 ;  /* 0x000000ffff05b224 */ /* 0x000fe200078e0a05 */
[----:B------:R-:W-:Y:S01]  /*53e0*/  ISETP.GT.U32.AND P3, PT, R2, R18, PT ;  /* 0x000000120200720c */ /* 0x000fe20003f64070 */
[----:B------:R-:W-:-:S03]  /*53f0*/  IMAD.HI.U32 R10, R7, R16, RZ ;  /* 0x00000010070a7227 */ /* 0x000fc600078e00ff */
[----:B------:R-:W-:Y:S01]  /*5400*/  STL [R1+0x64], R5 ;  /* 0x0000640501007387 */ /* 0x000fe20000100800 */
[C---:B------:R-:W-:Y:S02]  /*5410*/  IMAD R19, R2.reuse, R9, R19 ;  /* 0x0000000902137224 */ /* 0x040fe400078e0213 */
[----:B------:R-:W-:Y:S01]  /*5420*/  IMAD.HI.U32 R9, R7, R15, RZ ;  /* 0x0000000f07097227 */ /* 0x000fe200078e00ff */
[----:B------:R0:W-:Y:S03]  /*5430*/  STL [R1+0xb0], R0 ;  /* 0x0000b00001007387 */ /* 0x0001e60000100800 */
[----:B------:R-:W-:Y:S02]  /*5440*/  IMAD.MOV R4, RZ, RZ, -R10 ;  /* 0x000000ffff047224 */ /* 0x000fe400078e0a0a */
[----:B------:R-:W-:Y:S01]  /*5450*/  @!P1 IMAD.IADD R17, R17, 0x1, -R2 ;  /* 0x0000000111119824 */ /* 0x000fe200078e0a02 */
[C---:B------:R-:W-:Y:S01]  /*5460*/  ISETP.GT.U32.AND P1, PT, R2.reuse, R19, PT ;  /* 0x000000130200720c */ /* 0x040fe20003f24070 */
[----:B------:R-:W-:Y:S01]  /*5470*/  IMAD.MOV R3, RZ, RZ, -R9 ;  /* 0x000000ffff037224 */ /* 0x000fe200078e0a09 */
[----:B------:R-:W-:Y:S01]  /*5480*/  IABS R9, R12 ;  /* 0x0000000c00097213 */ /* 0x000fe20000000000 */
[----:B------:R-:W-:Y:S01]  /*5490*/  IMAD R16, R2, R4, R16 ;  /* 0x0000000402107224 */ /* 0x000fe200078e0210 */
[----:B------:R-:W-:Y:S01]  /*54a0*/  LOP3.LUT R4, R6, 0x40, RZ, 0xfc, !PT ;  /* 0x0000004006047812 */ /* 0x000fe200078efcff */
[----:B------:R-:W-:-:S02]  /*54b0*/  @!P2 IMAD.IADD R20, R20, 0x1, -R2 ;  /* 0x000000011414a824 */ /* 0x000fc400078e0a02 */
[----:B0-----:R-:W-:Y:S01]  /*54c0*/  IMAD.MOV.U32 R0, RZ, RZ, R17 ;  /* 0x000000ffff007224 */ /* 0x001fe200078e0011 */
[----:B------:R-:W-:Y:S01]  /*54d0*/  IABS R10, R4 ;  /* 0x00000004000a7213 */ /* 0x000fe20000000000 */
[----:B------:R-:W-:Y:S01]  /*54e0*/  @!P3 IMAD.IADD R18, R18, 0x1, -R2 ;  /* 0x000000011212b824 */ /* 0x000fe200078e0a02 */
[C---:B------:R-:W-:Y:S01]  /*54f0*/  ISETP.GT.U32.AND P3, PT, R2.reuse, R16, PT ;  /* 0x000000100200720c */ /* 0x040fe20003f64070 */
[----:B------:R-:W-:Y:S01]  /*5500*/  @!P5 IMAD.MOV R0, RZ, RZ, -R0 ;  /* 0x000000ffff00d224 */ /* 0x000fe200078e0a00 */
[C---:B------:R-:W-:Y:S01]  /*5510*/  ISETP.GT.U32.AND P5, PT, R2.reuse, R20, PT ;  /* 0x000000140200720c */ /* 0x040fe20003fa4070 */
[C---:B------:R-:W-:Y:S01]  /*5520*/  IMAD R15, R2.reuse, R3, R15 ;  /* 0x00000003020f7224 */ /* 0x040fe200078e020f */
[----:B------:R-:W-:Y:S01]  /*5530*/  ISETP.GT.U32.AND P2, PT, R2, R18, PT ;  /* 0x000000120200720c */ /* 0x000fe20003f44070 */
[----:B------:R-:W-:Y:S01]  /*5540*/  IMAD.HI.U32 R3, R7, R9, RZ ;  /* 0x0000000907037227 */ /* 0x000fe200078e00ff */
[----:B------:R0:W-:Y:S03]  /*5550*/  STL [R1+0xa0], R0 ;  /* 0x0000a00001007387 */ /* 0x0001e60000100800 */
[----:B------:R-:W-:-:S02]  /*5560*/  IMAD.MOV R3, RZ, RZ, -R3 ;  /* 0x000000ffff037224 */ /* 0x000fc400078e0a03 */
[--C-:B------:R-:W-:Y:S02]  /*5570*/  @!P1 IMAD.IADD R19, R19, 0x1, -R2.reuse ;  /* 0x0000000113139824 */ /* 0x100fe400078e0a02 */
[----:B------:R-:W-:Y:S01]  /*5580*/  IMAD R9, R2, R3, R9 ;  /* 0x0000000302097224 */ /* 0x000fe200078e0209 */
[----:B------:R-:W-:Y:S01]  /*5590*/  LOP3.LUT R3, R6, 0x3c, RZ, 0xfc, !PT ;  /* 0x0000003c06037812 */ /* 0x000fe200078efcff */
[--C-:B------:R-:W-:Y:S01]  /*55a0*/  @!P3 IMAD.IADD R16, R16, 0x1, -R2.reuse ;  /* 0x000000011010b824 */ /* 0x100fe200078e0a02 */
[----:B------:R-:W-:Y:S01]  /*55b0*/  ISETP.GT.U32.AND P1, PT, R2, R19, PT ;  /* 0x000000130200720c */ /* 0x000fe20003f24070 */
[----:B------:R-:W-:Y:S01]  /*55c0*/  @!P5 IMAD.IADD R20, R20, 0x1, -R2 ;  /* 0x000000011414d824 */ /* 0x000fe200078e0a02 */
[C---:B------:R-:W-:Y:S01]  /*55d0*/  ISETP.GT.U32.AND P5, PT, R2.reuse, R9, PT ;  /* 0x000000090200720c */ /* 0x040fe20003fa4070 */
[----:B------:R-:W-:Y:S01]  /*55e0*/  IMAD.HI.U32 R17, R7, R10, RZ ;  /* 0x0000000a07117227 */ /* 0x000fe200078e00ff */
[----:B------:R-:W-:-:S03]  /*55f0*/  ISETP.GT.U32.AND P3, PT, R2, R16, PT ;  /* 0x000000100200720c */ /* 0x000fc60003f64070 */
[----:B------:R-:W-:Y:S01]  /*5600*/  @!P2 IMAD.IADD R18, R18, 0x1, -R2 ;  /* 0x000000011212a824 */ /* 0x000fe200078e0a02 */
[----:B------:R-:W-:Y:S01]  /*5610*/  ISETP.GT.U32.AND P2, PT, R2, R15, PT ;  /* 0x0000000f0200720c */ /* 0x000fe20003f44070 */
[----:B------:R-:W-:Y:S02]  /*5620*/  IMAD.MOV R17, RZ, RZ, -R17 ;  /* 0x000000ffff117224 */ /* 0x000fe400078e0a11 */
[----:B------:R-:W-:Y:S02]  /*5630*/  IMAD.MOV.U32 R5, RZ, RZ, R18 ;  /* 0x000000ffff057224 */ /* 0x000fe400078e0012 */
[----:B------:R-:W-:Y:S01]  /*5640*/  @!P1 IMAD.IADD R19, R19, 0x1, -R2 ;  /* 0x0000000113139824 */ /* 0x000fe200078e0a02 */
[----:B------:R-:W-:Y:S01]  /*5650*/  ISETP.GE.AND P1, PT, R8, RZ, PT ;  /* 0x000000ff0800720c */ /* 0x000fe20003f26270 */
[----:B0-----:R-:W-:Y:S02]  /*5660*/  IMAD.MOV.U32 R0, RZ, RZ, R20 ;  /* 0x000000ffff007224 */ /* 0x001fe400078e0014 */
[----:B------:R-:W-:Y:S01]  /*5670*/  IMAD R8, R2, R17, R10 ;  /* 0x0000001102087224 */ /* 0x000fe200078e020a */
[----:B------:R-:W-:Y:S01]  /*5680*/  IABS R17, R3 ;  /* 0x0000000300117213 */ /* 0x000fe20000000000 */
[----:B------:R-:W-:Y:S01]  /*5690*/  @!P5 IMAD.IADD R9, R9, 0x1, -R2 ;  /* 0x000000010909d824 */ /* 0x000fe200078e0a02 */
[----:B------:R-:W-:Y:S01]  /*56a0*/  ISETP.GE.AND P5, PT, R12, RZ, PT ;  /* 0x000000ff0c00720c */ /* 0x000fe20003fa6270 */
[----:B------:R-:W-:Y:S01]  /*56b0*/  @!P4 IMAD.MOV R5, RZ, RZ, -R5 ;  /* 0x000000ffff05c224 */ /* 0x000fe200078e0a05 */
[----:B------:R-:W-:Y:S01]  /*56c0*/  LOP3.LUT R10, R6, 0x3a, RZ, 0xfc, !PT ;  /* 0x0000003a060a7812 */ /* 0x000fe200078efcff */
[----:B------:R-:W-:Y:S01]  /*56d0*/  @!P0 IMAD.MOV R0, RZ, RZ, -R0 ;  /* 0x000000ffff008224 */ /* 0x000fe200078e0a00 */
[----:B------:R-:W-:Y:S01]  /*56e0*/  ISETP.GT.U32.AND P0, PT, R2, R9, PT ;  /* 0x000000090200720c */ /* 0x000fe20003f04070 */
[----:B------:R-:W-:Y:S01]  /*56f0*/  @!P3 IMAD.IADD R16, R16, 0x1, -R2 ;  /* 0x000000011010b824 */ /* 0x000fe200078e0a02 */
[----:B------:R0:W-:Y:S01]  /*5700*/  STL [R1+0x4c], R5 ;  /* 0x00004c0501007387 */ /* 0x0001e20000100800 */
[----:B------:R-:W-:Y:S01]  /*5710*/  IMAD.HI.U32 R18, R7, R17, RZ ;  /* 0x0000001107127227 */ /* 0x000fe200078e00ff */
[----:B------:R-:W-:-:S02]  /*5720*/  ISETP.GT.U32.AND P3, PT, R2, R8, PT ;  /* 0x000000080200720c */ /* 0x000fc40003f64070 */
[----:B------:R1:W-:Y:S01]  /*5730*/  STL [R1+0x8], R0 ;  /* 0x0000080001007387 */ /* 0x0003e20000100800 */
[----:B------:R-:W-:Y:S02]  /*5740*/  IMAD.MOV R18, RZ, RZ, -R18 ;  /* 0x000000ffff127224 */ /* 0x000fe400078e0a12 */
[----:B------:R-:W-:-:S04]  /*5750*/  IMAD.HI.U32 R22, R7, R21, RZ ;  /* 0x0000001507167227 */ /* 0x000fc800078e00ff */
[----:B------:R-:W-:Y:S02]  /*5760*/  @!P0 IMAD.IADD R9, R9, 0x1, -R2 ;  /* 0x0000000109098824 */ /* 0x000fe400078e0a02 */
[----:B0-----:R-:W-:Y:S02]  /*5770*/  IMAD.MOV.U32 R5, RZ, RZ, R19 ;  /* 0x000000ffff057224 */ /* 0x001fe400078e0013 */
[----:B-1----:R-:W-:Y:S02]  /*5780*/  IMAD.MOV.U32 R0, RZ, RZ, R16 ;  /* 0x000000ffff007224 */ /* 0x002fe400078e0010 */
[----:B------:R-:W-:Y:S02]  /*5790*/  @!P3 IMAD.IADD R8, R8, 0x1, -R2 ;  /* 0x000000010808b824 */ /* 0x000fe400078e0a02 */
[----:B------:R-:W-:Y:S01]  /*57a0*/  @!P1 IMAD.MOV R0, RZ, RZ, -R0 ;  /* 0x000000ffff009224 */ /* 0x000fe200078e0a00 */
[----:B------:R-:W-:Y:S01]  /*57b0*/  ISETP.GE.AND P1, PT, R4, RZ, PT ;  /* 0x000000ff0400720c */ /* 0x000fe20003f26270 */
[C---:B------:R-:W-:Y:S01]  /*57c0*/  IMAD R4, R2.reuse, R18, R17 ;  /* 0x0000001202047224 */ /* 0x040fe200078e0211 */
[----:B------:R-:W-:Y:S01]  /*57d0*/  ISETP.GT.U32.AND P4, PT, R2, R8, PT ;  /* 0x000000080200720c */ /* 0x000fe20003f84070 */
[----:B------:R-:W-:Y:S01]  /*57e0*/  @!P6 IMAD.MOV R5, RZ, RZ, -R5 ;  /* 0x000000ffff05e224 */ /* 0x000fe200078e0a05 */
[----:B------:R-:W-:Y:S01]  /*57f0*/  LOP3.LUT R18, R6, 0x30, RZ, 0xfc, !PT ;  /* 0x0000003006127812 */ /* 0x000fe200078efcff */
[----:B------:R-:W-:Y:S01]  /*5800*/  @!P2 IMAD.IADD R15, R15, 0x1, -R2 ;  /* 0x000000010f0fa824 */ /* 0x000fe200078e0a02 */
[----:B------:R-:W-:Y:S01]  /*5810*/  ISETP.GT.U32.AND P0, PT, R2, R4, PT ;  /* 0x000000040200720c */ /* 0x000fe20003f04070 */
[----:B------:R-:W-:Y:S01]  /*5820*/  IMAD.MOV R22, RZ, RZ, -R22 ;  /* 0x000000ffff167224 */ /* 0x000fe200078e0a16 */
[----:B------:R0:W-:Y:S01]  /*5830*/  STL [R1+0x4], R5 ;  /* 0x0000040501007387 */ /* 0x0001e20000100800 */
[----:B------:R-:W-:-:S02]  /*5840*/  ISETP.GE.AND P2, PT, R13, RZ, PT ;  /* 0x000000ff0d00720c */ /* 0x000fc40003f46270 */
[C---:B------:R-:W-:Y:S01]  /*5850*/  IMAD R12, R2.reuse, R22, R21 ;  /* 0x00000016020c7224 */ /* 0x040fe200078e0215 */
[----:B------:R-:W-:Y:S01]  /*5860*/  IABS R13, R10 ;  /* 0x0000000a000d7213 */ /* 0x000fe20000000000 */
[----:B------:R1:W-:Y:S01]  /*5870*/  STL [R1], R0 ;  /* 0x0000000001007387 */ /* 0x0003e20000100800 */
[----:B------:R-:W-:Y:S01]  /*5880*/  ISETP.GT.U32.AND P3, PT, R2, R15, PT ;  /* 0x0000000f0200720c */ /* 0x000fe20003f64070 */
[--C-:B------:R-:W-:Y:S01]  /*5890*/  @!P4 IMAD.IADD R8, R8, 0x1, -R2.reuse ;  /* 0x000000010808c824 */ /* 0x100fe200078e0a02 */
[----:B------:R-:W-:Y:S01]  /*58a0*/  ISETP.GT.U32.AND P6, PT, R2, R12, PT ;  /* 0x0000000c0200720c */ /* 0x000fe20003fc4070 */
[----:B------:R-:W-:Y:S01]  /*58b0*/  IMAD.HI.U32 R16, R7, R13, RZ ;  /* 0x0000000d07107227 */ /* 0x000fe200078e00ff */
[----:B------:R-:W-:Y:S02]  /*58c0*/  ISETP.GE.AND P4, PT, R3, RZ, PT ;  /* 0x000000ff0300720c */ /* 0x000fe40003f86270 */
[----:B------:R-:W-:Y:S01]  /*58d0*/  IABS R17, R18 ;  /* 0x0000001200117213 */ /* 0x000fe20000000000 */
[----:B0-----:R-:W-:Y:S01]  /*58e0*/  IMAD.MOV.U32 R5, RZ, RZ, R9 ;  /* 0x000000ffff057224 */ /* 0x001fe200078e0009 */
[----:B------:R-:W-:Y:S01]  /*58f0*/  LOP3.LUT R9, R6, 0x32, RZ, 0xfc, !PT ;  /* 0x0000003206097812 */ /* 0x000fe200078efcff */
[----:B------:R-:W-:-:S02]  /*5900*/  @!P0 IMAD.IADD R4, R4, 0x1, -R2 ;  /* 0x0000000104048824 */ /* 0x000fc400078e0a02 */
[----:B------:R-:W-:Y:S02]  /*5910*/  @!P5 IMAD.MOV R5, RZ, RZ, -R5 ;  /* 0x000000ffff05d224 */ /* 0x000fe400078e0a05 */
[----:B------:R-:W-:Y:S01]  /*5920*/  IMAD.MOV R16, RZ, RZ, -R16 ;  /* 0x000000ffff107224 */ /* 0x000fe200078e0a10 */
[----:B------:R-:W-:Y:S01]  /*5930*/  ISETP.GT.U32.AND P5, PT, R2, R4, PT ;  /* 0x000000040200720c */ /* 0x000fe20003fa4070 */
[--C-:B------:R-:W-:Y:S01]  /*5940*/  @!P3 IMAD.IADD R15, R15, 0x1, -R2.reuse ;  /* 0x000000010f0fb824 */ /* 0x100fe200078e0a02 */
[----:B------:R-:W-:Y:S01]  /*5950*/  ISETP.GE.AND P3, PT, R14, RZ, PT ;  /* 0x000000ff0e00720c */ /* 0x000fe20003f66270 */
[----:B------:R-:W-:Y:S01]  /*5960*/  IMAD R3, R2, R16, R13 ;  /* 0x0000001002037224 */ /* 0x000fe200078e020d */
[----:B------:R-:W-:Y:S01]  /*5970*/  LOP3.LUT R13, R6, 0x38, RZ, 0xfc, !PT ;  /* 0x00000038060d7812 */ /* 0x000fe200078efcff */
[----:B-1----:R-:W-:Y:S01]  /*5980*/  IMAD.MOV.U32 R0, RZ, RZ, R15 ;  /* 0x000000ffff007224 */ /* 0x002fe200078e000f */
[----:B------:R-:W-:Y:S01]  /*5990*/  IABS R16, R9 ;  /* 0x0000000900107213 */ /* 0x000fe20000000000 */
[----:B------:R-:W-:Y:S01]  /*59a0*/  @!P6 IMAD.IADD R12, R12, 0x1, -R2 ;  /* 0x000000010c0ce824 */ /* 0x000fe200078e0a02 */
[----:B------:R-:W-:Y:S01]  /*59b0*/  ISETP.GE.AND P0, PT, R13, RZ, PT ;  /* 0x000000ff0d00720c */ /* 0x000fe20003f06270 */
[----:B------:R-:W-:Y:S01]  /*59c0*/  @!P2 IMAD.MOV R0, RZ, RZ, -R0 ;  /* 0x000000ffff00a224 */ /* 0x000fe200078e0a00 */
[----:B------:R-:W-:-:S02]  /*59d0*/  IABS R13, R13 ;  /* 0x0000000d000d7213 */ /* 0x000fc40000000000 */
[----:B------:R-:W-:Y:S01]  /*59e0*/  ISETP.GT.U32.AND P2, PT, R2, R12, PT ;  /* 0x0000000c0200720c */ /* 0x000fe20003f44070 */
[--C-:B------:R-:W-:Y:S01]  /*59f0*/  @!P5 IMAD.IADD R4, R4, 0x1, -R2.reuse ;  /* 0x000000010404d824 */ /* 0x100fe200078e0a02 */
[----:B------:R-:W-:Y:S01]  /*5a00*/  ISETP.GT.U32.AND P5, PT, R2, R3, PT ;  /* 0x000000030200720c */ /* 0x000fe20003fa4070 */
[----:B------:R-:W-:Y:S01]  /*5a10*/  IMAD.HI.U32 R19, R7, R13, RZ ;  /* 0x0000000d07137227 */ /* 0x000fe200078e00ff */
[----:B------:R-:W-:Y:S01]  /*5a20*/  ISETP.GE.AND P6, PT, R10, RZ, PT ;  /* 0x000000ff0a00720c */ /* 0x000fe20003fc6270 */
[----:B------:R0:W-:Y:S01]  /*5a30*/  STL [R1+0x80], R0 ;  /* 0x0000800001007387 */ /* 0x0001e20000100800 */
[C---:B------:R-:W-:Y:S01]  /*5a40*/  LOP3.LUT R10, R6.reuse, 0x36, RZ, 0xfc, !PT ;  /* 0x00000036060a7812 */ /* 0x040fe200078efcff */
[----:B------:R-:W-:Y:S01]  /*5a50*/  IMAD.MOV R19, RZ, RZ, -R19 ;  /* 0x000000ffff137224 */ /* 0x000fe200078e0a13 */
[----:B------:R-:W-:Y:S01]  /*5a60*/  LOP3.LUT R15, R6, 0x34, RZ, 0xfc, !PT ;  /* 0x00000034060f7812 */ /* 0x000fe200078efcff */
[----:B------:R-:W-:Y:S01]  /*5a70*/  STL [R1+0x84], R5 ;  /* 0x0000840501007387 */ /* 0x000fe20000100800 */
[----:B------:R-:W-:Y:S01]  /*5a80*/  IABS R14, R10 ;  /* 0x0000000a000e7213 */ /* 0x000fe20000000000 */
[----:B------:R-:W-:Y:S01]  /*5a90*/  IMAD R13, R2, R19, R13 ;  /* 0x00000013020d7224 */ /* 0x000fe200078e020d */
[----:B------:R-:W-:Y:S01]  /*5aa0*/  LOP3.LUT R19, R6, 0x2e, RZ, 0xfc, !PT ;  /* 0x0000002e06137812 */ /* 0x000fe200078efcff */
[----:B------:R-:W-:Y:S01]  /*5ab0*/  @!P2 IMAD.IADD R12, R12, 0x1, -R2 ;  /* 0x000000010c0ca824 */ /* 0x000fe200078e0a02 */
[----:B------:R-:W-:Y:S01]  /*5ac0*/  ISETP.GE.AND P2, PT, R15, RZ, PT ;  /* 0x000000ff0f00720c */ /* 0x000fe20003f46270 */
[----:B0-----:R-:W-:Y:S01]  /*5ad0*/  IMAD.MOV.U32 R0, RZ, RZ, R8 ;  /* 0x000000ffff007224 */ /* 0x001fe200078e0008 */
[----:B------:R-:W-:Y:S01]  /*5ae0*/  IABS R15, R15 ;  /* 0x0000000f000f7213 */ /* 0x000fe20000000000 */
[----:B------:R-:W-:-:S02]  /*5af0*/  @!P5 IMAD.IADD R3, R3, 0x1, -R2 ;  /* 0x000000010303d824 */ /* 0x000fc400078e0a02 */
[----:B------:R-:W-:Y:S01]  /*5b00*/  @!P1 IMAD.MOV R0, RZ, RZ, -R0 ;  /* 0x000000ffff009224 */ /* 0x000fe200078e0a00 */
[----:B------:R-:W-:Y:S01]  /*5b10*/  ISETP.GE.AND P1, PT, R10, RZ, PT ;  /* 0x000000ff0a00720c */ /* 0x000fe20003f26270 */
[----:B------:R-:W-:Y:S01]  /*5b20*/  IMAD.HI.U32 R10, R7, R14, RZ ;  /* 0x0000000e070a7227 */ /* 0x000fe200078e00ff */
[C---:B------:R-:W-:Y:S02]  /*5b30*/  ISETP.GT.U32.AND P5, PT, R2.reuse, R3, PT ;  /* 0x000000030200720c */ /* 0x040fe40003fa4070 */
[----:B------:R0:W-:Y:S01]  /*5b40*/  STL [R1+0x98], R0 ;  /* 0x0000980001007387 */ /* 0x0001e20000100800 */
[----:B------:R-:W-:Y:S02]  /*5b50*/  IMAD.MOV R10, RZ, RZ, -R10 ;  /* 0x000000ffff0a7224 */ /* 0x000fe400078e0a0a */
[----:B------:R-:W-:Y:S01]  /*5b60*/  @!P3 IMAD.MOV R12, RZ, RZ, -R12 ;  /* 0x000000ffff0cb224 */ /* 0x000fe200078e0a0c */
[C---:B------:R-:W-:Y:S01]  /*5b70*/  ISETP.GT.U32.AND P3, PT, R2.reuse, R13, PT ;  /* 0x0000000d0200720c */ /* 0x040fe20003f64070 */
[----:B------:R-:W-:-:S02]  /*5b80*/  IMAD R14, R2, R10, R14 ;  /* 0x0000000a020e7224 */ /* 0x000fc400078e020e */
[----:B------:R-:W-:Y:S01]  /*5b90*/  IMAD.HI.U32 R10, R7, R16, RZ ;  /* 0x00000010070a7227 */ /* 0x000fe200078e00ff */
[----:B------:R1:W-:Y:S03]  /*5ba0*/  STL [R1+0x714], R12 ;  /* 0x0007140c01007387 */ /* 0x0003e60000100800 */
[----:B0-----:R-:W-:Y:S01]  /*5bb0*/  IMAD.MOV.U32 R0, RZ, RZ, R4 ;  /* 0x000000ffff007224 */ /* 0x001fe200078e0004 */
[----:B------:R-:W-:Y:S01]  /*5bc0*/  IABS R4, R19 ;  /* 0x0000001300047213 */ /* 0x000fe20000000000 */
[----:B------:R-:W-:Y:S02]  /*5bd0*/  IMAD.MOV R10, RZ, RZ, -R10 ;  /* 0x000000ffff0a7224 */ /* 0x000fe400078e0a0a */
[----:B------:R-:W-:Y:S01]  /*5be0*/  @!P4 IMAD.MOV R0, RZ, RZ, -R0 ;  /* 0x000000ffff00c224 */ /* 0x000fe200078e0a00 */
[----:B------:R-:W-:Y:S01]  /*5bf0*/  ISETP.GT.U32.AND P4, PT, R2, R14, PT ;  /* 0x0000000e0200720c */ /* 0x000fe20003f84070 */
[----:B------:R-:W-:Y:S01]  /*5c00*/  @!P5 IMAD.IADD R3, R3, 0x1, -R2 ;  /* 0x000000010303d824 */ /* 0x000fe200078e0a02 */
[----:B-1----:R-:W-:Y:S01]  /*5c10*/  LOP3.LUT R12, R6, 0x1a, RZ, 0xfc, !PT ;  /* 0x0000001a060c7812 */ /* 0x002fe200078efcff */
[----:B------:R-:W-:Y:S01]  /*5c20*/  IMAD.HI.U32 R8, R7, R15, RZ ;  /* 0x0000000f07087227 */ /* 0x000fe200078e00ff */
[----:B------:R0:W-:Y:S02]  /*5c30*/  STL [R1+0x68], R0 ;  /* 0x0000680001007387 */ /* 0x0001e40000100800 */
[----:B------:R-:W-:Y:S01]  /*5c40*/  IABS R24, R12 ;  /* 0x0000000c00187213 */ /* 0x000fe20000000000 */
[----:B------:R-:W-:Y:S01]  /*5c50*/  IMAD R16, R2, R10, R16 ;  /* 0x0000000a02107224 */ /* 0x000fe200078e0210 */
[----:B------:R-:W-:Y:S01]  /*5c60*/  LOP3.LUT R10, R6, 0x2a, RZ, 0xfc, !PT ;  /* 0x0000002a060a7812 */ /* 0x000fe200078efcff */
[----:B------:R-:W-:-:S02]  /*5c70*/  @!P3 IMAD.IADD R13, R13, 0x1, -R2 ;  /* 0x000000010d0db824 */ /* 0x000fc400078e0a02 */
[----:B------:R-:W-:Y:S02]  /*5c80*/  IMAD.MOV R8, RZ, RZ, -R8 ;  /* 0x000000ffff087224 */ /* 0x000fe400078e0a08 */
[----:B------:R-:W-:Y:S01]  /*5c90*/  @!P4 IMAD.IADD R14, R14, 0x1, -R2 ;  /* 0x000000010e0ec824 */ /* 0x000fe200078e0a02 */
[C---:B------:R-:W-:Y:S01]  /*5ca0*/  ISETP.GT.U32.AND P3, PT, R2.reuse, R13, PT ;  /* 0x0000000d0200720c */ /* 0x040fe20003f64070 */
[----:B0-----:R-:W-:Y:S01]  /*5cb0*/  IMAD.MOV.U32 R0, RZ, RZ, R3 ;  /* 0x000000ffff007224 */ /* 0x001fe200078e0003 */
[----:B------:R-:W-:Y:S01]  /*5cc0*/  IABS R3, R10 ;  /* 0x0000000a00037213 */ /* 0x000fe20000000000 */
[C---:B------:R-:W-:Y:S01]  /*5cd0*/  IMAD R15, R2.reuse, R8, R15 ;  /* 0x00000008020f7224 */ /* 0x040fe200078e020f */
[C---:B------:R-:W-:Y:S01]  /*5ce0*/  ISETP.GT.U32.AND P4, PT, R2.reuse, R14, PT ;  /* 0x0000000e0200720c */ /* 0x040fe20003f84070 */
[----:B------:R-:W-:Y:S01]  /*5cf0*/  @!P6 IMAD.MOV R0, RZ, RZ, -R0 ;  /* 0x000000ffff00e224 */ /* 0x000fe200078e0a00 */
[C---:B------:R-:W-:Y:S01]  /*5d00*/  ISETP.GT.U32.AND P6, PT, R2.reuse, R16, PT ;  /* 0x000000100200720c */ /* 0x040fe20003fc4070 */
[----:B------:R-:W-:Y:S01]  /*5d10*/  IMAD.HI.U32 R8, R7, R17, RZ ;  /* 0x0000001107087227 */ /* 0x000fe200078e00ff */
[----:B------:R-:W-:-:S02]  /*5d20*/  ISETP.GT.U32.AND P5, PT, R2, R15, PT ;  /* 0x0000000f0200720c */ /* 0x000fc40003fa4070 */
[----:B------:R-:W-:Y:S01]  /*5d30*/  STL [R1+0x70], R0 ;  /* 0x0000700001007387 */ /* 0x000fe20000100800 */
[----:B------:R-:W-:Y:S02]  /*5d40*/  IMAD.MOV R8, RZ, RZ, -R8 ;  /* 0x000000ffff087224 */ /* 0x000fe400078e0a08 */
[----:B------:R-:W-:-:S04]  /*5d50*/  IMAD.HI.U32 R21, R7, R4, RZ ;  /* 0x0000000407157227 */ /* 0x000fc800078e00ff */
[----:B------:R-:W-:Y:S01]  /*5d60*/  IMAD R17, R2, R8, R17 ;  /* 0x0000000802117224 */ /* 0x000fe200078e0211 */
[----:B------:R-:W-:Y:S01]  /*5d70*/  LOP3.LUT R8, R6, 0x2c, RZ, 0xfc, !PT ;  /* 0x0000002c06087812 */ /* 0x000fe200078efcff */
[----:B------:R-:W-:Y:S02]  /*5d80*/  IMAD.MOV R21, RZ, RZ, -R21 ;  /* 0x000000ffff157224 */ /* 0x000fe400078e0a15 */
[--C-:B------:R-:W-:Y:S01]  /*5d90*/  @!P3 IMAD.IADD R13, R13, 0x1, -R2.reuse ;  /* 0x000000010d0db824 */ /* 0x100fe200078e0a02 */
[----:B------:R-:W-:Y:S01]  /*5da0*/  ISETP.GT.U32.AND P3, PT, R2, R17, PT ;  /* 0x000000110200720c */ /* 0x000fe20003f64070 */
[----:B------:R-:W-:Y:S01]  /*5db0*/  @!P6 IMAD.IADD R16, R16, 0x1, -R2 ;  /* 0x000000011010e824 */ /* 0x000fe200078e0a02 */
[----:B------:R-:W-:Y:S01]  /*5dc0*/  IABS R20, R8 ;  /* 0x0000000800147213 */ /* 0x000fe20000000000 */
[C---:B------:R-:W-:Y:S01]  /*5dd0*/  IMAD R4, R2.reuse, R21, R4 ;  /* 0x0000001502047224 */ /* 0x040fe200078e0204 */
[----:B------:R-:W-:Y:S01]  /*5de0*/  ISETP.GE.AND P6, PT, R9, RZ, PT ;  /* 0x000000ff0900720c */ /* 0x000fe20003fc6270 */
[----:B------:R-:W-:Y:S01]  /*5df0*/  @!P0 IMAD.MOV R13, RZ, RZ, -R13 ;  /* 0x000000ffff0d8224 */ /* 0x000fe200078e0a0d */
[----:B------:R-:W-:Y:S01]  /*5e00*/  ISETP.GT.U32.AND P0, PT, R2, R16, PT ;  /* 0x000000100200720c */ /* 0x000fe20003f04070 */
[----:B------:R-:W-:-:S02]  /*5e10*/  @!P5 IMAD.IADD R15, R15, 0x1, -R2 ;  /* 0x000000010f0fd824 */ /* 0x000fc400078e0a02 */
[----:B------:R-:W-:Y:S01]  /*5e20*/  @!P4 IMAD.IADD R14, R14, 0x1, -R2 ;  /* 0x000000010e0ec824 */ /* 0x000fe200078e0a02 */
[C---:B------:R-:W-:Y:S01]  /*5e30*/  ISETP.GT.U32.AND P4, PT, R2.reuse, R4, PT ;  /* 0x000000040200720c */ /* 0x040fe20003f84070 */
[C---:B------:R-:W-:Y:S01]  /*5e40*/  IMAD.HI.U32 R22, R7.reuse, R3, RZ ;  /* 0x0000000307167227 */ /* 0x040fe200078e00ff */
[----:B------:R-:W-:Y:S01]  /*5e50*/  ISETP.GT.U32.AND P5, PT, R2, R15, PT ;  /* 0x0000000f0200720c */ /* 0x000fe20003fa4070 */
[----:B------:R0:W-:Y:S02]  /*5e60*/  STL [R1+0x70c], R13 ;  /* 0x00070c0d01007387 */ /* 0x0001e40000100800 */
[----:B------:R-:W-:-:S04]  /*5e70*/  IMAD.HI.U32 R21, R7, R20, RZ ;  /* 0x0000001407157227 */ /* 0x000fc800078e00ff */
[----:B------:R-:W-:Y:S02]  /*5e80*/  IMAD.MOV R22, RZ, RZ, -R22 ;  /* 0x000000ffff167224 */ /* 0x000fe400078e0a16 */
[----:B------:R-:W-:Y:S02]  /*5e90*/  IMAD.MOV R21, RZ, RZ, -R21 ;  /* 0x000000ffff157224 */ /* 0x000fe400078e0a15 */
[--C-:B------:R-:W-:Y:S01]  /*5ea0*/  @!P3 IMAD.IADD R17, R17, 0x1, -R2.reuse ;  /* 0x000000011111b824 */ /* 0x100fe200078e0a02 */
[----:B------:R-:W-:Y:S01]  /*5eb0*/  ISETP.GE.AND P3, PT, R19, RZ, PT ;  /* 0x000000ff1300720c */ /* 0x000fe20003f66270 */
[----:B------:R-:W-:Y:S01]  /*5ec0*/  IMAD R3, R2, R22, R3 ;  /* 0x0000001602037224 */ /* 0x000fe200078e0203 */
[----:B------:R-:W-:Y:S01]  /*5ed0*/  LOP3.LUT R19, R6, 0x28, RZ, 0xfc, !PT ;  /* 0x0000002806137812 */ /* 0x000fe200078efcff */
[----:B------:R-:W-:Y:S01]  /*5ee0*/  @!P0 IMAD.IADD R16, R16, 0x1, -R2 ;  /* 0x0000000110108824 */ /* 0x000fe200078e0a02 */
[----:B0-----:R-:W-:Y:S01]  /*5ef0*/  LOP3.LUT R13, R6, 0x1c, RZ, 0xfc, !PT ;  /* 0x0000001c060d7812 */ /* 0x001fe200078efcff */
[----:B------:R-:W-:Y:S01]  /*5f00*/  IMAD R9, R2, R21, R20 ;  /* 0x0000001502097224 */ /* 0x000fe200078e0214 */
[----:B------:R-:W-:Y:S01]  /*5f10*/  IABS R20, R19 ;  /* 0x0000001300147213 */ /* 0x000fe20000000000 */
[----:B------:R-:W-:Y:S01]  /*5f20*/  @!P4 IMAD.IADD R4, R4, 0x1, -R2 ;  /* 0x000000010404c824 */ /* 0x000fe200078e0a02 */
[C---:B------:R-:W-:Y:S01]  /*5f30*/  ISETP.GT.U32.AND P4, PT, R2.reuse, R17, PT ;  /* 0x000000110200720c */ /* 0x040fe20003f84070 */
[----:B------:R-:W-:Y:S01]  /*5f40*/  @!P6 IMAD.MOV R16, RZ, RZ, -R16 ;  /* 0x000000ffff10e224 */ /* 0x000fe200078e0a10 */
[C---:B------:R-:W-:Y:S01]  /*5f50*/  ISETP.GT.U32.AND P6, PT, R2.reuse, R3, PT ;  /* 0x000000030200720c */ /* 0x040fe20003fc4070 */
[----:B------:R-:W-:Y:S01]  /*5f60*/  @!P5 IMAD.IADD R15, R15, 0x1, -R2 ;  /* 0x000000010f0fd824 */ /* 0x000fe200078e0a02 */
[----:B------:R-:W-:Y:S01]  /*5f70*/  ISETP.GT.U32.AND P0, PT, R2, R9, PT ;  /* 0x000000090200720c */ /* 0x000fe20003f04070 */
[----:B------:R-:W-:Y:S01]  /*5f80*/  @!P1 IMAD.MOV R14, RZ, RZ, -R14 ;  /* 0x000000ffff0e9224 */ /* 0x000fe200078e0a0e */
[----:B------:R-:W-:Y:S01]  /*5f90*/  ISETP.GE.AND P5, PT, R18, RZ, PT ;  /* 0x000000ff1200720c */ /* 0x000fe20003fa6270 */
[----:B------:R-:W-:Y:S01]  /*5fa0*/  @!P2 IMAD.MOV R15, RZ, RZ, -R15 ;  /* 0x000000ffff0fa224 */ /* 0x000fe200078e0a0f */
[----:B------:R-:W-:-:S02]  /*5fb0*/  ISETP.GT.U32.AND P1, PT, R2, R4, PT ;  /* 0x000000040200720c */ /* 0x000fc40003f24070 */
[----:B------:R-:W-:Y:S01]  /*5fc0*/  LOP3.LUT R18, R6, 0x26, RZ, 0xfc, !PT ;  /* 0x0000002606127812 */ /* 0x000fe200078efcff */
[----:B------:R0:W-:Y:S01]  /*5fd0*/  STL [R1+0x710], R14 ;  /* 0x0007100e01007387 */ /* 0x0001e20000100800 */
[----:B------:R-:W-:Y:S01]  /*5fe0*/  ISETP.GE.AND P2, PT, R8, RZ, PT ;  /* 0x000000ff0800720c */ /* 0x000fe20003f46270 */
[--C-:B------:R-:W-:Y:S01]  /*5ff0*/  @!P4 IMAD.IADD R17, R17, 0x1, -R2.reuse ;  /* 0x000000011111c824 */ /* 0x100fe200078e0a02 */
[----:B------:R-:W-:Y:S01]  /*6000*/  IABS R21, R18 ;  /* 0x0000001200157213 */ /* 0x000fe20000000000 */
[--C-:B------:R-:W-:Y:S01]  /*6010*/  @!P6 IMAD.IADD R3, R3, 0x1, -R2.reuse ;  /* 0x000000010303e824 */ /* 0x100fe200078e0a02 */
[----:B------:R-:W-:Y:S01]  /*6020*/  ISETP.GE.AND P4, PT, R10, RZ, PT ;  /* 0x000000ff0a00720c */ /* 0x000fe20003f86270 */
[----:B------:R-:W-:Y:S01]  /*6030*/  @!P0 IMAD.IADD R9, R9, 0x1, -R2 ;  /* 0x0000000109098824 */ /* 0x000fe200078e0a02 */
[----:B------:R-:W-:Y:S01]  /*6040*/  STL [R1+0x718], R15 ;  /* 0x0007180f01007387 */ /* 0x000fe20000100800 */
[----:B------:R-:W-:Y:S01]  /*6050*/  @!P5 IMAD.MOV R17, RZ, RZ, -R17 ;  /* 0x000000ffff11d224 */ /* 0x000fe200078e0a11 */
[C---:B------:R-:W-:Y:S01]  /*6060*/  ISETP.GT.U32.AND P5, PT, R2.reuse, R3, PT ;  /* 0x000000030200720c */ /* 0x040fe20003fa4070 */
[----:B------:R-:W-:Y:S01]  /*6070*/  IMAD.MOV.U32 R8, RZ, RZ, R20 ;  /* 0x000000ffff087224 */ /* 0x000fe200078e0014 */
[----:B------:R-:W-:Y:S01]  /*6080*/  ISETP.GT.U32.AND P6, PT, R2, R9, PT ;  /* 0x000000090200720c */ /* 0x000fe20003fc4070 */
[----:B------:R-:W-:Y:S01]  /*6090*/  @!P1 IMAD.IADD R4, R4, 0x1, -R2 ;  /* 0x0000000104049824 */ /* 0x000fe200078e0a02 */
[----:B------:R-:W-:Y:S01]  /*60a0*/  ISETP.GE.AND P1, PT, R19, RZ, PT ;  /* 0x000000ff1300720c */ /* 0x000fe20003f26270 */
[----:B------:R-:W-:Y:S01]  /*60b0*/  IMAD.HI.U32 R10, R7, R8, RZ ;  /* 0x00000008070a7227 */ /* 0x000fe200078e00ff */
[----:B------:R1:W-:Y:S01]  /*60c0*/  STL [R1+0x71c], R16 ;  /* 0x00071c1001007387 */ /* 0x0003e20000100800 */
[----:B------:R-:W-:-:S02]  /*60d0*/  ISETP.GE.AND P0, PT, R18, RZ, PT ;  /* 0x000000ff1200720c */ /* 0x000fc40003f06270 */
[----:B------:R-:W-:Y:S01]  /*60e0*/  IMAD.MOV.U32 R20, RZ, RZ, R21 ;  /* 0x000000ffff147224 */ /* 0x000fe200078e0015 */
[----:B------:R-:W-:Y:S01]  /*60f0*/  STL [R1+0x720], R17 ;  /* 0x0007201101007387 */ /* 0x000fe20000100800 */
[----:B------:R-:W-:Y:S01]  /*6100*/  IMAD.MOV.U32 R0, RZ, RZ, R4 ;  /* 0x000000ffff007224 */ /* 0x000fe200078e0004 */
[C---:B------:R-:W-:Y:S01]  /*6110*/  LOP3.LUT R4, R6.reuse, 0x20, RZ, 0xfc, !PT ;  /* 0x0000002006047812 */ /* 0x040fe200078efcff */
[----:B------:R-:W-:Y:S01]  /*6120*/  IMAD.MOV R10, RZ, RZ, -R10 ;  /* 0x000000ffff0a7224 */ /* 0x000fe200078e0a0a */
[----:B------:R-:W-:Y:S01]  /*6130*/  IABS R23, R13 ;  /* 0x0000000d00177213 */ /* 0x000fe20000000000 */
[----:B------:R-:W-:Y:S01]  /*6140*/  IMAD.HI.U32 R19, R7, R20, RZ ;  /* 0x0000001407137227 */ /* 0x000fe200078e00ff */
[C---:B0-----:R-:W-:Y:S02]  /*6150*/  LOP3.LUT R14, R6.reuse, 0x18, RZ, 0xfc, !PT ;  /* 0x00000018060e7812 */ /* 0x041fe400078efcff */
[----:B-1----:R-:W-:Y:S01]  /*6160*/  LOP3.LUT R16, R6, 0xc, RZ, 0xfc, !PT ;  /* 0x0000000c06107812 */ /* 0x002fe200078efcff */
[----:B------:R-:W-:Y:S01]  /*6170*/  @!P3 IMAD.MOV R0, RZ, RZ, -R0 ;  /* 0x000000ffff00b224 */ /* 0x000fe200078e0a00 */
[----:B------:R-:W-:Y:S01]  /*6180*/  IABS R25, R14 ;  /* 0x0000000e00197213 */ /* 0x000fe20000000000 */
[----:B------:R-:W-:Y:S01]  /*6190*/  IMAD R8, R2, R10, R8 ;  /* 0x0000000a02087224 */ /* 0x000fe200078e0208 */
[----:B------:R-:W-:Y:S01]  /*61a0*/  LOP3.LUT R10, R6, 0x1e, RZ, 0xfc, !PT ;  /* 0x0000001e060a7812 */ /* 0x000fe200078efcff */
[----:B------:R-:W-:Y:S01]  /*61b0*/  IMAD.MOV R19, RZ, RZ, -R19 ;  /* 0x000000ffff137224 */ /* 0x000fe200078e0a13 */
[----:B------:R0:W-:Y:S01]  /*61c0*/  STL [R1+0x30], R0 ;  /* 0x0000300001007387 */ /* 0x0001e20000100800 */
[--C-:B------:R-:W-:Y:S01]  /*61d0*/  @!P5 IMAD.IADD R3, R3, 0x1, -R2.reuse ;  /* 0x000000010303d824 */ /* 0x100fe200078e0a02 */
[----:B------:R-:W-:Y:S01]  /*61e0*/  IABS R22, R10 ;  /* 0x0000000a00167213 */ /* 0x000fe20000000000 */
[----:B------:R-:W-:Y:S01]  /*61f0*/  @!P6 IMAD.IADD R9, R9, 0x1, -R2 ;  /* 0x000000010909e824 */ /* 0x000fe200078e0a02 */
[C---:B------:R-:W-:Y:S01]  /*6200*/  ISETP.GT.U32.AND P6, PT, R2.reuse, R8, PT ;  /* 0x000000080200720c */ /* 0x040fe20003fc4070 */
[----:B------:R-:W-:Y:S01]  /*6210*/  IMAD R18, R2, R19, R20 ;  /* 0x0000001302127224 */ /* 0x000fe200078e0214 */
[C---:B------:R-:W-:Y:S01]  /*6220*/  LOP3.LUT R19, R6.reuse, 0x24, RZ, 0xfc, !PT ;  /* 0x0000002406137812 */ /* 0x040fe200078efcff */
[----:B------:R-:W-:Y:S01]  /*6230*/  IMAD.MOV.U32 R5, RZ, RZ, R9 ;  /* 0x000000ffff057224 */ /* 0x000fe200078e0009 */
[----:B------:R-:W-:Y:S01]  /*6240*/  LOP3.LUT R20, R6, 0x22, RZ, 0xfc, !PT ;  /* 0x0000002206147812 */ /* 0x000fe200078efcff */
[----:B0-----:R-:W-:Y:S01]  /*6250*/  IMAD.MOV.U32 R0, RZ, RZ, R3 ;  /* 0x000000ffff007224 */ /* 0x001fe200078e0003 */
[----:B------:R-:W-:Y:S01]  /*6260*/  ISETP.GE.AND P3, PT, R19, RZ, PT ;  /* 0x000000ff1300720c */ /* 0x000fe20003f66270 */
[----:B------:R-:W-:Y:S01]  /*6270*/  @!P2 IMAD.MOV R5, RZ, RZ, -R5 ;  /* 0x000000ffff05a224 */ /* 0x000fe200078e0a05 */
[----:B------:R-:W-:Y:S01]  /*6280*/  IABS R19, R19 ;  /* 0x0000001300137213 */ /* 0x000fe20000000000 */
[----:B------:R-:W-:Y:S01]  /*6290*/  @!P4 IMAD.MOV R0, RZ, RZ, -R0 ;  /* 0x000000ffff00c224 */ /* 0x000fe200078e0a00 */
[----:B------:R-:W-:-:S03]  /*62a0*/  ISETP.GT.U32.AND P4, PT, R2, R18, PT ;  /* 0x000000120200720c */ /* 0x000fc60003f84070 */
[--C-:B------:R-:W-:Y:S01]  /*62b0*/  @!P6 IMAD.IADD R8, R8, 0x1, -R2.reuse ;  /* 0x000000010808e824 */ /* 0x100fe200078e0a02 */
[----:B------:R-:W-:Y:S01]  /*62c0*/  ISETP.GE.AND P2, PT, R4, RZ, PT ;  /* 0x000000ff0400720c */ /* 0x000fe20003f46270 */
[C---:B------:R-:W-:Y:S01]  /*62d0*/  IMAD.HI.U32 R9, R7.reuse, R19, RZ ;  /* 0x0000001307097227 */ /* 0x040fe200078e00ff */
[----:B------:R-:W-:Y:S01]  /*62e0*/  IABS R4, R4 ;  /* 0x0000000400047213 */ /* 0x000fe20000000000 */
[----:B------:R0:W-:Y:S01]  /*62f0*/  STL [R1+0x38], R5 ;  /* 0x0000380501007387 */ /* 0x0001e20000100800 */
[----:B------:R-:W-:Y:S01]  /*6300*/  ISETP.GT.U32.AND P6, PT, R2, R8, PT ;  /* 0x000000080200720c */ /* 0x000fe20003fc4070 */
[----:B------:R-:W-:Y:S01]  /*6310*/  IMAD.MOV R9, RZ, RZ, -R9 ;  /* 0x000000ffff097224 */ /* 0x000fe200078e0a09 */
[----:B------:R-:W-:Y:S01]  /*6320*/  ISETP.GE.AND P5, PT, R20, RZ, PT ;  /* 0x000000ff1400720c */ /* 0x000fe20003fa6270 */
[C---:B------:R-:W-:Y:S01]  /*6330*/  IMAD.HI.U32 R21, R7.reuse, R4, RZ ;  /* 0x0000000407157227 */ /* 0x040fe200078e00ff */
[----:B------:R-:W-:Y:S01]  /*6340*/  IABS R20, R20 ;  /* 0x0000001400147213 */ /* 0x000fe20000000000 */
[----:B------:R1:W-:Y:S01]  /*6350*/  STL [R1+0x3c], R0 ;  /* 0x00003c0001007387 */ /* 0x0003e20000100800 */
[----:B------:R-:W-:Y:S01]  /*6360*/  LOP3.LUT R17, R6, 0xe, RZ, 0xfc, !PT ;  /* 0x0000000e06117812 */ /* 0x000fe200078efcff */
[----:B------:R-:W-:Y:S01]  /*6370*/  @!P4 IMAD.IADD R18, R18, 0x1, -R2 ;  /* 0x000000011212c824 */ /* 0x000fe200078e0a02 */
[C---:B------:R-:W-:Y:S01]  /*6380*/  LOP3.LUT R15, R6.reuse, 0xa, RZ, 0xfc, !PT ;  /* 0x0000000a060f7812 */ /* 0x040fe200078efcff */
[----:B------:R-:W-:Y:S01]  /*6390*/  IMAD.HI.U32 R3, R7, R20, RZ ;  /* 0x0000001407037227 */ /* 0x000fe200078e00ff */
[----:B0-----:R-:W-:-:S02]  /*63a0*/  LOP3.LUT R5, R6, 0x16, RZ, 0xfc, !PT ;  /* 0x0000001606057812 */ /* 0x001fc400078efcff */
[C---:B------:R-:W-:Y:S01]  /*63b0*/  ISETP.GT.U32.AND P4, PT, R2.reuse, R18, PT ;  /* 0x000000120200720c */ /* 0x040fe20003f84070 */
[----:B------:R-:W-:Y:S01]  /*63c0*/  IMAD.MOV R21, RZ, RZ, -R21 ;  /* 0x000000ffff157224 */ /* 0x000fe200078e0a15 */
[----:B------:R-:W-:Y:S01]  /*63d0*/  IABS R26, R5 ;  /* 0x00000005001a7213 */ /* 0x000fe20000000000 */
[----:B------:R-:W-:Y:S02]  /*63e0*/  IMAD.MOV R3, RZ, RZ, -R3 ;  /* 0x000000ffff037224 */ /* 0x000fe400078e0a03 */
[----:B------:R-:W-:Y:S02]  /*63f0*/  IMAD R19, R2, R9, R19 ;  /* 0x0000000902137224 */ /* 0x000fe400078e0213 */
[----:B------:R-:W-:Y:S02]  /*6400*/  @!P6 IMAD.IADD R8, R8, 0x1, -R2 ;  /* 0x000000010808e824 */ /* 0x000fe400078e0a02 */
[C---:B------:R-:W-:Y:S01]  /*6410*/  IMAD R21, R2.reuse, R21, R4 ;  /* 0x0000001502157224 */ /* 0x040fe200078e0204 */
[C---:B------:R-:W-:Y:S01]  /*6420*/  ISETP.GT.U32.AND P6, PT, R2.reuse, R19, PT ;  /* 0x000000130200720c */ /* 0x040fe20003fc4070 */
[----:B------:R-:W-:-:S02]  /*6430*/  IMAD R20, R2, R3, R20 ;  /* 0x0000000302147224 */ /* 0x000fc400078e0214 */
[----:B-1----:R-:W-:Y:S02]  /*6440*/  IMAD.MOV.U32 R0, RZ, RZ, R8 ;  /* 0x000000ffff007224 */ /* 0x002fe400078e0008 */
[----:B------:R-:W-:Y:S01]  /*6450*/  @!P4 IMAD.IADD R18, R18, 0x1, -R2 ;  /* 0x000000011212c824 */ /* 0x000fe200078e0a02 */
[C---:B------:R-:W-:Y:S01]  /*6460*/  ISETP.GT.U32.AND P4, PT, R2.reuse, R21, PT ;  /* 0x000000150200720c */ /* 0x040fe20003f84070 */
[----:B------:R-:W-:Y:S01]  /*6470*/  @!P1 IMAD.MOV R0, RZ, RZ, -R0 ;  /* 0x000000ffff009224 */ /* 0x000fe200078e0a00 */
[----:B------:R-:W-:Y:S01]  /*6480*/  ISETP.GT.U32.AND P1, PT, R2, R20, PT ;  /* 0x000000140200720c */ /* 0x000fe20003f24070 */
[----:B------:R-:W-:-:S03]  /*6490*/  IMAD.HI.U32 R3, R7, R23, RZ ;  /* 0x0000001707037227 */ /* 0x000fc600078e00ff */
[----:B------:R-:W-:Y:S01]  /*64a0*/  STL [R1+0x724], R0 ;  /* 0x0007240001007387 */ /* 0x000fe20000100800 */
[--C-:B------:R-:W-:Y:S02]  /*64b0*/  @!P6 IMAD.IADD R19, R19, 0x1, -R2.reuse ;  /* 0x000000011313e824 */ /* 0x100fe400078e0a02 */
[----:B------:R-:W-:Y:S01]  /*64c0*/  IMAD.MOV R3, RZ, RZ, -R3 ;  /* 0x000000ffff037224 */ /* 0x000fe200078e0a03 */
[----:B------:R-:W-:Y:S01]  /*64d0*/  STL [R1+0x90], R14 ;  /* 0x0000900e01007387 */ /* 0x000fe20000100800 */
[----:B------:R-:W-:Y:S01]  /*64e0*/  IMAD.HI.U32 R9, R7, R22, RZ ;  /* 0x0000001607097227 */ /* 0x000fe200078e00ff */
[----:B------:R-:W-:Y:S02]  /*64f0*/  ISETP.GT.U32.AND P6, PT, R2, R19, PT ;  /* 0x000000130200720c */ /* 0x000fe40003fc4070 */
[----:B------:R0:W-:Y:S01]  /*6500*/  STL [R1+0x7c], R5 ;  /* 0x00007c0501007387 */ /* 0x0001e20000100800 */
[--C-:B------:R-:W-:Y:S02]  /*6510*/  @!P4 IMAD.IADD R21, R21, 0x1, -R2.reuse ;  /* 0x000000011515c824 */ /* 0x100fe400078e0a02 */
[----:B------:R-:W-:Y:S01]  /*6520*/  @!P1 IMAD.IADD R20, R20, 0x1, -R2 ;  /* 0x0000000114149824 */ /* 0x000fe200078e0a02 */
[----:B------:R-:W-:Y:S01]  /*6530*/  STL [R1+0x780], R11 ;  /* 0x0007800b01007387 */ /* 0x000fe20000100800 */
[C---:B------:R-:W-:Y:S01]  /*6540*/  IMAD R23, R2.reuse, R3, R23 ;  /* 0x0000000302177224 */ /* 0x040fe200078e0217 */
[C---:B------:R-:W-:Y:S01]  /*6550*/  ISETP.GT.U32.AND P4, PT, R2.reuse, R21, PT ;  /* 0x000000150200720c */ /* 0x040fe20003f84070 */
[----:B------:R-:W-:Y:S01]  /*6560*/  IMAD.HI.U32 R3, R7, R24, RZ ;  /* 0x0000001807037227 */ /* 0x000fe200078e00ff */
[----:B------:R-:W-:-:S02]  /*6570*/  ISETP.GT.U32.AND P1, PT, R2, R20, PT ;  /* 0x000000140200720c */ /* 0x000fc40003f24070 */
[C---:B0-----:R-:W-:Y:S01]  /*6580*/  LOP3.LUT R5, R6.reuse, 0x12, RZ, 0xfc, !PT ;  /* 0x0000001206057812 */ /* 0x041fe200078efcff */
[----:B------:R-:W-:Y:S01]  /*6590*/  IMAD.MOV R9, RZ, RZ, -R9 ;  /* 0x000000ffff097224 */ /* 0x000fe200078e0a09 */
[----:B------:R-:W-:Y:S01]  /*65a0*/  LOP3.LUT R14, R6, 0x8, RZ, 0xfc, !PT ;  /* 0x00000008060e7812 */ /* 0x000fe200078efcff */
[----:B------:R-:W-:Y:S01]  /*65b0*/  IMAD.MOV R3, RZ, RZ, -R3 ;  /* 0x000000ffff037224 */ /* 0x000fe200078e0a03 */
[----:B------:R-:W-:Y:S01]  /*65c0*/  IABS R28, R5 ;  /* 0x00000005001c7213 */ /* 0x000fe20000000000 */
[C---:B------:R-:W-:Y:S02]  /*65d0*/  IMAD R22, R2.reuse, R9, R22 ;  /* 0x0000000902167224 */ /* 0x040fe400078e0216 */
[C---:B------:R-:W-:Y:S02]  /*65e0*/  IMAD R24, R2.reuse, R3, R24 ;  /* 0x0000000302187224 */ /* 0x040fe400078e0218 */
[--C-:B------:R-:W-:Y:S01]  /*65f0*/  @!P6 IMAD.IADD R19, R19, 0x1, -R2.reuse ;  /* 0x000000011313e824 */ /* 0x100fe200078e0a02 */
[C---:B------:R-:W-:Y:S01]  /*6600*/  ISETP.GT.U32.AND P6, PT, R2.reuse, R22, PT ;  /* 0x000000160200720c */ /* 0x040fe20003fc4070 */
[--C-:B------:R-:W-:Y:S01]  /*6610*/  @!P4 IMAD.IADD R21, R21, 0x1, -R2.reuse ;  /* 0x000000011515c824 */ /* 0x100fe200078e0a02 */
[----:B------:R-:W-:Y:S01]  /*6620*/  ISETP.GT.U32.AND P4, PT, R2, R24, PT ;  /* 0x000000180200720c */ /* 0x000fe20003f84070 */
[----:B------:R-:W-:Y:S01]  /*6630*/  @!P1 IMAD.IADD R20, R20, 0x1, -R2 ;  /* 0x0000000114149824 */ /* 0x000fe200078e0a02 */
[----:B------:R-:W-:Y:S01]  /*6640*/  ISETP.GT.U32.AND P1, PT, R2, R23, PT ;  /* 0x000000170200720c */ /* 0x000fe20003f24070 */
[----:B------:R-:W-:Y:S01]  /*6650*/  @!P0 IMAD.MOV R18, RZ, RZ, -R18 ;  /* 0x000000ffff128224 */ /* 0x000fe200078e0a12 */
[----:B------:R-:W-:Y:S01]  /*6660*/  STL [R1+0x78c], R21 ;  /* 0x00078c1501007387 */ /* 0x000fe20000100800 */
[----:B------:R-:W-:-:S03]  /*6670*/  IMAD.HI.U32 R8, R7, R25, RZ ;  /* 0x0000001907087227 */ /* 0x000fc600078e00ff */
[----:B------:R0:W-:Y:S01]  /*6680*/  STL [R1+0x728], R18 ;  /* 0x0007281201007387 */ /* 0x0001e20000100800 */
[----:B------:R-:W-:-:S03]  /*6690*/  IMAD.HI.U32 R3, R7, R27, RZ ;  /* 0x0000001b07037227 */ /* 0x000fc600078e00ff */
[----:B------:R1:W-:Y:S01]  /*66a0*/  STL [R1+0x784], R5 ;  /* 0x0007840501007387 */ /* 0x0003e20000100800 */
[--C-:B------:R-:W-:Y:S01]  /*66b0*/  @!P6 IMAD.IADD R22, R22, 0x1, -R2.reuse ;  /* 0x000000011616e824 */ /* 0x100fe200078e0a02 */
[----:B------:R-:W-:Y:S01]  /*66c0*/  ISETP.GE.AND P6, PT, R10, RZ, PT ;  /* 0x000000ff0a00720c */ /* 0x000fe20003fc6270 */
[--C-:B------:R-:W-:Y:S02]  /*66d0*/  @!P4 IMAD.IADD R24, R24, 0x1, -R2.reuse ;  /* 0x000000011818c824 */ /* 0x100fe400078e0a02 */
[----:B------:R-:W-:Y:S01]  /*66e0*/  @!P1 IMAD.IADD R23, R23, 0x1, -R2 ;  /* 0x0000000117179824 */ /* 0x000fe200078e0a02 */
[C---:B------:R-:W-:Y:S01]  /*66f0*/  ISETP.GT.U32.AND P1, PT, R2.reuse, R22, PT ;  /* 0x000000160200720c */ /* 0x040fe20003f24070 */
[----:B------:R-:W-:Y:S01]  /*6700*/  IMAD.MOV R8, RZ, RZ, -R8 ;  /* 0x000000ffff087224 */ /* 0x000fe200078e0a08 */
[----:B------:R-:W-:Y:S01]  /*6710*/  ISETP.GT.U32.AND P0, PT, R2, R24, PT ;  /* 0x000000180200720c */ /* 0x000fe20003f04070 */
[----:B------:R-:W-:Y:S01]  /*6720*/  IMAD.MOV R3, RZ, RZ, -R3 ;  /* 0x000000ffff037224 */ /* 0x000fe200078e0a03 */
[----:B0-----:R-:W-:Y:S01]  /*6730*/  LOP3.LUT R18, R6, 0x10, RZ, 0xfc, !PT ;  /* 0x0000001006127812 */ /* 0x001fe200078efcff */
[C---:B------:R-:W-:Y:S01]  /*6740*/  IMAD R25, R2.reuse, R8, R25 ;  /* 0x0000000802197224 */ /* 0x040fe200078e0219 */
[C---:B------:R-:W-:Y:S01]  /*6750*/  ISETP.GT.U32.AND P4, PT, R2.reuse, R23, PT ;  /* 0x000000170200720c */ /* 0x040fe20003f84070 */
[----:B------:R-:W-:Y:S01]  /*6760*/  IMAD.HI.U32 R4, R7, R26, RZ ;  /* 0x0000001a07047227 */ /* 0x000fe200078e00ff */
[----:B------:R-:W-:Y:S01]  /*6770*/  IABS R29, R18 ;  /* 0x00000012001d7213 */ /* 0x000fe20000000000 */
[----:B------:R-:W-:Y:S02]  /*6780*/  STL [R1+0x788], R18 ;  /* 0x0007881201007387 */ /* 0x000fe40000100800 */
[----:B------:R-:W-:Y:S01]  /*6790*/  IMAD R27, R2, R3, R27 ;  /* 0x00000003021b7224 */ /* 0x000fe200078e021b */
[----:B------:R-:W-:Y:S01]  /*67a0*/  IABS R3, R17 ;  /* 0x0000001100037213 */ /* 0x000fe20000000000 */
[----:B------:R-:W-:Y:S01]  /*67b0*/  @!P1 IMAD.IADD R22, R22, 0x1, -R2 ;  /* 0x0000000116169824 */ /* 0x000fe200078e0a02 */
[----:B------:R-:W-:Y:S01]  /*67c0*/  ISETP.GT.U32.AND P1, PT, R2, R25, PT ;  /* 0x000000190200720c */ /* 0x000fe20003f24070 */
[----:B------:R-:W-:-:S02]  /*67d0*/  IMAD.MOV R4, RZ, RZ, -R4 ;  /* 0x000000ffff047224 */ /* 0x000fc400078e0a04 */
[----:B------:R-:W-:Y:S01]  /*67e0*/  @!P0 IMAD.IADD R24, R24, 0x1, -R2 ;  /* 0x0000000118188824 */ /* 0x000fe200078e0a02 */
[C---:B------:R-:W-:Y:S01]  /*67f0*/  ISETP.GT.U32.AND P0, PT, R2.reuse, R27, PT ;  /* 0x0000001b0200720c */ /* 0x040fe20003f04070 */
[----:B------:R-:W-:Y:S01]  /*6800*/  IMAD R26, R2, R4, R26 ;  /* 0x00000004021a7224 */ /* 0x000fe200078e021a */
[----:B------:R-:W-:Y:S01]  /*6810*/  IABS R4, R16 ;  /* 0x0000001000047213 */ /* 0x000fe20000000000 */
[C---:B------:R-:W-:Y:S01]  /*6820*/  IMAD.HI.U32 R8, R7.reuse, R28, RZ ;  /* 0x0000001c07087227 */ /* 0x040fe200078e00ff */
[----:B------:R0:W-:Y:S03]  /*6830*/  STL [R1+0x790], R22 ;  /* 0x0007901601007387 */ /* 0x0001e60000100800 */
[----:B------:R-:W-:Y:S02]  /*6840*/  IMAD.MOV R8, RZ, RZ, -R8 ;  /* 0x000000ffff087224 */ /* 0x000fe400078e0a08 */
[----:B------:R-:W-:-:S04]  /*6850*/  IMAD.HI.U32 R10, R7, R29, RZ ;  /* 0x0000001d070a7227 */ /* 0x000fc800078e00ff */
[----:B------:R-:W-:-:S04]  /*6860*/  IMAD.HI.U32 R9, R7, R4, RZ ;  /* 0x0000000407097227 */ /* 0x000fc800078e00ff */
[----:B------:R-:W-:-:S04]  /*6870*/  IMAD.HI.U32 R0, R7, R3, RZ ;  /* 0x0000000307007227 */ /* 0x000fc800078e00ff */
[----:B------:R-:W-:Y:S02]  /*6880*/  IMAD R28, R2, R8, R28 ;  /* 0x00000008021c7224 */ /* 0x000fe400078e021c */
[----:B------:R-:W-:Y:S01]  /*6890*/  @!P1 IMAD.IADD R25, R25, 0x1, -R2 ;  /* 0x0000000119199824 */ /* 0x000fe200078e0a02 */
[----:B------:R-:W-:Y:S01]  /*68a0*/  ISETP.GE.AND P1, PT, R13, RZ, PT ;  /* 0x000000ff0d00720c */ /* 0x000fe20003f26270 */
[----:B------:R-:W-:Y:S01]  /*68b0*/  IMAD.MOV R8, RZ, RZ, -R10 ;  /* 0x000000ffff087224 */ /* 0x000fe200078e0a0a */
[----:B------:R-:W-:Y:S01]  /*68c0*/  LOP3.LUT R13, R6, 0x6, RZ, 0xfc, !PT ;  /* 0x00000006060d7812 */ /* 0x000fe200078efcff */
[----:B------:R-:W-:Y:S02]  /*68d0*/  IMAD.MOV R9, RZ, RZ, -R9 ;  /* 0x000000ffff097224 */ /* 0x000fe400078e0a09 */
[----:B------:R-:W-:Y:S01]  /*68e0*/  @!P0 IMAD.IADD R27, R27, 0x1, -R2 ;  /* 0x000000011b1b8824 */ /* 0x000fe200078e0a02 */
[----:B------:R-:W-:Y:S01]  /*68f0*/  ISETP.GE.AND P0, PT, R12, RZ, PT ;  /* 0x000000ff0c00720c */ /* 0x000fe20003f06270 */
[----:B------:R-:W-:Y:S01]  /*6900*/  IMAD.MOV R10, RZ, RZ, -R0 ;  /* 0x000000ffff0a7224 */ /* 0x000fe200078e0a00 */
[----:B------:R-:W-:Y:S01]  /*6910*/  LOP3.LUT R12, R6, 0x4, RZ, 0xfc, !PT ;  /* 0x00000004060c7812 */ /* 0x000fe200078efcff */
[----:B------:R-:W-:Y:S01]  /*6920*/  IMAD R29, R2, R8, R29 ;  /* 0x00000008021d7224 */ /* 0x000fe200078e021d */
[----:B------:R-:W-:Y:S01]  /*6930*/  LOP3.LUT R0, R6, 0x2, RZ, 0xfc, !PT ;  /* 0x0000000206007812 */ /* 0x000fe200078efcff */
[C---:B------:R-:W-:Y:S01]  /*6940*/  IMAD R4, R2.reuse, R9, R4 ;  /* 0x0000000902047224 */ /* 0x040fe200078e0204 */
[----:B------:R-:W-:Y:S01]  /*6950*/  IABS R6, R15 ;  /* 0x0000000f00067213 */ /* 0x000fe20000000000 */
[----:B------:R-:W-:Y:S01]  /*6960*/  IMAD R3, R2, R10, R3 ;  /* 0x0000000a02037224 */ /* 0x000fe200078e0203 */
[----:B------:R-:W-:Y:S01]  /*6970*/  IABS R8, R14 ;  /* 0x0000000e00087213 */ /* 0x000fe20000000000 */
[----:B------:R-:W-:Y:S01]  /*6980*/  @!P3 IMAD.MOV R19, RZ, RZ, -R19 ;  /* 0x000000ffff13b224 */ /* 0x000fe200078e0a13 */
[----:B------:R-:W-:Y:S01]  /*6990*/  IABS R9, R13 ;  /* 0x0000000d00097213 */ /* 0x000fe20000000000 */
[----:B-1----:R-:W-:Y:S01]  /*69a0*/  IMAD.HI.U32 R5, R7, R6, RZ ;  /* 0x0000000607057227 */ /* 0x002fe200078e00ff */
[----:B------:R-:W-:-:S02]  /*69b0*/  IABS R10, R12 ;  /* 0x0000000c000a7213 */ /* 0x000fc40000000000 */
[----:B------:R-:W-:Y:S01]  /*69c0*/  IABS R11, R0 ;  /* 0x00000000000b7213 */ /* 0x000fe20000000000 */
[----:B0-----:R-:W-:-:S04]  /*69d0*/  IMAD.HI.U32 R22, R7, R8, RZ ;  /* 0x0000000807167227 */ /* 0x001fc800078e00ff */
[----:B------:R-:W-:-:S04]  /*69e0*/  IMAD.HI.U32 R21, R7, R9, RZ ;  /* 0x0000000907157227 */ /* 0x000fc800078e00ff */
[----:B------:R-:W-:Y:S02]  /*69f0*/  IMAD.MOV R5, RZ, RZ, -R5 ;  /* 0x000000ffff057224 */ /* 0x000fe400078e0a05 */
[----:B------:R-:W-:Y:S02]  /*6a00*/  IMAD.MOV R22, RZ, RZ, -R22 ;  /* 0x000000ffff167224 */ /* 0x000fe400078e0a16 */
[----:B------:R-:W-:Y:S02]  /*6a10*/  IMAD.MOV R21, RZ, RZ, -R21 ;  /* 0x000000ffff157224 */ /* 0x000fe400078e0a15 */
[----:B------:R-:W-:Y:S02]  /*6a20*/  IMAD R6, R2, R5, R6 ;  /* 0x0000000502067224 */ /* 0x000fe400078e0206 */
[----:B------:R-:W-:-:S04]  /*6a30*/  IMAD.HI.U32 R18, R7, R10, RZ ;  /* 0x0000000a07127227 */ /* 0x000fc800078e00ff */
[----:B------:R-:W-:-:S04]  /*6a40*/  IMAD.HI.U32 R5, R7, R11, RZ ;  /* 0x0000000b07057227 */ /* 0x000fc800078e00ff */
[C---:B------:R-:W-:Y:S02]  /*6a50*/  IMAD R7, R2.reuse, R22, R8 ;  /* 0x0000001602077224 */ /* 0x040fe400078e0208 */
[----:B------:R-:W2:Y:S01]  /*6a60*/  LDL.LU R22, [R1+0x790] ;  /* 0x0007900001167983 */ /* 0x000ea20000300800 */
[C---:B------:R-:W-:Y:S02]  /*6a70*/  IMAD R8, R2.reuse, R21, R9 ;  /* 0x0000001502087224 */ /* 0x040fe400078e0209 */
[----:B------:R-:W-:Y:S01]  /*6a80*/  IMAD.MOV R18, RZ, RZ, -R18 ;  /* 0x000000ffff127224 */ /* 0x000fe200078e0a12 */
[----:B------:R-:W3:Y:S01]  /*6a90*/  LDL.LU R21, [R1+0x78c] ;  /* 0x00078c0001157983 */ /* 0x000ee20000300800 */
[----:B------:R-:W-:Y:S01]  /*6aa0*/  @!P4 IMAD.IADD R23, R23, 0x1, -R2 ;  /* 0x000000011717c824 */ /* 0x000fe200078e0a02 */
[C---:B------:R-:W-:Y:S01]  /*6ab0*/  ISETP.GT.U32.AND P4, PT, R2.reuse, R26, PT ;  /* 0x0000001a0200720c */ /* 0x040fe20003f84070 */
[----:B------:R-:W-:Y:S02]  /*6ac0*/  IMAD R9, R2, R18, R10 ;  /* 0x0000001202097224 */ /* 0x000fe400078e020a */
[----:B------:R-:W4:Y:S01]  /*6ad0*/  LDL.LU R18, [R1+0x788] ;  /* 0x0007880001127983 */ /* 0x000f220000300800 */
[----:B------:R-:W-:-:S02]  /*6ae0*/  @!P5 IMAD.MOV R20, RZ, RZ, -R20 ;  /* 0x000000ffff14d224 */ /* 0x000fc400078e0a14 */
[----:B------:R-:W-:Y:S02]  /*6af0*/  IMAD.MOV R10, RZ, RZ, -R5 ;  /* 0x000000ffff0a7224 */ /* 0x000fe400078e0a05 */
[----:B------:R-:W4:Y:S01]  /*6b00*/  LDL.LU R5, [R1+0x784] ;  /* 0x0007840001057983 */ /* 0x000f220000300800 */
[----:B------:R-:W-:-:S03]  /*6b10*/  @!P1 IMAD.MOV R23, RZ, RZ, -R23 ;  /* 0x000000ffff179224 */ /* 0x000fc600078e0a17 */
[----:B------:R0:W-:Y:S01]  /*6b20*/  STL [R1+0x72c], R19 ;  /* 0x00072c1301007387 */ /* 0x0001e20000100800 */
[----:B------:R-:W-:Y:S02]  /*6b30*/  IMAD R10, R2, R10, R11 ;  /* 0x0000000a020a7224 */ /* 0x000fe400078e020b */
[--C-:B------:R-:W-:Y:S01]  /*6b40*/  @!P4 IMAD.IADD R26, R26, 0x1, -R2.reuse ;  /* 0x000000011a1ac824 */ /* 0x100fe200078e0a02 */
[----:B------:R-:W-:Y:S01]  /*6b50*/  ISETP.GT.U32.AND P4, PT, R2, R28, PT ;  /* 0x0000001c0200720c */ /* 0x000fe20003f84070 */
[----:B0-----:R-:W4:Y:S04]  /*6b60*/  LDL.LU R19, [R1+0x7c] ;  /* 0x00007c0001137983 */ /* 0x001f280000300800 */
[----:B------:R0:W-:Y:S08]  /*6b70*/  STL [R1+0x730], R20 ;  /* 0x0007301401007387 */ /* 0x0001f00000100800 */
[----:B------:R-:W-:Y:S01]  /*6b80*/  @!P4 IMAD.IADD R28, R28, 0x1, -R2 ;  /* 0x000000011c1cc824 */ /* 0x000fe200078e0a02 */
[----:B------:R-:W-:Y:S01]  /*6b90*/  ISETP.GT.U32.AND P4, PT, R2, R29, PT ;  /* 0x0000001d0200720c */ /* 0x000fe20003f84070 */
[----:B0-----:R-:W4:-:S12]  /*6ba0*/  LDL.LU R20, [R1+0x90] ;  /* 0x0000900001147983 */ /* 0x001f180000300800 */
[----:B------:R-:W-:Y:S01]  /*6bb0*/  @!P4 IMAD.IADD R29, R29, 0x1, -R2 ;  /* 0x000000011d1dc824 */ /* 0x000fe200078e0a02 */
[----:B------:R-:W-:Y:S01]  /*6bc0*/  ISETP.GT.U32.AND P4, PT, R2, R3, PT ;  /* 0x000000030200720c */ /* 0x000fe20003f84070 */
[----:B--2---:R-:W-:Y:S02]  /*6bd0*/  @!P6 IMAD.MOV R22, RZ, RZ, -R22 ;  /* 0x000000ffff16e224 */ /* 0x004fe400078e0a16 */
[----:B---3--:R-:W-:-:S05]  /*6be0*/  @!P2 IMAD.MOV R21, RZ, RZ, -R21 ;  /* 0x000000ffff15a224 */ /* 0x008fca00078e0a15 */
[----:B------:R-:W-:Y:S04]  /*6bf0*/  STL [R1+0x734], R21 ;  /* 0x0007341501007387 */ /* 0x000fe80000100800 */
[----:B------:R-:W-:Y:S04]  /*6c00*/  STL [R1+0x738], R22 ;  /* 0x0007381601007387 */ /* 0x000fe80000100800 */
[----:B------:R-:W-:Y:S04]  /*6c10*/  STL [R1+0x73c], R23 ;  /* 0x00073c1701007387 */ /* 0x000fe80000100800 */
[----:B------:R-:W2:Y:S01]  /*6c20*/  LDL.LU R11, [R1+0x780] ;  /* 0x00078000010b7983 */ /* 0x000ea20000300800 */
[C---:B------:R-:W-:Y:S01]  /*6c30*/  ISETP.GT.U32.AND P2, PT, R2.reuse, R27, PT ;  /* 0x0000001b0200720c */ /* 0x040fe20003f44070 */
[----:B------:R-:W-:Y:S01]  /*6c40*/  @!P4 IMAD.IADD R3, R3, 0x1, -R2 ;  /* 0x000000010303c824 */ /* 0x000fe200078e0a02 */
[----:B------:R-:W-:-:S02]  /*6c50*/  ISETP.GT.U32.AND P3, PT, R2, R25, PT ;  /* 0x000000190200720c */ /* 0x000fc40003f64070 */
[----:B------:R-:W-:-:S09]  /*6c60*/  ISETP.GT.U32.AND P4, PT, R2, R26, PT ;  /* 0x0000001a0200720c */ /* 0x000fd20003f84070 */
[----:B------:R-:W-:Y:S01]  /*6c70*/  @!P2 IMAD.IADD R27, R27, 0x1, -R2 ;  /* 0x000000011b1ba824 */ /* 0x000fe200078e0a02 */
[C---:B------:R-:W-:Y:S02]  /*6c80*/  ISETP.GT.U32.AND P2, PT, R2.reuse, R8, PT ;  /* 0x000000080200720c */ /* 0x040fe40003f44070 */
[C---:B------:R-:W-:Y:S01]  /*6c90*/  ISETP.GT.U32.AND P5, PT, R2.reuse, R28, PT ;  /* 0x0000001c0200720c */ /* 0x040fe20003fa4070 */
[----:B------:R-:W-:Y:S01]  /*6ca0*/  @!P0 IMAD.MOV R24, RZ, RZ, -R24 ;  /* 0x000000ffff188224 */ /* 0x000fe200078e0a18 */
[C---:B------:R-:W-:Y:S01]  /*6cb0*/  ISETP.GT.U32.AND P0, PT, R2.reuse, R4, PT ;  /* 0x000000040200720c */ /* 0x040fe20003f04070 */
[--C-:B------:R-:W-:Y:S01]  /*6cc0*/  @!P3 IMAD.IADD R25, R25, 0x1, -R2.reuse ;  /* 0x000000011919b824 */ /* 0x100fe200078e0a02 */
[----:B------:R-:W-:Y:S01]  /*6cd0*/  ISETP.GT.U32.AND P1, PT, R2, R29, PT ;  /* 0x0000001d0200720c */ /* 0x000fe20003f24070 */
[----:B------:R-:W-:Y:S01]  /*6ce0*/  @!P4 IMAD.IADD R26, R26, 0x1, -R2 ;  /* 0x000000011a1ac824 */ /* 0x000fe200078e0a02 */
[----:B------:R-:W-:-:S05]  /*6cf0*/  ISETP.GT.U32.AND P3, PT, R2, R6, PT ;  /* 0x000000060200720c */ /* 0x000fca0003f64070 */
[--C-:B------:R-:W-:Y:S01]  /*6d00*/  @!P2 IMAD.IADD R8, R8, 0x1, -R2.reuse ;  /* 0x000000010808a824 */ /* 0x100fe200078e0a02 */
[----:B----4-:R-:W-:Y:S02]  /*6d10*/  ISETP.GE.AND P2, PT, R18, RZ, PT ;  /* 0x000000ff1200720c */ /* 0x010fe40003f46270 */
[----:B------:R-:W0:Y:S01]  /*6d20*/  LDC R18, c[0x0][0x230] ;  /* 0x00008c00ff127b82 */ /* 0x000e220000000800 */
[----:B------:R-:W-:Y:S01]  /*6d30*/  ISETP.GT.U32.AND P4, PT, R2, R7, PT ;  /* 0x000000070200720c */ /* 0x000fe20003f84070 */
[--C-:B------:R-:W-:Y:S01]  /*6d40*/  @!P5 IMAD.IADD R28, R28, 0x1, -R2.reuse ;  /* 0x000000011c1cd824 */ /* 0x100fe200078e0a02 */
[----:B------:R-:W-:Y:S01]  /*6d50*/  ISETP.GT.U32.AND P5, PT, R2, R9, PT ;  /* 0x000000090200720c */ /* 0x000fe20003fa4070 */
[--C-:B------:R-:W-:Y:S01]  /*6d60*/  @!P0 IMAD.IADD R4, R4, 0x1, -R2.reuse ;  /* 0x0000000104048824 */ /* 0x100fe200078e0a02 */
[----:B------:R-:W-:Y:S01]  /*6d70*/  ISETP.GE.AND P0, PT, R19, RZ, PT ;  /* 0x000000ff1300720c */ /* 0x000fe20003f06270 */
[--C-:B------:R-:W-:Y:S01]  /*6d80*/  @!P1 IMAD.IADD R29, R29, 0x1, -R2.reuse ;  /* 0x000000011d1d9824 */ /* 0x100fe200078e0a02 */
[----:B------:R-:W-:Y:S01]  /*6d90*/  ISETP.GE.AND P1, PT, R20, RZ, PT ;  /* 0x000000ff1400720c */ /* 0x000fe20003f26270 */
[----:B------:R-:W-:Y:S01]  /*6da0*/  @!P3 IMAD.IADD R6, R6, 0x1, -R2 ;  /* 0x000000010606b824 */ /* 0x000fe200078e0a02 */
[----:B------:R-:W-:-:S05]  /*6db0*/  ISETP.GT.U32.AND P6, PT, R2, R3, PT ;  /* 0x000000030200720c */ /* 0x000fca0003fc4070 */
[--C-:B------:R-:W-:Y:S01]  /*6dc0*/  @!P4 IMAD.IADD R7, R7, 0x1, -R2.reuse ;  /* 0x000000010707c824 */ /* 0x100fe200078e0a02 */
[----:B------:R-:W-:Y:S01]  /*6dd0*/  ISETP.GE.AND P4, PT, R5, RZ, PT ;  /* 0x000000ff0500720c */ /* 0x000fe20003f86270 */
[----:B------:R-:W-:Y:S01]  /*6de0*/  @!P5 IMAD.IADD R9, R9, 0x1, -R2 ;  /* 0x000000010909d824 */ /* 0x000fe200078e0a02 */
[----:B------:R-:W-:Y:S01]  /*6df0*/  ISETP.GE.AND P5, PT, R17, RZ, PT ;  /* 0x000000ff1100720c */ /* 0x000fe20003fa6270 */
[----:B------:R-:W-:Y:S01]  /*6e00*/  @!P0 IMAD.MOV R26, RZ, RZ, -R26 ;  /* 0x000000ffff1a8224 */ /* 0x000fe200078e0a1a */
[----:B------:R-:W-:Y:S01]  /*6e10*/  ISETP.GT.U32.AND P0, PT, R2, R6, PT ;  /* 0x000000060200720c */ /* 0x000fe20003f04070 */
[----:B------:R-:W-:Y:S02]  /*6e20*/  @!P1 IMAD.MOV R25, RZ, RZ, -R25 ;  /* 0x000000ffff199224 */ /* 0x000fe400078e0a19 */
[----:B0-----:R-:W-:Y:S01]  /*6e30*/  VIADD R18, R18, 0x3f ;  /* 0x0000003f12127836 */ /* 0x001fe20000000000 */
[----:B------:R-:W-:Y:S01]  /*6e40*/  STL [R1+0x740], R24 ;  /* 0x0007401801007387 */ /* 0x000fe20000100800 */
[----:B------:R-:W-:-:S04]  /*6e50*/  @!P6 IMAD.IADD R3, R3, 0x1, -R2 ;  /* 0x000000010303e824 */ /* 0x000fc800078e0a02 */
[----:B------:R-:W-:Y:S01]  /*6e60*/  @!P4 IMAD.MOV R28, RZ, RZ, -R28 ;  /* 0x000000ffff1cc224 */ /* 0x000fe200078e0a1c */
[----:B------:R-:W-:Y:S01]  /*6e70*/  SHF.R.S32.HI R17, RZ, 0x1f, R18 ;  /* 0x0000001fff117819 */ /* 0x000fe20000011412 */
[----:B------:R-:W-:Y:S01]  /*6e80*/  @!P2 IMAD.MOV R29, RZ, RZ, -R29 ;  /* 0x000000ffff1da224 */ /* 0x000fe200078e0a1d */
[----:B------:R-:W-:Y:S01]  /*6e90*/  ISETP.GT.U32.AND P4, PT, R2, R8, PT ;  /* 0x000000080200720c */ /* 0x000fe20003f84070 */
[----:B------:R-:W-:Y:S01]  /*6ea0*/  @!P5 IMAD.MOV R3, RZ, RZ, -R3 ;  /* 0x000000ffff03d224 */ /* 0x000fe200078e0a03 */
[----:B------:R-:W-:Y:S01]  /*6eb0*/  LEA.HI R17, R17, R18, RZ, 0x6 ;  /* 0x0000001211117211 */ /* 0x000fe200078f30ff */
[----:B------:R-:W-:Y:S01]  /*6ec0*/  @!P0 IMAD.IADD R6, R6, 0x1, -R2 ;  /* 0x0000000106068824 */ /* 0x000fe200078e0a02 */
[----:B------:R-:W-:-:S09]  /*6ed0*/  ISETP.GE.AND P0, PT, R14, RZ, PT ;  /* 0x000000ff0e00720c */ /* 0x000fd20003f06270 */
[----:B------:R-:W-:Y:S01]  /*6ee0*/  @!P4 IMAD.IADD R8, R8, 0x1, -R2 ;  /* 0x000000010808c824 */ /* 0x000fe200078e0a02 */
[----:B------:R-:W-:Y:S02]  /*6ef0*/  ISETP.GE.AND P4, PT, R12, RZ, PT ;  /* 0x000000ff0c00720c */ /* 0x000fe40003f86270 */
[----:B--2---:R-:W-:Y:S02]  /*6f00*/  ISETP.GE.AND P3, PT, R11, RZ, PT ;  /* 0x000000ff0b00720c */ /* 0x004fe40003f66270 */
[----:B------:R-:W2:Y:S04]  /*6f10*/  LDL.LU R11, [R1+0x77c] ;  /* 0x00077c00010b7983 */ /* 0x000ea80000300800 */
[----:B------:R-:W3:Y:S04]  /*6f20*/  LDL.LU R5, [R1+0x778] ;  /* 0x0007780001057983 */ /* 0x000ee80000300800 */
[----:B------:R-:W-:Y:S03]  /*6f30*/  STL [R1+0x744], R25 ;  /* 0x0007441901007387 */ /* 0x000fe60000100800 */
[----:B------:R-:W-:Y:S01]  /*6f40*/  @!P3 IMAD.MOV R27, RZ, RZ, -R27 ;  /* 0x000000ffff1bb224 */ /* 0x000fe200078e0a1b */
[----:B------:R-:W-:Y:S04]  /*6f50*/  STL [R1+0x748], R26 ;  /* 0x0007481a01007387 */ /* 0x000fe80000100800 */
[----:B------:R-:W-:Y:S04]  /*6f60*/  STL [R1+0x74c], R27 ;  /* 0x00074c1b01007387 */ /* 0x000fe80000100800 */
[----:B------:R-:W-:Y:S04]  /*6f70*/  STL [R1+0x750], R28 ;  /* 0x0007501c01007387 */ /* 0x000fe80000100800 */
[----:B------:R-:W-:Y:S04]  /*6f80*/  STL [R1+0x754], R29 ;  /* 0x0007541d01007387 */ /* 0x000fe80000100800 */
[----:B------:R0:W-:Y:S04]  /*6f90*/  STL [R1+0x758], R3 ;  /* 0x0007580301007387 */ /* 0x0001e80000100800 */
[----:B------:R-:W0:Y:S04]  /*6fa0*/  LDL.LU R17, [R1+0x28] ;  /* 0x0000280001117983 */ /* 0x000e280000300800 */
[----:B------:R-:W4:Y:S04]  /*6fb0*/  LDL.LU R14, [R1+0x24] ;  /* 0x00002400010e7983 */ /* 0x000f280000300800 */
[----:B------:R-:W4:Y:S01]  /*6fc0*/  LDL.LU R12, [R1+0x20] ;  /* 0x00002000010c7983 */ /* 0x000f220000300800 */
[----:B------:R-:W-:-:S02]  /*6fd0*/  ISETP.GT.U32.AND P3, PT, R2, R7, PT ;  /* 0x000000070200720c */ /* 0x000fc40003f64070 */
[----:B------:R-:W-:Y:S02]  /*6fe0*/  ISETP.GE.AND P5, PT, R16, RZ, PT ;  /* 0x000000ff1000720c */ /* 0x000fe40003fa6270 */
[----:B------:R-:W4:Y:S01]  /*6ff0*/  LDL.LU R16, [R1+0x1d4] ;  /* 0x0001d40001107983 */ /* 0x000f220000300800 */
[----:B------:R-:W-:-:S08]  /*7000*/  ISETP.GT.U32.AND P1, PT, R2, R4, PT ;  /* 0x000000040200720c */ /* 0x000fd00003f24070 */
[--C-:B------:R-:W-:Y:S01]  /*7010*/  @!P3 IMAD.IADD R7, R7, 0x1, -R2.reuse ;  /* 0x000000010707b824 */ /* 0x100fe200078e0a02 */
[----:B------:R-:W-:Y:S02]  /*7020*/  ISETP.GE.AND P3, PT, R13, RZ, PT ;  /* 0x000000ff0d00720c */ /* 0x000fe40003f66270 */
[----:B------:R-:W4:Y:S01]  /*7030*/  LDL.LU R13, [R1+0x1d8] ;  /* 0x0001d800010d7983 */ /* 0x000f220000300800 */
[----:B------:R-:W-:Y:S01]  /*7040*/  ISETP.GT.U32.AND P6, PT, R2, R10, PT ;  /* 0x0000000a0200720c */ /* 0x000fe20003fc4070 */
[--C-:B------:R-:W-:Y:S01]  /*7050*/  @!P1 IMAD.IADD R4, R4, 0x1, -R2.reuse ;  /* 0x0000000104049824 */ /* 0x100fe200078e0a02 */
[----:B------:R-:W-:Y:S02]  /*7060*/  ISETP.GE.AND P1, PT, R15, RZ, PT ;  /* 0x000000ff0f00720c */ /* 0x000fe40003f26270 */
[----:B------:R-:W4:Y:S09]  /*7070*/  LDL.LU R15, [R1+0xc] ;  /* 0x00000c00010f7983 */ /* 0x000f320000300800 */
[----:B------:R-:W-:Y:S01]  /*7080*/  @!P6 IMAD.IADD R10, R10, 0x1, -R2 ;  /* 0x000000010a0ae824 */ /* 0x000fe200078e0a02 */
[----:B------:R-:W-:-:S04]  /*7090*/  ISETP.GT.U32.AND P6, PT, R2, R9, PT ;  /* 0x000000090200720c */ /* 0x000fc80003fc4070 */
[----:B------:R-:W-:-:S09]  /*70a0*/  ISETP.GT.U32.AND P2, PT, R2, R10, PT ;  /* 0x0000000a0200720c */ /* 0x000fd20003f44070 */
[----:B------:R-:W-:Y:S01]  /*70b0*/  @!P6 IMAD.IADD R9, R9, 0x1, -R2 ;  /* 0x000000010909e824 */ /* 0x000fe200078e0a02 */
[----:B------:R-:W-:Y:S01]  /*70c0*/  ISETP.GE.AND P6, PT, R0, RZ, PT ;  /* 0x000000ff0000720c */ /* 0x000fe20003fc6270 */
[----:B------:R-:W-:Y:S02]  /*70d0*/  @!P5 IMAD.MOV R4, RZ, RZ, -R4 ;  /* 0x000000ffff04d224 */ /* 0x000fe400078e0a04 */
[----:B------:R-:W-:Y:S02]  /*70e0*/  @!P2 IMAD.IADD R10, R10, 0x1, -R2 ;  /* 0x000000010a0aa824 */ /* 0x000fe400078e0a02 */
[----:B------:R-:W-:Y:S02]  /*70f0*/  @!P1 IMAD.MOV R6, RZ, RZ, -R6 ;  /* 0x000000ffff069224 */ /* 0x000fe400078e0a06 */
[----:B------:R-:W-:Y:S02]  /*7100*/  @!P0 IMAD.MOV R7, RZ, RZ, -R7 ;  /* 0x000000ffff078224 */ /* 0x000fe400078e0a07 */
[----:B------:R-:W-:Y:S01]  /*7110*/  @!P3 IMAD.MOV R8, RZ, RZ, -R8 ;  /* 0x000000ffff08b224 */ /* 0x000fe200078e0a08 */
[----:B------:R-:W-:Y:S01]  /*7120*/  STL [R1+0x75c], R4 ;  /* 0x00075c0401007387 */ /* 0x000fe20000100800 */
[----:B------:R-:W-:-:S02]  /*7130*/  @!P4 IMAD.MOV R9, RZ, RZ, -R9 ;  /* 0x000000ffff09c224 */ /* 0x000fc400078e0a09 */
[----:B------:R-:W-:Y:S01]  /*7140*/  @!P6 IMAD.MOV R10, RZ, RZ, -R10 ;  /* 0x000000ffff0ae224 */ /* 0x000fe200078e0a0a */
[----:B------:R-:W-:Y:S04]  /*7150*/  STL [R1+0x760], R6 ;  /* 0x0007600601007387 */ /* 0x000fe80000100800 */
[----:B------:R-:W-:Y:S04]  /*7160*/  STL [R1+0x764], R7 ;  /* 0x0007640701007387 */ /* 0x000fe80000100800 */
[----:B------:R-:W-:Y:S04]  /*7170*/  STL [R1+0x768], R8 ;  /* 0x0007680801007387 */ /* 0x000fe80000100800 */
[----:B------:R-:W-:Y:S04]  /*7180*/  STL [R1+0x76c], R9 ;  /* 0x00076c0901007387 */ /* 0x000fe80000100800 */
[----:B------:R-:W-:Y:S01]  /*7190*/  STL [R1+0x770], R10 ;  /* 0x0007700a01007387 */ /* 0x000fe20000100800 */
[----:B---3--:R-:W-:-:S02]  /*71a0*/  ISETP.NE.AND P2, PT, R5, RZ, PT ;  /* 0x000000ff0500720c */ /* 0x008fc40003f45270 */
[----:B------:R-:W-:-:S04]  /*71b0*/  LOP3.LUT R5, RZ, R5, RZ, 0x33, !PT ;  /* 0x00000005ff057212 */ /* 0x000fc800078e33ff */
[----:B--2---:R-:W-:-:S05]  /*71c0*/  SEL R2, R5, R11, !P2 ;  /* 0x0000000b05027207 */ /* 0x004fca0005000000 */
[----:B------:R1:W-:Y:S01]  /*71d0*/  STL [R1+0x1c], R2 ;  /* 0x00001c0201007387 */ /* 0x0003e20000100800 */
[C---:B0-----:R-:W-:Y:S02]  /*71e0*/  SEL R3, R5.reuse, R17, !P2 ;  /* 0x0000001105037207 */ /* 0x041fe40005000000 */
[----:B----4-:R-:W-:-:S03]  /*71f0*/  SEL R0, R5, R14, !P2 ;  /* 0x0000000e05007207 */ /* 0x010fc60005000000 */
[----:B------:R0:W-:Y:S01]  /*7200*/  STL [R1+0x18], R3 ;  /* 0x0000180301007387 */ /* 0x0001e20000100800 */
[----:B-1----:R-:W-:-:S03]  /*7210*/  SEL R2, R5, R12, !P2 ;  /* 0x0000000c05027207 */ /* 0x002fc60005000000 */
[----:B------:R-:W2:Y:S04]  /*7220*/  LDL.LU R14, [R1+0x94] ;  /* 0x00009400010e7983 */ /* 0x000ea80000300800 */
[----:B------:R1:W-:Y:S04]  /*7230*/  STL [R1+0x10], R0 ;  /* 0x0000100001007387 */ /* 0x0003e80000100800 */
[----:B------:R-:W3:Y:S01]  /*7240*/  LDL.LU R12, [R1+0x1d0] ;  /* 0x0001d000010c7983 */ /* 0x000ee20000300800 */
[----:B0-----:R-:W-:-:S03]  /*7250*/  SEL R3, R5, R16, !P2 ;  /* 0x0000001005037207 */ /* 0x001fc60005000000 */
[----:B------:R0:W-:Y:S01]  /*7260*/  STL [R1+0x774], R2 ;  /* 0x0007740201007387 */ /* 0x0001e20000100800 */
[----:B-1----:R-:W-:-:S03]  /*7270*/  SEL R0, R5, R13, !P2 ;  /* 0x0000000d05007207 */ /* 0x002fc60005000000 */
[----:B0-----:R-:W4:Y:S04]  /*7280*/  LDL.LU R2, [R1+0x9c] ;  /* 0x00009c0001027983 */ /* 0x001f280000300800 */
[----:B------:R-:W-:Y:S04]  /*7290*/  STL [R1+0x20], R3 ;  /* 0x0000200301007387 */ /* 0x000fe80000100800 */
[----:B------:R-:W4:Y:S04]  /*72a0*/  LDL.LU R11, [R1+0xa4] ;  /* 0x0000a400010b7983 */ /* 0x000f280000300800 */
[----:B------:R0:W-:Y:S04]  /*72b0*/  STL [R1+0x28], R0 ;  /* 0x0000280001007387 */ /* 0x0001e80000100800 */
[----:B------:R-:W4:Y:S04]  /*72c0*/  LDL.LU R10, [R1+0xa8] ;  /* 0x0000a800010a7983 */ /* 0x000f280000300800 */
[----:B------:R-:W4:Y:S04]  /*72d0*/  LDL.LU R9, [R1+0xac] ;  /* 0x0000ac0001097983 */ /* 0x000f280000300800 */
[----:B------:R-:W4:Y:S01]  /*72e0*/  LDL.LU R8, [R1+0x1b4] ;  /* 0x0001b40001087983 */ /* 0x000f220000300800 */
[----:B0-----:R-:W-:-:S03]  /*72f0*/  SEL R0, R5, R15, !P2 ;  /* 0x0000000f05007207 */ /* 0x001fc60005000000 */
[----:B------:R-:W4:Y:S04]  /*7300*/  LDL.LU R13, [R1+0x1b8] ;  /* 0x0001b800010d7983 */ /* 0x000f280000300800 */
[----:B------:R-:W4:Y:S04]  /*7310*/  LDL.LU R7, [R1+0x1c0] ;  /* 0x0001c00001077983 */ /* 0x000f280000300800 */
[----:B------:R-:W4:Y:S04]  /*7320*/  LDL.LU R6, [R1+0x1cc] ;  /* 0x0001cc0001067983 */ /* 0x000f280000300800 */
[----:B------:R0:W-:Y:S04]  /*7330*/  STL [R1+0x24], R0 ;  /* 0x0000240001007387 */ /* 0x0001e80000100800 */
[----:B------:R-:W4:Y:S04]  /*7340*/  LDL.LU R4, [R1+0x1c8] ;  /* 0x0001c80001047983 */ /* 0x000f280000300800 */
        /* <DEDUP_REMOVED lines=13> */
[----:B0-----:R-:W4:Y:S04]  /*7420*/  LDL.LU R0, [R1+0xe8] ;  /* 0x0000e80001007983 */ /* 0x001f280000300800 */
[----:B------:R-:W4:Y:S04]  /*7430*/  LDL.LU R17, [R1+0xf0] ;  /* 0x0000f00001117983 */ /* 0x000f280000300800 */
[----:B------:R-:W4:Y:S04]  /*7440*/  LDL.LU R16, [R1+0x100] ;  /* 0x0001000001107983 */ /* 0x000f280000300800 */
[----:B------:R-:W4:Y:S01]  /*7450*/  LDL.LU R15, [R1+0x108] ;  /* 0x00010800010f7983 */ /* 0x000f220000300800 */
[----:B--2---:R-:W-:-:S05]  /*7460*/  SEL R14, R5, R14, !P2 ;  /* 0x0000000e050e7207 */ /* 0x004fca0005000000 */
[----:B------:R0:W-:Y:S01]  /*7470*/  STL [R1+0x2c], R14 ;  /* 0x00002c0e01007387 */ /* 0x0001e20000100800 */
[----:B---3--:R-:W-:-:S03]  /*7480*/  SEL R12, R5, R12, !P2 ;  /* 0x0000000c050c7207 */ /* 0x008fc60005000000 */
[----:B0-----:R-:W2:Y:S04]  /*7490*/  LDL.LU R14, [R1+0x10c] ;  /* 0x00010c00010e7983 */ /* 0x001ea80000300800 */
[----:B------:R0:W-:Y:S04]  /*74a0*/  STL [R1+0x44], R12 ;  /* 0x0000440c01007387 */ /* 0x0001e80000100800 */
[----:B0-----:R-:W3:Y:S01]  /*74b0*/  LDL.LU R12, [R1+0x110] ;  /* 0x00011000010c7983 */ /* 0x001ee20000300800 */
[----:B----4-:R-:W-:-:S05]  /*74c0*/  SEL R2, R5, R2, !P2 ;  /* 0x0000000205027207 */ /* 0x010fca0005000000 */
[----:B------:R0:W-:Y:S01]  /*74d0*/  STL [R1+0x48], R2 ;  /* 0x0000480201007387 */ /* 0x0001e20000100800 */
[C---:B------:R-:W-:Y:S02]  /*74e0*/  SEL R10, R5.reuse, R10, !P2 ;  /* 0x0000000a050a7207 */ /* 0x040fe40005000000 */
[C---:B0-----:R-:W-:Y:S02]  /*74f0*/  SEL R2, R5.reuse, R11, !P2 ;  /* 0x0000000b05027207 */ /* 0x041fe40005000000 */
[----:B------:R-:W-:-:S03]  /*7500*/  SEL R9, R5, R9, !P2 ;  /* 0x0000000905097207 */ /* 0x000fc60005000000 */
[----:B------:R0:W-:Y:S04]  /*7510*/  STL [R1+0x50], R2 ;  /* 0x0000500201007387 */ /* 0x0001e80000100800 */
[----:B------:R-:W-:Y:S01]  /*7520*/  STL [R1+0x58], R10 ;  /* 0x0000580a01007387 */ /* 0x000fe20000100800 */
[----:B0-----:R-:W-:-:S03]  /*7530*/  SEL R2, R5, R8, !P2 ;  /* 0x0000000805027207 */ /* 0x001fc60005000000 */
[----:B------:R-:W-:Y:S01]  /*7540*/  STL [R1+0x5c], R9 ;  /* 0x00005c0901007387 */ /* 0x000fe20000100800 */
[----:B------:R-:W-:-:S03]  /*7550*/  SEL R8, R5, R13, !P2 ;  /* 0x0000000d05087207 */ /* 0x000fc60005000000 */
[----:B------:R-:W4:Y:S04]  /*7560*/  LDL.LU R13, [R1+0x118] ;  /* 0x00011800010d7983 */ /* 0x000f280000300800 */
[----:B------:R0:W-:Y:S04]  /*7570*/  STL [R1+0x60], R2 ;  /* 0x0000600201007387 */ /* 0x0001e80000100800 */
[----:B------:R-:W-:Y:S01]  /*7580*/  STL [R1+0x74], R8 ;  /* 0x0000740801007387 */ /* 0x000fe20000100800 */
[C---:B0-----:R-:W-:Y:S02]  /*7590*/  SEL R2, R5.reuse, R7, !P2 ;  /* 0x0000000705027207 */ /* 0x041fe40005000000 */
[----:B------:R-:W-:-:S02]  /*75a0*/  SEL R7, R5, R6, !P2 ;  /* 0x0000000605077207 */ /* 0x000fc40005000000 */
[C---:B------:R-:W-:Y:S01]  /*75b0*/  SEL R6, R5.reuse, R4, !P2 ;  /* 0x0000000405067207 */ /* 0x040fe20005000000 */
[----:B------:R0:W-:Y:S01]  /*75c0*/  STL [R1+0x78], R2 ;  /* 0x0000780201007387 */ /* 0x0001e20000100800 */
[----:B------:R-:W-:-:S03]  /*75d0*/  SEL R4, R5, R29, !P2 ;  /* 0x0000001d05047207 */ /* 0x000fc60005000000 */
[----:B------:R-:W-:Y:S01]  /*75e0*/  STL [R1+0x7c], R7 ;  /* 0x00007c0701007387 */ /* 0x000fe20000100800 */
[----:B0-----:R-:W-:-:S03]  /*75f0*/  SEL R2, R5, R3, !P2 ;  /* 0x0000000305027207 */ /* 0x001fc60005000000 */
[----:B------:R-:W-:Y:S01]  /*7600*/  STL [R1+0x90], R6 ;  /* 0x0000900601007387 */ /* 0x000fe20000100800 */
[----:B------:R-:W-:-:S03]  /*7610*/  SEL R3, R5, R28, !P2 ;  /* 0x0000001c05037207 */ /* 0x000fc60005000000 */
[----:B------:R0:W-:Y:S04]  /*7620*/  STL [R1+0x94], R2 ;  /* 0x0000940201007387 */ /* 0x0001e80000100800 */
[----:B------:R1:W-:Y:S01]  /*7630*/  STL [R1+0x9c], R4 ;  /* 0x00009c0401007387 */ /* 0x0003e20000100800 */
[----:B0-----:R-:W-:-:S03]  /*7640*/  SEL R2, R5, R27, !P2 ;  /* 0x0000001b05027207 */ /* 0x001fc60005000000 */
[----:B------:R0:W-:Y:S01]  /*7650*/  STL [R1+0xa4], R3 ;  /* 0x0000a40301007387 */ /* 0x0001e20000100800 */
[----:B-1----:R-:W-:-:S03]  /*7660*/  SEL R4, R5, R26, !P2 ;  /* 0x0000001a05047207 */ /* 0x002fc60005000000 */
[----:B------:R1:W-:Y:S01]  /*7670*/  STL [R1+0xa8], R2 ;  /* 0x0000a80201007387 */ /* 0x0003e20000100800 */
[----:B0-----:R-:W-:-:S03]  /*7680*/  SEL R3, R5, R25, !P2 ;  /* 0x0000001905037207 */ /* 0x001fc60005000000 */
[----:B------:R0:W-:Y:S01]  /*7690*/  STL [R1+0xac], R4 ;  /* 0x0000ac0401007387 */ /* 0x0001e20000100800 */
[----:B-1----:R-:W-:-:S03]  /*76a0*/  SEL R2, R5, R24, !P2 ;  /* 0x0000001805027207 */ /* 0x002fc60005000000 */
[----:B------:R1:W-:Y:S04]  /*76b0*/  STL [R1+0xb4], R3 ;  /* 0x0000b40301007387 */ /* 0x0003e80000100800 */
[----:B------:R1:W-:Y:S01]  /*76c0*/  STL [R1+0xbc], R2 ;  /* 0x0000bc0201007387 */ /* 0x0003e20000100800 */
[C---:B0-----:R-:W-:Y:S02]  /*76d0*/  SEL R4, R5.reuse, R23, !P2 ;  /* 0x0000001705047207 */ /* 0x041fe40005000000 */
[----:B-1----:R-:W-:-:S03]  /*76e0*/  SEL R3, R5, R22, !P2 ;  /* 0x0000001605037207 */ /* 0x002fc60005000000 */
[----:B------:R0:W-:Y:S01]  /*76f0*/  STL [R1+0xcc], R4 ;  /* 0x0000cc0401007387 */ /* 0x0001e20000100800 */
[----:B------:R-:W-:-:S03]  /*7700*/  SEL R2, R5, R21, !P2 ;  /* 0x0000001505027207 */ /* 0x000fc60005000000 */
[----:B------:R1:W-:Y:S04]  /*7710*/  STL [R1+0xd0], R3 ;  /* 0x0000d00301007387 */ /* 0x0003e80000100800 */
[----:B------:R1:W-:Y:S01]  /*7720*/  STL [R1+0xd4], R2 ;  /* 0x0000d40201007387 */ /* 0x0003e20000100800 */
[C---:B0-----:R-:W-:Y:S02]  /*7730*/  SEL R4, R5.reuse, R20, !P2 ;  /* 0x0000001405047207 */ /* 0x041fe40005000000 */
[----:B-1----:R-:W-:-:S03]  /*7740*/  SEL R3, R5, R19, !P2 ;  /* 0x0000001305037207 */ /* 0x002fc60005000000 */
[----:B------:R-:W-:Y:S01]  /*7750*/  STL [R1+0xd8], R4 ;  /* 0x0000d80401007387 */ /* 0x000fe20000100800 */
[----:B------:R-:W-:-:S03]  /*7760*/  SEL R2, R5, R18, !P2 ;  /* 0x0000001205027207 */ /* 0x000fc60005000000 */
[----:B------:R0:W-:Y:S01]  /*7770*/  STL [R1+0xe0], R3 ;  /* 0x0000e00301007387 */ /* 0x0001e20000100800 */
[----:B------:R-:W-:-:S03]  /*7780*/  SEL R0, R5, R0, !P2 ;  /* 0x0000000005007207 */ /* 0x000fc60005000000 */
[----:B------:R1:W-:Y:S01]  /*7790*/  STL [R1+0xe4], R2 ;  /* 0x0000e40201007387 */ /* 0x0003e20000100800 */
[----:B0-----:R-:W-:-:S03]  /*77a0*/  SEL R3, R5, R17, !P2 ;  /* 0x0000001105037207 */ /* 0x001fc60005000000 */
[----:B------:R0:W-:Y:S01]  /*77b0*/  STL [R1+0xe8], R0 ;  /* 0x0000e80001007387 */ /* 0x0001e20000100800 */
[----:B-1----:R-:W-:-:S03]  /*77c0*/  SEL R2, R5, R16, !P2 ;  /* 0x0000001005027207 */ /* 0x002fc60005000000 */
[----:B------:R-:W-:Y:S04]  /*77d0*/  STL [R1+0xf0], R3 ;  /* 0x0000f00301007387 */ /* 0x000fe80000100800 */
[----:B------:R-:W4:Y:S01]  /*77e0*/  LDL.LU R16, [R1+0x11c] ;  /* 0x00011c0001107983 */ /* 0x000f220000300800 */
[----:B0-----:R-:W-:-:S03]  /*77f0*/  SEL R0, R5, R15, !P2 ;  /* 0x0000000f05007207 */ /* 0x001fc60005000000 */
[----:B------:R0:W-:Y:S04]  /*7800*/  STL [R1+0x100], R2 ;  /* 0x0001000201007387 */ /* 0x0001e80000100800 */
[----:B------:R-:W4:Y:S04]  /*7810*/  LDL.LU R15, [R1+0x124] ;  /* 0x00012400010f7983 */ /* 0x000f280000300800 */
[----:B------:R3:W-:Y:S04]  /*7820*/  STL [R1+0x108], R0 ;  /* 0x0001080001007387 */ /* 0x0007e80000100800 */
[----:B0-----:R-:W4:Y:S01]  /*7830*/  LDL.LU R2, [R1+0x144] ;  /* 0x0001440001027983 */ /* 0x001f220000300800 */
[----:B--2---:R-:W-:-:S05]  /*7840*/  SEL R3, R5, R14, !P2 ;  /* 0x0000000e05037207 */ /* 0x004fca0005000000 */
[----:B------:R-:W-:Y:S04]  /*7850*/  STL [R1+0x10c], R3 ;  /* 0x00010c0301007387 */ /* 0x000fe80000100800 */
[----:B------:R-:W2:Y:S01]  /*7860*/  LDL.LU R11, [R1+0x148] ;  /* 0x00014800010b7983 */ /* 0x000ea20000300800 */
[----:B---3--:R-:W-:-:S05]  /*7870*/  SEL R0, R5, R12, !P2 ;  /* 0x0000000c05007207 */ /* 0x008fca0005000000 */
[----:B------:R4:W-:Y:S04]  /*7880*/  STL [R1+0x110], R0 ;  /* 0x0001100001007387 */ /* 0x0009e80000100800 */
[----:B------:R-:W3:Y:S04]  /*7890*/  LDL.LU R10, [R1+0x150] ;  /* 0x00015000010a7983 */ /* 0x000ee80000300800 */
[----:B------:R-:W3:Y:S04]  /*78a0*/  LDL.LU R9, [R1+0x154] ;  /* 0x0001540001097983 */ /* 0x000ee80000300800 */
[----:B------:R-:W3:Y:S04]  /*78b0*/  LDL.LU R8, [R1+0x158] ;  /* 0x0001580001087983 */ /* 0x000ee80000300800 */
[----:B------:R-:W3:Y:S04]  /*78c0*/  LDL.LU R12, [R1+0x15c] ;  /* 0x00015c00010c7983 */ /* 0x000ee80000300800 */
[----:B------:R-:W3:Y:S04]  /*78d0*/  LDL.LU R7, [R1+0x164] ;  /* 0x0001640001077983 */ /* 0x000ee80000300800 */
[----:B------:R-:W3:Y:S01]  /*78e0*/  LDL.LU R6, [R1+0x168] ;  /* 0x0001680001067983 */ /* 0x000ee20000300800 */
[----:B----4-:R-:W-:-:S05]  /*78f0*/  SEL R0, R5, R13, !P2 ;  /* 0x0000000d05007207 */ /* 0x010fca0005000000 */
        /* <DEDUP_REMOVED lines=19> */
[----:B------:R-:W-:-:S05]  /*7a30*/  SEL R16, R5, R16, !P2 ;  /* 0x0000001005107207 */ /* 0x000fca0005000000 */
[----:B------:R0:W-:Y:S01]  /*7a40*/  STL [R1+0x11c], R16 ;  /* 0x00011c1001007387 */ /* 0x0001e20000100800 */
[----:B------:R-:W-:-:S03]  /*7a50*/  SEL R15, R5, R15, !P2 ;  /* 0x0000000f050f7207 */ /* 0x000fc60005000000 */
[----:B0-----:R-:W4:Y:S01]  /*7a60*/  LDL.LU R16, [R1+0x13c] ;  /* 0x00013c0001107983 */ /* 0x001f220000300800 */
[----:B------:R-:W-:-:S03]  /*7a70*/  SEL R2, R5, R2, !P2 ;  /* 0x0000000205027207 */ /* 0x000fc60005000000 */
[----:B------:R0:W-:Y:S04]  /*7a80*/  STL [R1+0x124], R15 ;  /* 0x0001240f01007387 */ /* 0x0001e80000100800 */
[----:B0-----:R-:W4:Y:S04]  /*7a90*/  LDL.LU R15, [R1+0x138] ;  /* 0x00013800010f7983 */ /* 0x001f280000300800 */
[----:B------:R2:W-:Y:S02]  /*7aa0*/  STL [R1+0x144], R2 ;  /* 0x0001440201007387 */ /* 0x0005e40000100800 */
[----:B--2---:R-:W-:-:S05]  /*7ab0*/  SEL R2, R5, R11, !P2 ;  /* 0x0000000b05027207 */ /* 0x004fca0005000000 */
[----:B------:R0:W-:Y:S01]  /*7ac0*/  STL [R1+0x148], R2 ;  /* 0x0001480201007387 */ /* 0x0001e20000100800 */
[C---:B---3--:R-:W-:Y:S02]  /*7ad0*/  SEL R10, R5.reuse, R10, !P2 ;  /* 0x0000000a050a7207 */ /* 0x048fe40005000000 */
[----:B------:R-:W-:-:S03]  /*7ae0*/  SEL R9, R5, R9, !P2 ;  /* 0x0000000905097207 */ /* 0x000fc60005000000 */
[----:B------:R-:W-:Y:S01]  /*7af0*/  STL [R1+0x150], R10 ;  /* 0x0001500a01007387 */ /* 0x000fe20000100800 */
[----:B0-----:R-:W-:-:S03]  /*7b00*/  SEL R2, R5, R8, !P2 ;  /* 0x0000000805027207 */ /* 0x001fc60005000000 */
[----:B------:R-:W-:Y:S01]  /*7b10*/  STL [R1+0x154], R9 ;  /* 0x0001540901007387 */ /* 0x000fe20000100800 */
[----:B------:R-:W-:-:S03]  /*7b20*/  SEL R8, R5, R12, !P2 ;  /* 0x0000000c05087207 */ /* 0x000fc60005000000 */
[----:B------:R-:W2:Y:S04]  /*7b30*/  LDL.LU R12, [R1+0x134] ;  /* 0x00013400010c7983 */ /* 0x000ea80000300800 */
[----:B------:R0:W-:Y:S04]  /*7b40*/  STL [R1+0x158], R2 ;  /* 0x0001580201007387 */ /* 0x0001e80000100800 */
[----:B------:R-:W-:Y:S01]  /*7b50*/  STL [R1+0x15c], R8 ;  /* 0x00015c0801007387 */ /* 0x000fe20000100800 */
[C---:B0-----:R-:W-:Y:S02]  /*7b60*/  SEL R2, R5.reuse, R7, !P2 ;  /* 0x0000000705027207 */ /* 0x041fe40005000000 */
[----:B------:R-:W-:-:S03]  /*7b70*/  SEL R7, R5, R6, !P2 ;  /* 0x0000000605077207 */ /* 0x000fc60005000000 */
[----:B------:R0:W-:Y:S01]  /*7b80*/  STL [R1+0x164], R2 ;  /* 0x0001640201007387 */ /* 0x0001e20000100800 */
[----:B----4-:R-:W-:-:S03]  /*7b90*/  SEL R6, R5, R4, !P2 ;  /* 0x0000000405067207 */ /* 0x010fc60005000000 */
[----:B------:R-:W-:Y:S01]  /*7ba0*/  STL [R1+0x168], R7 ;  /* 0x0001680701007387 */ /* 0x000fe20000100800 */
[----:B0-----:R-:W-:-:S03]  /*7bb0*/  SEL R2, R5, R3, !P2 ;  /* 0x0000000305027207 */ /* 0x001fc60005000000 */
[----:B------:R-:W-:Y:S01]  /*7bc0*/  STL [R1+0x170], R6 ;  /* 0x0001700601007387 */ /* 0x000fe20000100800 */
[C---:B------:R-:W-:Y:S02]  /*7bd0*/  SEL R4, R5.reuse, R29, !P2 ;  /* 0x0000001d05047207 */ /* 0x040fe40005000000 */
[C---:B------:R-:W-:Y:S01]  /*7be0*/  SEL R3, R5.reuse, R28, !P2 ;  /* 0x0000001c05037207 */ /* 0x040fe20005000000 */
        /* <DEDUP_REMOVED lines=14> */
[----:B---3--:R-:W-:-:S03]  /*7cd0*/  SEL R2, R5, R21, !P2 ;  /* 0x0000001505027207 */ /* 0x008fc60005000000 */
[----:B------:R1:W-:Y:S04]  /*7ce0*/  STL [R1+0x1b8], R3 ;  /* 0x0001b80301007387 */ /* 0x0003e80000100800 */
[----:B------:R3:W-:Y:S01]  /*7cf0*/  STL [R1+0x1bc], R2 ;  /* 0x0001bc0201007387 */ /* 0x0007e20000100800 */
[C---:B0-----:R-:W-:Y:S02]  /*7d00*/  SEL R4, R5.reuse, R20, !P2 ;  /* 0x0000001405047207 */ /* 0x041fe40005000000 */
[----:B-1----:R-:W-:-:S03]  /*7d10*/  SEL R3, R5, R19, !P2 ;  /* 0x0000001305037207 */ /* 0x002fc60005000000 */
[----:B------:R-:W-:Y:S01]  /*7d20*/  STL [R1+0x1c0], R4 ;  /* 0x0001c00401007387 */ /* 0x000fe20000100800 */
[C---:B------:R-:W-:Y:S02]  /*7d30*/  SEL R0, R5.reuse, R0, !P2 ;  /* 0x0000000005007207 */ /* 0x040fe40005000000 */
[C---:B---3--:R-:W-:Y:S01]  /*7d40*/  SEL R2, R5.reuse, R18, !P2 ;  /* 0x0000001205027207 */ /* 0x048fe20005000000 */
[----:B------:R0:W-:Y:S04]  /*7d50*/  STL [R1+0x1b4], R3 ;  /* 0x0001b40301007387 */ /* 0x0001e80000100800 */
[----:B------:R1:W-:Y:S01]  /*7d60*/  STL [R1+0x1ac], R2 ;  /* 0x0001ac0201007387 */ /* 0x0003e20000100800 */
[----:B0-----:R-:W-:-:S03]  /*7d70*/  SEL R3, R5, R17, !P2 ;  /* 0x0000001105037207 */ /* 0x001fc60005000000 */
[----:B------:R0:W-:Y:S01]  /*7d80*/  STL [R1+0x1a8], R0 ;  /* 0x0001a80001007387 */ /* 0x0001e20000100800 */
[----:B-1----:R-:W-:-:S03]  /*7d90*/  SEL R2, R5, R14, !P2 ;  /* 0x0000000e05027207 */ /* 0x002fc60005000000 */
[----:B------:R-:W-:Y:S04]  /*7da0*/  STL [R1+0x1a0], R3 ;  /* 0x0001a00301007387 */ /* 0x000fe80000100800 */
[----:B------:R-:W3:Y:S01]  /*7db0*/  LDL.LU R14, [R1+0x114] ;  /* 0x00011400010e7983 */ /* 0x000ee20000300800 */
[----:B0-----:R-:W-:-:S03]  /*7dc0*/  SEL R0, R5, R13, !P2 ;  /* 0x0000000d05007207 */ /* 0x001fc60005000000 */
[----:B------:R0:W-:Y:S04]  /*7dd0*/  STL [R1+0x194], R2 ;  /* 0x0001940201007387 */ /* 0x0001e80000100800 */
[----:B------:R-:W4:Y:S04]  /*7de0*/  LDL.LU R13, [R1+0xfc] ;  /* 0x0000fc00010d7983 */ /* 0x000f280000300800 */
[----:B------:R1:W-:Y:S04]  /*7df0*/  STL [R1+0x18c], R0 ;  /* 0x00018c0001007387 */ /* 0x0003e80000100800 */
[----:B0-----:R-:W4:Y:S01]  /*7e00*/  LDL.LU R2, [R1+0xf8] ;  /* 0x0000f80001027983 */ /* 0x001f220000300800 */
[----:B------:R-:W-:-:S05]  /*7e10*/  SEL R3, R5, R16, !P2 ;  /* 0x0000001005037207 */ /* 0x000fca0005000000 */
[----:B------:R-:W-:Y:S04]  /*7e20*/  STL [R1+0x184], R3 ;  /* 0x0001840301007387 */ /* 0x000fe80000100800 */
[----:B------:R-:W4:Y:S01]  /*7e30*/  LDL.LU R10, [R1+0xf4] ;  /* 0x0000f400010a7983 */ /* 0x000f220000300800 */
[----:B-1----:R-:W-:-:S05]  /*7e40*/  SEL R0, R5, R15, !P2 ;  /* 0x0000000f05007207 */ /* 0x002fca0005000000 */
[----:B------:R2:W-:Y:S04]  /*7e50*/  STL [R1+0x17c], R0 ;  /* 0x00017c0001007387 */ /* 0x0005e80000100800 */
[----:B------:R-:W4:Y:S04]  /*7e60*/  LDL.LU R9, [R1+0x120] ;  /* 0x0001200001097983 */ /* 0x000f280000300800 */
[----:B------:R-:W4:Y:S04]  /*7e70*/  LDL.LU R8, [R1+0x130] ;  /* 0x0001300001087983 */ /* 0x000f280000300800 */
[----:B------:R-:W4:Y:S04]  /*7e80*/  LDL.LU R7, [R1+0x128] ;  /* 0x0001280001077983 */ /* 0x000f280000300800 */
[----:B------:R-:W4:Y:S04]  /*7e90*/  LDL.LU R11, [R1+0x12c] ;  /* 0x00012c00010b7983 */ /* 0x000f280000300800 */
[----:B------:R-:W4:Y:S04]  /*7ea0*/  LDL.LU R6, [R1+0x104] ;  /* 0x0001040001067983 */ /* 0x000f280000300800 */
[----:B------:R-:W4:Y:S01]  /*7eb0*/  LDL.LU R4, [R1+0xec] ;  /* 0x0000ec0001047983 */ /* 0x000f220000300800 */
[----:B--2---:R-:W-:-:S05]  /*7ec0*/  SEL R0, R5, R12, !P2 ;  /* 0x0000000c05007207 */ /* 0x004fca0005000000 */
[----:B------:R0:W-:Y:S04]  /*7ed0*/  STL [R1+0x174], R0 ;  /* 0x0001740001007387 */ /* 0x0001e80000100800 */
[----:B------:R-:W2:Y:S04]  /*7ee0*/  LDL.LU R3, [R1+0xdc] ;  /* 0x0000dc0001037983 */ /* 0x000ea80000300800 */
        /* <DEDUP_REMOVED lines=12> */
[----:B0-----:R-:W2:Y:S04]  /*7fb0*/  LDL.LU R0, [R1+0x4] ;  /* 0x0000040001007983 */ /* 0x001ea80000300800 */
[----:B------:R-:W2:Y:S04]  /*7fc0*/  LDL.LU R17, [R1] ;  /* 0x0000000001117983 */ /* 0x000ea80000300800 */
[----:B------:R-:W2:Y:S04]  /*7fd0*/  LDL.LU R16, [R1+0x80] ;  /* 0x0000800001107983 */ /* 0x000ea80000300800 */
[----:B------:R-:W2:Y:S04]  /*7fe0*/  LDL.LU R15, [R1+0x84] ;  /* 0x00008400010f7983 */ /* 0x000ea80000300800 */
[----:B------:R-:W2:Y:S01]  /*7ff0*/  LDL.LU R12, [R1+0x98] ;  /* 0x00009800010c7983 */ /* 0x000ea20000300800 */
[----:B---3--:R-:W-:-:S05]  /*8000*/  SEL R14, R5, R14, !P2 ;  /* 0x0000000e050e7207 */ /* 0x008fca0005000000 */
[----:B------:R0:W-:Y:S01]  /*8010*/  STL [R1+0x16c], R14 ;  /* 0x00016c0e01007387 */ /* 0x0001e20000100800 */
[----:B----4-:R-:W-:-:S03]  /*8020*/  SEL R13, R5, R13, !P2 ;  /* 0x0000000d050d7207 */ /* 0x010fc60005000000 */
[----:B0-----:R-:W3:Y:S01]  /*8030*/  LDL.LU R14, [R1+0x68] ;  /* 0x00006800010e7983 */ /* 0x001ee20000300800 */
[----:B------:R-:W-:-:S03]  /*8040*/  SEL R2, R5, R2, !P2 ;  /* 0x0000000205027207 */ /* 0x000fc60005000000 */
[----:B------:R0:W-:Y:S04]  /*8050*/  STL [R1+0x160], R13 ;  /* 0x0001600d01007387 */ /* 0x0001e80000100800 */
[----:B0-----:R-:W4:Y:S04]  /*8060*/  LDL.LU R13, [R1+0x70] ;  /* 0x00007000010d7983 */ /* 0x001f280000300800 */
[----:B------:R0:W-:Y:S01]  /*8070*/  STL [R1+0x14c], R2 ;  /* 0x00014c0201007387 */ /* 0x0001e20000100800 */
[----:B------:R-:W-:-:S03]  /*8080*/  SEL R10, R5, R10, !P2 ;  /* 0x0000000a050a7207 */ /* 0x000fc60005000000 */
[----:B0-----:R-:W4:Y:S04]  /*8090*/  LDL.LU R2, [R1+0x774] ;  /* 0x0007740001027983 */ /* 0x001f280000300800 */
[----:B------:R0:W-:Y:S01]  /*80a0*/  STL [R1+0x140], R10 ;  /* 0x0001400a01007387 */ /* 0x0001e20000100800 */
[C---:B------:R-:W-:Y:S02]  /*80b0*/  SEL R9, R5.reuse, R9, !P2 ;  /* 0x0000000905097207 */ /* 0x040fe40005000000 */
[C---:B------:R-:W-:Y:S01]  /*80c0*/  SEL R8, R5.reuse, R8, !P2 ;  /* 0x0000000805087207 */ /* 0x040fe20005000000 */
[----:B0-----:R-:W4:Y:S01]  /*80d0*/  LDL.LU R10, [R1+0x770] ;  /* 0x00077000010a7983 */ /* 0x001f220000300800 */
[----:B------:R-:W-:-:S03]  /*80e0*/  SEL R7, R5, R7, !P2 ;  /* 0x0000000705077207 */ /* 0x000fc60005000000 */
[----:B------:R0:W-:Y:S01]  /*80f0*/  STL [R1+0x13c], R9 ;  /* 0x00013c0901007387 */ /* 0x0001e20000100800 */
[C---:B------:R-:W-:Y:S02]  /*8100*/  SEL R11, R5.reuse, R11, !P2 ;  /* 0x0000000b050b7207 */ /* 0x040fe40005000000 */
[C---:B------:R-:W-:Y:S01]  /*8110*/  SEL R6, R5.reuse, R6, !P2 ;  /* 0x0000000605067207 */ /* 0x040fe20005000000 */
[----:B0-----:R-:W4:Y:S01]  /*8120*/  LDL.LU R9, [R1+0x76c] ;  /* 0x00076c0001097983 */ /* 0x001f220000300800 */
[----:B------:R-:W-:-:S03]  /*8130*/  SEL R4, R5, R4, !P2 ;  /* 0x0000000405047207 */ /* 0x000fc60005000000 */
[----:B------:R0:W-:Y:S04]  /*8140*/  STL [R1+0x138], R8 ;  /* 0x0001380801007387 */ /* 0x0001e80000100800 */
[----:B0-----:R-:W4:Y:S04]  /*8150*/  LDL.LU R8, [R1+0x768] ;  /* 0x0007680001087983 */ /* 0x001f280000300800 */
[----:B------:R0:W-:Y:S04]  /*8160*/  STL [R1+0x134], R7 ;  /* 0x0001340701007387 */ /* 0x0001e80000100800 */
[----:B0-----:R-:W4:Y:S04]  /*8170*/  LDL.LU R7, [R1+0x764] ;  /* 0x0007640001077983 */ /* 0x001f280000300800 */
[----:B------:R0:W-:Y:S04]  /*8180*/  STL [R1+0x130], R11 ;  /* 0x0001300b01007387 */ /* 0x0001e80000100800 */
[----:B0-----:R-:W4:Y:S04]  /*8190*/  LDL.LU R11, [R1+0x3c] ;  /* 0x00003c00010b7983 */ /* 0x001f280000300800 */
[----:B------:R0:W-:Y:S04]  /*81a0*/  STL [R1+0x12c], R6 ;  /* 0x00012c0601007387 */ /* 0x0001e80000100800 */
[----:B0-----:R-:W4:Y:S04]  /*81b0*/  LDL.LU R6, [R1+0x760] ;  /* 0x0007600001067983 */ /* 0x001f280000300800 */
[----:B------:R0:W-:Y:S04]  /*81c0*/  STL [R1+0x128], R4 ;  /* 0x0001280401007387 */ /* 0x0001e80000100800 */
[----:B0-----:R-:W4:Y:S01]  /*81d0*/  LDL.LU R4, [R1+0x75c] ;  /* 0x00075c0001047983 */ /* 0x001f220000300800 */
[----:B--2---:R-:W-:-:S02]  /*81e0*/  SEL R3, R5, R3, !P2 ;  /* 0x0000000305037207 */ /* 0x004fc40005000000 */
[----:B------:R-:W-:-:S03]  /*81f0*/  SEL R29, R5, R29, !P2 ;  /* 0x0000001d051d7207 */ /* 0x000fc60005000000 */
[----:B------:R0:W-:Y:S01]  /*8200*/  STL [R1+0x120], R3 ;  /* 0x0001200301007387 */ /* 0x0001e20000100800 */
[C---:B------:R-:W-:Y:S02]  /*8210*/  SEL R28, R5.reuse, R28, !P2 ;  /* 0x0000001c051c7207 */ /* 0x040fe40005000000 */
[C---:B------:R-:W-:Y:S01]  /*8220*/  SEL R27, R5.reuse, R27, !P2 ;  /* 0x0000001b051b7207 */ /* 0x040fe20005000000 */
[----:B0-----:R-:W2:Y:S01]  /*8230*/  LDL.LU R3, [R1+0x758] ;  /* 0x0007580001037983 */ /* 0x001ea20000300800 */
[----:B------:R-:W-:-:S03]  /*8240*/  SEL R26, R5, R26, !P2 ;  /* 0x0000001a051a7207 */ /* 0x000fc60005000000 */
[----:B------:R0:W-:Y:S01]  /*8250*/  STL [R1+0x114], R29 ;  /* 0x0001141d01007387 */ /* 0x0001e20000100800 */
[C---:B------:R-:W-:Y:S02]  /*8260*/  SEL R25, R5.reuse, R25, !P2 ;  /* 0x0000001905197207 */ /* 0x040fe40005000000 */
[C---:B------:R-:W-:Y:S01]  /*8270*/  SEL R24, R5.reuse, R24, !P2 ;  /* 0x0000001805187207 */ /* 0x040fe20005000000 */
[----:B0-----:R-:W2:Y:S04]  /*8280*/  LDL.LU R29, [R1+0x754] ;  /* 0x00075400011d7983 */ /* 0x001ea80000300800 */
[----:B------:R0:W-:Y:S01]  /*8290*/  STL [R1+0x104], R28 ;  /* 0x0001041c01007387 */ /* 0x0001e20000100800 */
[C---:B------:R-:W-:Y:S02]  /*82a0*/  SEL R23, R5.reuse, R23, !P2 ;  /* 0x0000001705177207 */ /* 0x040fe40005000000 */
[C---:B------:R-:W-:Y:S01]  /*82b0*/  SEL R22, R5.reuse, R22, !P2 ;  /* 0x0000001605167207 */ /* 0x040fe20005000000 */
[----:B0-----:R-:W2:Y:S04]  /*82c0*/  LDL.LU R28, [R1+0x750] ;  /* 0x00075000011c7983 */ /* 0x001ea80000300800 */
[----:B------:R0:W-:Y:S01]  /*82d0*/  STL [R1+0xfc], R27 ;  /* 0x0000fc1b01007387 */ /* 0x0001e20000100800 */
[----:B------:R-:W-:-:S03]  /*82e0*/  SEL R21, R5, R21, !P2 ;  /* 0x0000001505157207 */ /* 0x000fc60005000000 */
        /* <DEDUP_REMOVED lines=25> */
[----:B------:R0:W-:Y:S04]  /*8480*/  STL [R1+0xb0], R18 ;  /* 0x0000b01201007387 */ /* 0x0001e80000100800 */
        /* <DEDUP_REMOVED lines=10> */
[----:B0-----:R-:W2:Y:S01]  /*8530*/  LDL.LU R12, [R1+0x714] ;  /* 0x00071400010c7983 */ /* 0x001ea20000300800 */
[----:B---3--:R-:W-:-:S02]  /*8540*/  SEL R14, R5, R14, !P2 ;  /* 0x0000000e050e7207 */ /* 0x008fc40005000000 */
[C---:B----4-:R-:W-:Y:S02]  /*8550*/  SEL R13, R5.reuse, R13, !P2 ;  /* 0x0000000d050d7207 */ /* 0x050fe40005000000 */
[----:B--2---:R-:W-:-:S05]  /*8560*/  SEL R12, R5, R12, !P2 ;  /* 0x0000000c050c7207 */ /* 0x004fca0005000000 */
[----:B------:R0:W-:Y:S04]  /*8570*/  STL [R1+0x6c], R12 ;  /* 0x00006c0c01007387 */ /* 0x0001e80000100800 */
[----:B0-----:R-:W2:Y:S04]  /*8580*/  LDL.LU R12, [R1+0x38] ;  /* 0x00003800010c7983 */ /* 0x001ea80000300800 */
[----:B------:R0:W-:Y:S04]  /*8590*/  STL [R1+0x68], R14 ;  /* 0x0000680e01007387 */ /* 0x0001e80000100800 */
[----:B0-----:R-:W3:Y:S04]  /*85a0*/  LDL.LU R14, [R1+0x710] ;  /* 0x00071000010e7983 */ /* 0x001ee80000300800 */
[----:B------:R0:W-:Y:S04]  /*85b0*/  STL [R1+0x64], R13 ;  /* 0x0000640d01007387 */ /* 0x0001e80000100800 */
[----:B0-----:R-:W4:Y:S02]  /*85c0*/  LDL.LU R13, [R1+0x70c] ;  /* 0x00070c00010d7983 */ /* 0x001f240000300800 */
[----:B----4-:R-:W-:-:S05]  /*85d0*/  SEL R13, R5, R13, !P2 ;  /* 0x0000000d050d7207 */ /* 0x010fca0005000000 */
[----:B------:R0:W-:Y:S04]  /*85e0*/  STL [R1+0x54], R13 ;  /* 0x0000540d01007387 */ /* 0x0001e80000100800 */
[----:B0-----:R-:W4:Y:S01]  /*85f0*/  LDL.LU R13, [R1+0x30] ;  /* 0x00003000010d7983 */ /* 0x001f220000300800 */
[----:B---3--:R-:W-:-:S05]  /*8600*/  SEL R14, R5, R14, !P2 ;  /* 0x0000000e050e7207 */ /* 0x008fca0005000000 */
[----:B------:R0:W-:Y:S01]  /*8610*/  STL [R1+0x4c], R14 ;  /* 0x00004c0e01007387 */ /* 0x0001e20000100800 */
[C---:B--2---:R-:W-:Y:S02]  /*8620*/  SEL R12, R5.reuse, R12, !P2 ;  /* 0x0000000c050c7207 */ /* 0x044fe40005000000 */
[C---:B0-----:R-:W-:Y:S02]  /*8630*/  SEL R14, R5.reuse, R15, !P2 ;  /* 0x0000000f050e7207 */ /* 0x041fe40005000000 */
[----:B------:R-:W-:-:S03]  /*8640*/  SEL R15, R5, R16, !P2 ;  /* 0x00000010050f7207 */ /* 0x000fc60005000000 */
[----:B------:R0:W-:Y:S01]  /*8650*/  STL [R1+0x40], R14 ;  /* 0x0000400e01007387 */ /* 0x0001e20000100800 */
[----:B------:R-:W-:-:S03]  /*8660*/  SEL R11, R5, R11, !P2 ;  /* 0x0000000b050b7207 */ /* 0x000fc60005000000 */
[----:B------:R-:W-:Y:S01]  /*8670*/  STL [R1+0x14], R15 ;  /* 0x0000140f01007387 */ /* 0x000fe20000100800 */
[C---:B0-----:R-:W-:Y:S02]  /*8680*/  SEL R14, R5.reuse, R17, !P2 ;  /* 0x00000011050e7207 */ /* 0x041fe40005000000 */
[----:B------:R-:W-:-:S03]  /*8690*/  SEL R17, R5, R0, !P2 ;  /* 0x0000000005117207 */ /* 0x000fc60005000000 */
[----:B------:R-:W-:Y:S01]  /*86a0*/  STL [R1+0xc], R14 ;  /* 0x00000c0e01007387 */ /* 0x000fe20000100800 */
[C---:B------:R-:W-:Y:S02]  /*86b0*/  SEL R18, R5.reuse, R18, !P2 ;  /* 0x0000001205127207 */ /* 0x040fe40005000000 */
[C---:B------:R-:W-:Y:S02]  /*86c0*/  SEL R19, R5.reuse, R19, !P2 ;  /* 0x0000001305137207 */ /* 0x040fe40005000000 */
[C---:B------:R-:W-:Y:S02]  /*86d0*/  SEL R20, R5.reuse, R20, !P2 ;  /* 0x0000001405147207 */ /* 0x040fe40005000000 */
[C---:B------:R-:W-:Y:S02]  /*86e0*/  SEL R21, R5.reuse, R21, !P2 ;  /* 0x0000001505157207 */ /* 0x040fe40005000000 */
[C---:B------:R-:W-:Y:S02]  /*86f0*/  SEL R22, R5.reuse, R22, !P2 ;  /* 0x0000001605167207 */ /* 0x040fe40005000000 */
[----:B------:R-:W-:-:S02]  /*8700*/  SEL R23, R5, R23, !P2 ;  /* 0x0000001705177207 */ /* 0x000fc40005000000 */
[C---:B------:R-:W-:Y:S02]  /*8710*/  SEL R24, R5.reuse, R24, !P2 ;  /* 0x0000001805187207 */ /* 0x040fe40005000000 */
[C---:B------:R-:W-:Y:S02]  /*8720*/  SEL R25, R5.reuse, R25, !P2 ;  /* 0x0000001905197207 */ /* 0x040fe40005000000 */
[C---:B------:R-:W-:Y:S02]  /*8730*/  SEL R26, R5.reuse, R26, !P2 ;  /* 0x0000001a051a7207 */ /* 0x040fe40005000000 */
[C---:B------:R-:W-:Y:S02]  /*8740*/  SEL R27, R5.reuse, R27, !P2 ;  /* 0x0000001b051b7207 */ /* 0x040fe40005000000 */
[C---:B------:R-:W-:Y:S02]  /*8750*/  SEL R28, R5.reuse, R28, !P2 ;  /* 0x0000001c051c7207 */ /* 0x040fe40005000000 */
[----:B------:R-:W-:-:S02]  /*8760*/  SEL R29, R5, R29, !P2 ;  /* 0x0000001d051d7207 */ /* 0x000fc40005000000 */
[----:B----4-:R-:W-:-:S05]  /*8770*/  SEL R13, R5, R13, !P2 ;  /* 0x0000000d050d7207 */ /* 0x010fca0005000000 */
[----:B------:R-:W-:Y:S04]  /*8780*/  STL [R1+0x8], R13 ;  /* 0x0000080d01007387 */ /* 0x000fe80000100800 */
[----:B------:R-:W-:Y:S04]  /*8790*/  STL [R1+0x4], R12 ;  /* 0x0000040c01007387 */ /* 0x000fe80000100800 */
[----:B------:R-:W2:Y:S04]  /*87a0*/  LDL.LU R0, [R1+0x708] ;  /* 0x0007080001007983 */ /* 0x000ea80000300800 */
[----:B------:R-:W-:Y:S04]  /*87b0*/  STL [R1], R11 ;  /* 0x0000000b01007387 */ /* 0x000fe80000100800 */
[----:B------:R0:W-:Y:S04]  /*87c0*/  STL [R1+0x688], R17 ;  /* 0x0006881101007387 */ /* 0x0001e80000100800 */
[----:B0-----:R-:W3:Y:S04]  /*87d0*/  LDL.LU R17, [R1+0x74] ;  /* 0x0000740001117983 */ /* 0x001ee80000300800 */
[----:B------:R0:W-:Y:S04]  /*87e0*/  STL [R1+0x68c], R18 ;  /* 0x00068c1201007387 */ /* 0x0001e80000100800 */
[----:B0-----:R-:W4:Y:S04]  /*87f0*/  LDL.LU R18, [R1+0x60] ;  /* 0x0000600001127983 */ /* 0x001f280000300800 */
        /* <DEDUP_REMOVED lines=12> */
[----:B------:R0:W-:Y:S01]  /*88c0*/  STL [R1+0x6a8], R25 ;  /* 0x0006a81901007387 */ /* 0x0001e20000100800 */
[----:B------:R-:W-:-:S03]  /*88d0*/  SEL R11, R5, R3, !P2 ;  /* 0x00000003050b7207 */ /* 0x000fc60005000000 */
[----:B0-----:R-:W3:Y:S04]  /*88e0*/  LDL.LU R25, [R1+0x24] ;  /* 0x0000240001197983 */ /* 0x001ee80000300800 */
        /* <DEDUP_REMOVED lines=8> */
[----:B------:R-:W4:Y:S01]  /*8970*/  LDL.LU R3, [R1+0x1c] ;  /* 0x00001c0001037983 */ /* 0x000f220000300800 */
[----:B------:R-:W-:-:S02]  /*8980*/  SEL R12, R5, R4, !P2 ;  /* 0x00000004050c7207 */ /* 0x000fc40005000000 */
[C---:B------:R-:W-:Y:S02]  /*8990*/  SEL R13, R5.reuse, R6, !P2 ;  /* 0x00000006050d7207 */ /* 0x040fe40005000000 */
[C---:B------:R-:W-:Y:S01]  /*89a0*/  SEL R14, R5.reuse, R7, !P2 ;  /* 0x00000007050e7207 */ /* 0x040fe20005000000 */
[----:B------:R-:W-:Y:S01]  /*89b0*/  STL [R1+0x6bc], R11 ;  /* 0x0006bc0b01007387 */ /* 0x000fe20000100800 */
[C---:B------:R-:W-:Y:S02]  /*89c0*/  SEL R15, R5.reuse, R8, !P2 ;  /* 0x00000008050f7207 */ /* 0x040fe40005000000 */
[C---:B------:R-:W-:Y:S01]  /*89d0*/  SEL R16, R5.reuse, R9, !P2 ;  /* 0x0000000905107207 */ /* 0x040fe20005000000 */
[----:B------:R-:W-:Y:S01]  /*89e0*/  STL [R1+0x6c0], R12 ;  /* 0x0006c00c01007387 */ /* 0x000fe20000100800 */
[----:B------:R-:W-:-:S03]  /*89f0*/  SEL R10, R5, R10, !P2 ;  /* 0x0000000a050a7207 */ /* 0x000fc60005000000 */
[----:B------:R-:W-:Y:S04]  /*8a00*/  STL [R1+0x6c4], R13 ;  /* 0x0006c40d01007387 */ /* 0x000fe80000100800 */
[----:B------:R-:W-:Y:S01]  /*8a10*/  STL [R1+0x6c8], R14 ;  /* 0x0006c80e01007387 */ /* 0x000fe20000100800 */
[----:B--2---:R-:W-:Y:S01]  /*8a20*/  IMAD R0, R0, UR4, RZ ;  /* 0x0000000400007c24 */ /* 0x004fe2000f8e02ff */
[----:B------:R-:W-:-:S04]  /*8a30*/  ULDC UR4, c[0x0][0x240] ;  /* 0x0000900000047ab9 */ /* 0x000fc80000000800 */
[----:B------:R-:W-:-:S04]  /*8a40*/  LEA R4, P0, R0, UR10, 0x1 ;  /* 0x0000000a00047c11 */ /* 0x000fc8000f8008ff */
[----:B------:R-:W-:Y:S01]  /*8a50*/  LEA.HI.X.SX32 R5, R0, UR11, 0x1, P0 ;  /* 0x0000000b00057c11 */ /* 0x000fe200080f0eff */
[----:B------:R-:W-:Y:S01]  /*8a60*/  STL [R1+0x640], R4 ;  /* 0x0006400401007387 */ /* 0x000fe20000100800 */
[----:B------:R-:W-:Y:S01]  /*8a70*/  IMAD R7, R2, UR4, RZ ;  /* 0x0000000402077c24 */ /* 0x000fe2000f8e02ff */
[----:B------:R-:W-:Y:S02]  /*8a80*/  ULDC.64 UR10, c[0x0][0x218] ;  /* 0x00008600000a7ab9 */ /* 0x000fe40000000a00 */
[----:B------:R-:W-:Y:S04]  /*8a90*/  STL [R1+0x6cc], R15 ;  /* 0x0006cc0f01007387 */ /* 0x000fe80000100800 */
[----:B------:R-:W-:Y:S04]  /*8aa0*/  STL [R1+0x6d0], R16 ;  /* 0x0006d01001007387 */ /* 0x000fe80000100800 */
[----:B------:R-:W-:Y:S04]  /*8ab0*/  STL [R1+0x6d4], R10 ;  /* 0x0006d40a01007387 */ /* 0x000fe80000100800 */
[----:B------:R-:W-:Y:S01]  /*8ac0*/  STL [R1+0x644], R5 ;  /* 0x0006440501007387 */ /* 0x000fe20000100800 */
[----:B---3--:R-:W-:-:S02]  /*8ad0*/  IMAD R2, R25, UR4, RZ ;  /* 0x0000000419027c24 */ /* 0x008fc4000f8e02ff */
[----:B----4-:R-:W-:Y:S02]  /*8ae0*/  IMAD R6, R27, UR4, RZ ;  /* 0x000000041b067c24 */ /* 0x010fe4000f8e02ff */
[----:B------:R-:W-:Y:S02]  /*8af0*/  IMAD R8, R28, UR4, RZ ;  /* 0x000000041c087c24 */ /* 0x000fe4000f8e02ff */
[----:B------:R-:W-:Y:S02]  /*8b00*/  IMAD R9, R29, UR4, RZ ;  /* 0x000000041d097c24 */ /* 0x000fe4000f8e02ff */
[----:B------:R-:W-:-:S03]  /*8b10*/  IMAD R0, R3, UR4, RZ ;  /* 0x0000000403007c24 */ /* 0x000fc6000f8e02ff */
[----:B------:R-:W-:Y:S01]  /*8b20*/  STL [R1+0x6d8], R9 ;  /* 0x0006d80901007387 */ /* 0x000fe20000100800 */
[----:B------:R-:W-:-:S03]  /*8b30*/  IMAD R3, R26, UR4, RZ ;  /* 0x000000041a037c24 */ /* 0x000fc6000f8e02ff */
[----:B------:R0:W-:Y:S04]  /*8b40*/  STL [R1+0x39c], R0 ;  /* 0x00039c0001007387 */ /* 0x0001e80000100800 */
[----:B------:R-:W-:Y:S04]  /*8b50*/  STL [R1+0x6dc], R8 ;  /* 0x0006dc0801007387 */ /* 0x000fe80000100800 */
[----:B------:R-:W-:Y:S01]  /*8b60*/  STL [R1+0x6e0], R7 ;  /* 0x0006e00701007387 */ /* 0x000fe20000100800 */
[----:B0-----:R-:W-:-:S03]  /*8b70*/  IMAD R0, R24, UR4, RZ ;  /* 0x0000000418007c24 */ /* 0x001fc6000f8e02ff */
[----:B------:R-:W-:Y:S04]  /*8b80*/  STL [R1+0x6e4], R6 ;  /* 0x0006e40601007387 */ /* 0x000fe80000100800 */
[----:B------:R-:W-:Y:S04]  /*8b90*/  STL [R1+0x6e8], R3 ;  /* 0x0006e80301007387 */ /* 0x000fe80000100800 */
[----:B------:R0:W-:Y:S04]  /*8ba0*/  STL [R1+0x6ec], R2 ;  /* 0x0006ec0201007387 */ /* 0x0001e80000100800 */
[----:B------:R1:W-:Y:S01]  /*8bb0*/  STL [R1+0x6f0], R0 ;  /* 0x0006f00001007387 */ /* 0x0003e20000100800 */
[----:B0-----:R-:W-:-:S02]  /*8bc0*/  IMAD R2, R23, UR4, RZ ;  /* 0x0000000417027c24 */ /* 0x001fc4000f8e02ff */
[----:B-1----:R-:W-:-:S03]  /*8bd0*/  IMAD R0, R22, UR4, RZ ;  /* 0x0000000416007c24 */ /* 0x002fc6000f8e02ff */
[----:B------:R0:W-:Y:S01]  /*8be0*/  STL [R1+0x10], R2 ;  /* 0x0000100201007387 */ /* 0x0001e20000100800 */
[----:B------:R-:W-:-:S03]  /*8bf0*/  IMAD R3, R21, UR4, RZ ;  /* 0x0000000415037c24 */ /* 0x000fc6000f8e02ff */
[----:B------:R1:W-:Y:S01]  /*8c00*/  STL [R1+0x18], R0 ;  /* 0x0000180001007387 */ /* 0x0003e20000100800 */
[----:B0-----:R-:W-:-:S03]  /*8c10*/  IMAD R2, R20, UR4, RZ ;  /* 0x0000000414027c24 */ /* 0x001fc6000f8e02ff */
[----:B------:R-:W-:Y:S01]  /*8c20*/  STL [R1+0x1c], R3 ;  /* 0x00001c0301007387 */ /* 0x000fe20000100800 */
[----:B-1----:R-:W-:-:S03]  /*8c30*/  IMAD R0, R19, UR4, RZ ;  /* 0x0000000413007c24 */ /* 0x002fc6000f8e02ff */
[----:B------:R-:W-:Y:S04]  /*8c40*/  STL [R1+0x20], R2 ;  /* 0x0000200201007387 */ /* 0x000fe80000100800 */
[----:B------:R0:W-:Y:S04]  /*8c50*/  STL [R1+0x24], R0 ;  /* 0x0000240001007387 */ /* 0x0001e80000100800 */
[----:B0-----:R-:W2:Y:S01]  /*8c60*/  LDL.LU R0, [R1+0x90] ;  /* 0x0000900001007983 */ /* 0x001ea20000300800 */
[----:B------:R-:W-:Y:S02]  /*8c70*/  IMAD R3, R18, UR4, RZ ;  /* 0x0000000412037c24 */ /* 0x000fe4000f8e02ff */
[----:B------:R-:W-:-:S03]  /*8c80*/  IMAD R2, R17, UR4, RZ ;  /* 0x0000000411027c24 */ /* 0x000fc6000f8e02ff */
[----:B------:R-:W-:Y:S04]  /*8c90*/  STL [R1+0x28], R3 ;  /* 0x0000280301007387 */ /* 0x000fe80000100800 */
[----:B--2---:R0:W-:Y:S04]  /*8ca0*/  STL [R1+0x700], R0 ;  /* 0x0007000001007387 */ /* 0x0041e80000100800 */
[----:B------:R-:W-:Y:S04]  /*8cb0*/  STL [R1+0x2c], R2 ;  /* 0x00002c0201007387 */ /* 0x000fe80000100800 */
[----:B0-----:R-:W2:Y:S04]  /*8cc0*/  LDL.LU R0, [R1+0x7c] ;  /* 0x00007c0001007983 */ /* 0x001ea80000300800 */
[----:B--2---:R0:W-:Y:S04]  /*8cd0*/  STL [R1+0x704], R0 ;  /* 0x0007040001007387 */ /* 0x0041e80000100800 */
[----:B0-----:R-:W2:Y:S04]  /*8ce0*/  LDL.LU R0, [R1+0x78] ;  /* 0x0000780001007983 */ /* 0x001ea80000300800 */
[----:B------:R-:W3:Y:S04]  /*8cf0*/  LDL.LU R2, [R1+0x94] ;  /* 0x0000940001027983 */ /* 0x000ee80000300800 */
        /* <DEDUP_REMOVED lines=26> */
[----:B------:R-:W4:Y:S01]  /*8ea0*/  LDL.LU R17, [R1+0x15c] ;  /* 0x00015c0001117983 */ /* 0x000f220000300800 */
[----:B--2---:R-:W-:-:S05]  /*8eb0*/  IMAD R0, R0, UR4, RZ ;  /* 0x0000000400007c24 */ /* 0x004fca000f8e02ff */
[----:B------:R0:W-:Y:S04]  /*8ec0*/  STL [R1+0x30], R0 ;  /* 0x0000300001007387 */ /* 0x0001e80000100800 */
[----:B0-----:R-:W2:Y:S02]  /*8ed0*/  LDL.LU R0, [R1+0x704] ;  /* 0x0007040001007983 */ /* 0x001ea40000300800 */
[----:B--2---:R-:W-:-:S05]  /*8ee0*/  IMAD R0, R0, UR4, RZ ;  /* 0x0000000400007c24 */ /* 0x004fca000f8e02ff */
[----:B------:R0:W-:Y:S04]  /*8ef0*/  STL [R1+0x34], R0 ;  /* 0x0000340001007387 */ /* 0x0001e80000100800 */
[----:B0-----:R-:W2:Y:S01]  /*8f00*/  LDL.LU R0, [R1+0x700] ;  /* 0x0007000001007983 */ /* 0x001ea20000300800 */
[----:B---3--:R-:W-:Y:S02]  /*8f10*/  IMAD R2, R2, UR4, RZ ;  /* 0x0000000402027c24 */ /* 0x008fe4000f8e02ff */
[----:B--2---:R-:W-:-:S05]  /*8f20*/  IMAD R0, R0, UR4, RZ ;  /* 0x0000000400007c24 */ /* 0x004fca000f8e02ff */
[----:B------:R4:W-:Y:S04]  /*8f30*/  STL [R1+0x38], R0 ;  /* 0x0000380001007387 */ /* 0x0009e80000100800 */
[----:B------:R0:W-:Y:S01]  /*8f40*/  STL [R1+0x3c], R2 ;  /* 0x00003c0201007387 */ /* 0x0001e20000100800 */
[----:B----4-:R-:W-:Y:S02]  /*8f50*/  IMAD R0, R3, UR4, RZ ;  /* 0x0000000403007c24 */ /* 0x010fe4000f8e02ff */
[----:B------:R-:W-:Y:S02]  /*8f60*/  IMAD R3, R6, UR4, RZ ;  /* 0x0000000406037c24 */ /* 0x000fe4000f8e02ff */
[----:B0-----:R-:W-:Y:S01]  /*8f70*/  IMAD R2, R7, UR4, RZ ;  /* 0x0000000407027c24 */ /* 0x001fe2000f8e02ff */
[----:B------:R0:W-:Y:S04]  /*8f80*/  STL [R1+0x44], R0 ;  /* 0x0000440001007387 */ /* 0x0001e80000100800 */
[----:B------:R1:W-:Y:S01]  /*8f90*/  STL [R1+0x48], R3 ;  /* 0x0000480301007387 */ /* 0x0003e20000100800 */
[----:B0-----:R-:W-:-:S03]  /*8fa0*/  IMAD R0, R8, UR4, RZ ;  /* 0x0000000408007c24 */ /* 0x001fc6000f8e02ff */
[----:B------:R0:W-:Y:S01]  /*8fb0*/  STL [R1+0x50], R2 ;  /* 0x0000500201007387 */ /* 0x0001e20000100800 */
[----:B-1----:R-:W-:-:S03]  /*8fc0*/  IMAD R3, R9, UR4, RZ ;  /* 0x0000000409037c24 */ /* 0x002fc6000f8e02ff */
[----:B------:R1:W-:Y:S01]  /*8fd0*/  STL [R1+0x58], R0 ;  /* 0x0000580001007387 */ /* 0x0003e20000100800 */
[----:B0-----:R-:W-:-:S03]  /*8fe0*/  IMAD R2, R5, UR4, RZ ;  /* 0x0000000405027c24 */ /* 0x001fc6000f8e02ff */
[----:B------:R0:W-:Y:S01]  /*8ff0*/  STL [R1+0x5c], R3 ;  /* 0x00005c0301007387 */ /* 0x0001e20000100800 */
[----:B-1----:R-:W-:-:S03]  /*9000*/  IMAD R0, R10, UR4, RZ ;  /* 0x000000040a007c24 */ /* 0x002fc6000f8e02ff */
[----:B------:R1:W-:Y:S04]  /*9010*/  STL [R1+0x60], R2 ;  /* 0x0000600201007387 */ /* 0x0003e80000100800 */
[----:B------:R2:W-:Y:S01]  /*9020*/  STL [R1+0x70], R0 ;  /* 0x0000700001007387 */ /* 0x0005e20000100800 */
[----:B0-----:R-:W-:Y:S02]  /*9030*/  IMAD R3, R16, UR4, RZ ;  /* 0x0000000410037c24 */ /* 0x001fe4000f8e02ff */
[----:B-1----:R-:W-:-:S03]  /*9040*/  IMAD R2, R15, UR4, RZ ;  /* 0x000000040f027c24 */ /* 0x002fc6000f8e02ff */
[----:B------:R0:W-:Y:S01]  /*9050*/  STL [R1+0x74], R3 ;  /* 0x0000740301007387 */ /* 0x0001e20000100800 */
[----:B--2---:R-:W-:-:S03]  /*9060*/  IMAD R0, R4, UR4, RZ ;  /* 0x0000000404007c24 */ /* 0x004fc6000f8e02ff */
        /* <DEDUP_REMOVED lines=28> */
[----:B------:R-:W-:Y:S01]  /*9230*/  STL [R1+0xd8], R3 ;  /* 0x0000d80301007387 */ /* 0x000fe20000100800 */
[----:B--2---:R-:W-:-:S03]  /*9240*/  IMAD R0, R19, UR4, RZ ;  /* 0x0000000413007c24 */ /* 0x004fc6000f8e02ff */
        /* <DEDUP_REMOVED lines=46> */
[----:B----4-:R-:W-:Y:S02]  /*9530*/  IMAD R3, R3, UR4, RZ ;  /* 0x0000000403037c24 */ /* 0x010fe4000f8e02ff */
[----:B--2---:R-:W-:-:S05]  /*9540*/  IMAD R0, R0, UR4, RZ ;  /* 0x0000000400007c24 */ /* 0x004fca000f8e02ff */
        /* <DEDUP_REMOVED lines=52> */
[----:B------:R-:W2:Y:S04]  /*9890*/  LDL.LU R4, [R1+0x12c] ;  /* 0x00012c0001047983 */ /* 0x000ea80000300800 */
[----:B------:R0:W-:Y:S04]  /*98a0*/  STL [R1+0x134], R0 ;  /* 0x0001340001007387 */ /* 0x0001e80000100800 */
[----:B0-----:R-:W3:Y:S01]  /*98b0*/  LDL.LU R0, [R1+0x120] ;  /* 0x0001200001007983 */ /* 0x001ee20000300800 */
[----:B------:R-:W-:-:S05]  /*98c0*/  IMAD R2, R17, UR4, RZ ;  /* 0x0000000411027c24 */ /* 0x000fca000f8e02ff */
[----:B------:R-:W-:Y:S04]  /*98d0*/  STL [R1+0x130], R2 ;  /* 0x0001300201007387 */ /* 0x000fe80000100800 */
[----:B---3--:R0:W-:Y:S04]  /*98e0*/  STL [R1+0x6f4], R0 ;  /* 0x0006f40001007387 */ /* 0x0081e80000100800 */
[----:B0-----:R-:W3:Y:S04]  /*98f0*/  LDL.LU R0, [R1+0x128] ;  /* 0x0001280001007983 */ /* 0x001ee80000300800 */
        /* <DEDUP_REMOVED lines=19> */
[----:B--2---:R-:W-:-:S03]  /*9a30*/  IMAD R4, R4, UR4, RZ ;  /* 0x0000000404047c24 */ /* 0x004fc6000f8e02ff */
        /* <DEDUP_REMOVED lines=8> */
[----:B------:R0:W-:Y:S04]  /*9ac0*/  STL [R1+0x12c], R4 ;  /* 0x00012c0401007387 */ /* 0x0001e80000100800 */
[----:B0-----:R-:W2:Y:S01]  /*9ad0*/  LDL.LU R4, [R1] ;  /* 0x0000000001047983 */ /* 0x001ea20000300800 */
[----:B---3--:R-:W-:-:S05]  /*9ae0*/  IMAD R0, R0, UR4, RZ ;  /* 0x0000000400007c24 */ /* 0x008fca000f8e02ff */
[----:B------:R0:W-:Y:S04]  /*9af0*/  STL [R1+0x128], R0 ;  /* 0x0001280001007387 */ /* 0x0001e80000100800 */
[----:B0-----:R-:W3:Y:S01]  /*9b00*/  LDL.LU R0, [R1+0x6f4] ;  /* 0x0006f40001007983 */ /* 0x001ee20000300800 */
[----:B----4-:R-:W-:Y:S02]  /*9b10*/  IMAD R2, R2, UR4, RZ ;  /* 0x0000000402027c24 */ /* 0x010fe4000f8e02ff */
[----:B------:R-:W-:Y:S02]  /*9b20*/  IMAD R3, R3, UR4, RZ ;  /* 0x0000000403037c24 */ /* 0x000fe4000f8e02ff */
[----:B------:R-:W-:Y:S02]  /*9b30*/  IMAD R6, R6, UR4, RZ ;  /* 0x0000000406067c24 */ /* 0x000fe4000f8e02ff */
[----:B------:R-:W-:-:S02]  /*9b40*/  IMAD R7, R7, UR4, RZ ;  /* 0x0000000407077c24 */ /* 0x000fc4000f8e02ff */
[----:B------:R-:W-:Y:S02]  /*9b50*/  IMAD R8, R8, UR4, RZ ;  /* 0x0000000408087c24 */ /* 0x000fe4000f8e02ff */
[----:B------:R-:W-:Y:S02]  /*9b60*/  IMAD R9, R9, UR4, RZ ;  /* 0x0000000409097c24 */ /* 0x000fe4000f8e02ff */
[----:B------:R-:W-:Y:S02]  /*9b70*/  IMAD R10, R10, UR4, RZ ;  /* 0x000000040a0a7c24 */ /* 0x000fe4000f8e02ff */
        /* <DEDUP_REMOVED lines=12> */
[----:B--2---:R-:W-:Y:S02]  /*9c40*/  IMAD R23, R23, UR4, RZ ;  /* 0x0000000417177c24 */ /* 0x004fe4000f8e02ff */
[----:B------:R-:W-:Y:S02]  /*9c50*/  IMAD R22, R22, UR4, RZ ;  /* 0x0000000416167c24 */ /* 0x000fe4000f8e02ff */
[----:B------:R-:W-:-:S02]  /*9c60*/  IMAD R21, R21, UR4, RZ ;  /* 0x0000000415157c24 */ /* 0x000fc4000f8e02ff */
[----:B------:R-:W-:Y:S02]  /*9c70*/  IMAD R20, R20, UR4, RZ ;  /* 0x0000000414147c24 */ /* 0x000fe4000f8e02ff */
[----:B------:R-:W-:Y:S02]  /*9c80*/  IMAD R19, R19, UR4, RZ ;  /* 0x0000000413137c24 */ /* 0x000fe4000f8e02ff */
[----:B------:R-:W-:Y:S02]  /*9c90*/  IMAD R18, R18, UR4, RZ ;  /* 0x0000000412127c24 */ /* 0x000fe4000f8e02ff */
[----:B------:R-:W-:Y:S02]  /*9ca0*/  IMAD R17, R17, UR4, RZ ;  /* 0x0000000411117c24 */ /* 0x000fe4000f8e02ff */
[----:B---3--:R-:W-:-:S05]  /*9cb0*/  IMAD R0, R0, UR4, RZ ;  /* 0x0000000400007c24 */ /* 0x008fca000f8e02ff */
[----:B------:R0:W-:Y:S04]  /*9cc0*/  STL [R1+0x120], R0 ;  /* 0x0001200001007387 */ /* 0x0001e80000100800 */
[----:B0-----:R-:W2:Y:S04]  /*9cd0*/  LDL.LU R0, [R1+0x6f0] ;  /* 0x0006f00001007983 */ /* 0x001ea80000300800 */
[----:B------:R0:W-:Y:S04]  /*9ce0*/  STL [R1+0x114], R2 ;  /* 0x0001140201007387 */ /* 0x0001e80000100800 */
[----:B0-----:R-:W3:Y:S04]  /*9cf0*/  LDL.LU R2, [R1+0x6ec] ;  /* 0x0006ec0001027983 */ /* 0x001ee80000300800 */
[----:B------:R0:W-:Y:S04]  /*9d00*/  STL [R1+0x104], R3 ;  /* 0x0001040301007387 */ /* 0x0001e80000100800 */
[----:B0-----:R-:W4:Y:S04]  /*9d10*/  LDL.LU R3, [R1+0x6e8] ;  /* 0x0006e80001037983 */ /* 0x001f280000300800 */
        /* <DEDUP_REMOVED lines=47> */
[----:B0-----:R-:W3:Y:S01]  /*a010*/  LDL.LU R17, [R1+0x688] ;  /* 0x0006880001117983 */ /* 0x001ee20000300800 */
[----:B------:R-:W-:-:S02]  /*a020*/  IMAD R5, R5, UR4, RZ ;  /* 0x0000000405057c24 */ /* 0x000fc4000f8e02ff */
[----:B------:R-:W-:-:S03]  /*a030*/  IMAD R4, R4, UR4, RZ ;  /* 0x0000000404047c24 */ /* 0x000fc6000f8e02ff */
[----:B------:R0:W-:Y:S04]  /*a040*/  STL [R1+0x648], R5 ;  /* 0x0006480501007387 */ /* 0x0001e80000100800 */
[----:B0-----:R-:W3:Y:S04]  /*a050*/  LDL.LU R5, [R1+0x18] ;  /* 0x0000180001057983 */ /* 0x001ee80000300800 */
[----:B------:R0:W-:Y:S04]  /*a060*/  STL [R1+0x64c], R4 ;  /* 0x00064c0401007387 */ /* 0x0001e80000100800 */
[----:B0-----:R-:W3:Y:S01]  /*a070*/  LDL.LU R4, [R1+0x10] ;  /* 0x0000100001047983 */ /* 0x001ee20000300800 */
[----:B----4-:R-:W-:-:S02]  /*a080*/  IMAD R11, R11, UR4, RZ ;  /* 0x000000040b0b7c24 */ /* 0x010fc4000f8e02ff */
[----:B--2---:R-:W-:Y:S02]  /*a090*/  IMAD R29, R29, UR4, RZ ;  /* 0x000000041d1d7c24 */ /* 0x004fe4000f8e02ff */
[----:B---3--:R-:W-:Y:S02]  /*a0a0*/  IMAD R28, R28, UR4, RZ ;  /* 0x000000041c1c7c24 */ /* 0x008fe4000f8e02ff */
        /* <DEDUP_REMOVED lines=10> */
[----:B------:R-:W-:-:S05]  /*a150*/  IMAD R17, R17, UR4, RZ ;  /* 0x0000000411117c24 */ /* 0x000fca000f8e02ff */
[----:B------:R-:W-:Y:S04]  /*a160*/  STL [R1+0x650], R17 ;  /* 0x0006501101007387 */ /* 0x000fe80000100800 */
[----:B------:R0:W-:Y:S04]  /*a170*/  STL [R1+0x654], R18 ;  /* 0x0006541201007387 */ /* 0x0001e80000100800 */
[----:B------:R-:W-:Y:S04]  /*a180*/  STL [R1+0x658], R19 ;  /* 0x0006581301007387 */ /* 0x000fe80000100800 */
[----:B------:R-:W-:Y:S04]  /*a190*/  STL [R1+0x65c], R20 ;  /* 0x00065c1401007387 */ /* 0x000fe80000100800 */
[----:B------:R-:W-:Y:S04]  /*a1a0*/  STL [R1+0x660], R21 ;  /* 0x0006601501007387 */ /* 0x000fe80000100800 */
[----:B------:R-:W-:Y:S04]  /*a1b0*/  STL [R1+0x664], R22 ;  /* 0x0006641601007387 */ /* 0x000fe80000100800 */
[----:B------:R-:W-:Y:S04]  /*a1c0*/  STL [R1+0x668], R23 ;  /* 0x0006681701007387 */ /* 0x000fe80000100800 */
[----:B------:R-:W-:Y:S04]  /*a1d0*/  STL [R1+0x66c], R24 ;  /* 0x00066c1801007387 */ /* 0x000fe80000100800 */
[----:B------:R-:W-:Y:S04]  /*a1e0*/  STL [R1+0x670], R25 ;  /* 0x0006701901007387 */ /* 0x000fe80000100800 */
[----:B------:R-:W-:Y:S04]  /*a1f0*/  STL [R1+0x674], R26 ;  /* 0x0006741a01007387 */ /* 0x000fe80000100800 */
[----:B------:R1:W-:Y:S01]  /*a200*/  STL [R1+0x678], R27 ;  /* 0x0006781b01007387 */ /* 0x0003e20000100800 */
[----:B0-----:R-:W-:-:S02]  /*a210*/  LEA R18, P3, R9, UR10, 0x1 ;  /* 0x0000000a09127c11 */ /* 0x001fc4000f8608ff */
[----:B------:R-:W-:Y:S01]  /*a220*/  LEA R17, P2, R8, UR10, 0x1 ;  /* 0x0000000a08117c11 */ /* 0x000fe2000f8408ff */
[----:B-1----:R-:W2:Y:S04]  /*a230*/  LDL.LU R27, [R1+0x2c] ;  /* 0x00002c00011b7983 */ /* 0x002ea80000300800 */
[----:B------:R0:W-:Y:S04]  /*a240*/  STL [R1+0x67c], R28 ;  /* 0x00067c1c01007387 */ /* 0x0001e80000100800 */
[----:B0-----:R-:W3:Y:S04]  /*a250*/  LDL.LU R28, [R1+0x28] ;  /* 0x00002800011c7983 */ /* 0x001ee80000300800 */
[----:B------:R0:W-:Y:S04]  /*a260*/  STL [R1+0x680], R29 ;  /* 0x0006801d01007387 */ /* 0x0001e80000100800 */
[----:B0-----:R-:W4:Y:S04]  /*a270*/  LDL.LU R29, [R1+0x24] ;  /* 0x00002400011d7983 */ /* 0x001f280000300800 */
[----:B------:R0:W-:Y:S04]  /*a280*/  STL [R1+0x684], R11 ;  /* 0x0006840b01007387 */ /* 0x0001e80000100800 */
[----:B0-----:R-:W2:Y:S04]  /*a290*/  LDL.LU R11, [R1+0x20] ;  /* 0x00002000010b7983 */ /* 0x001ea80000300800 */
[----:B------:R-:W3:Y:S04]  /*a2a0*/  LDL.LU R26, [R1+0x30] ;  /* 0x00003000011a7983 */ /* 0x000ee80000300800 */
[----:B------:R0:W-:Y:S04]  /*a2b0*/  STL [R1+0x3a0], R18 ;  /* 0x0003a01201007387 */ /* 0x0001e80000100800 */
[----:B------:R1:W-:Y:S04]  /*a2c0*/  STL [R1+0x3a4], R17 ;  /* 0x0003a41101007387 */ /* 0x0003e80000100800 */
[----:B------:R-:W3:Y:S01]  /*a2d0*/  LDL.LU R25, [R1+0x34] ;  /* 0x0000340001197983 */ /* 0x000ee20000300800 */
[----:B0-----:R-:W-:-:S02]  /*a2e0*/  LEA R18, P1, R7, UR10, 0x1 ;  /* 0x0000000a07127c11 */ /* 0x001fc4000f8208ff */
[----:B-1----:R-:W-:-:S03]  /*a2f0*/  LEA R17, P0, R6, UR10, 0x1 ;  /* 0x0000000a06117c11 */ /* 0x002fc6000f8008ff */
[----:B------:R0:W-:Y:S04]  /*a300*/  STL [R1+0x3a8], R18 ;  /* 0x0003a81201007387 */ /* 0x0001e80000100800 */
[----:B------:R1:W-:Y:S04]  /*a310*/  STL [R1+0x3ac], R17 ;  /* 0x0003ac1101007387 */ /* 0x0003e80000100800 */
[----:B------:R-:W3:Y:S01]  /*a320*/  LDL.LU R24, [R1+0x38] ;  /* 0x0000380001187983 */ /* 0x000ee20000300800 */
[----:B0-----:R-:W-:Y:S02]  /*a330*/  LEA R18, P6, R3, UR10, 0x1 ;  /* 0x0000000a03127c11 */ /* 0x001fe4000f8c08ff */
[----:B-1----:R-:W-:-:S03]  /*a340*/  LEA R17, P5, R2, UR10, 0x1 ;  /* 0x0000000a02117c11 */ /* 0x002fc6000f8a08ff */
[----:B------:R-:W-:Y:S04]  /*a350*/  STL [R1+0x3b0], R18 ;  /* 0x0003b01201007387 */ /* 0x000fe80000100800 */
[----:B------:R0:W-:Y:S02]  /*a360*/  STL [R1+0x3b4], R17 ;  /* 0x0003b41101007387 */ /* 0x0001e40000100800 */
[----:B0-----:R-:W-:Y:S02]  /*a370*/  LEA.HI.X.SX32 R17, R9, UR11, 0x1, P3 ;  /* 0x0000000b09117c11 */ /* 0x001fe400098f0eff */
[----:B------:R-:W4:Y:S01]  /*a380*/  LDL.LU R9, [R1+0x1c] ;  /* 0x00001c0001097983 */ /* 0x000f220000300800 */
[----:B------:R-:W-:-:S05]  /*a390*/  LEA R18, P4, R0, UR10, 0x1 ;  /* 0x0000000a00127c11 */ /* 0x000fca000f8808ff */
[----:B------:R-:W-:Y:S04]  /*a3a0*/  STL [R1+0x3b8], R18 ;  /* 0x0003b81201007387 */ /* 0x000fe80000100800 */
[----:B------:R-:W3:Y:S04]  /*a3b0*/  LDL.LU R23, [R1+0x3c] ;  /* 0x00003c0001177983 */ /* 0x000ee80000300800 */
[----:B------:R0:W-:Y:S04]  /*a3c0*/  STL [R1+0x398], R17 ;  /* 0x0003981101007387 */ /* 0x0001e80000100800 */
[----:B------:R-:W3:Y:S01]  /*a3d0*/  LDL.LU R22, [R1+0x44] ;  /* 0x0000440001167983 */ /* 0x000ee20000300800 */
[----:B------:R-:W-:-:S02]  /*a3e0*/  LEA.HI.X.SX32 R8, R8, UR11, 0x1, P2 ;  /* 0x0000000b08087c11 */ /* 0x000fc400090f0eff */
[----:B0-----:R-:W-:-:S05]  /*a3f0*/  LEA R17, P3, R4, UR10, 0x1 ;  /* 0x0000000a04117c11 */ /* 0x001fca000f8608ff */
[----:B------:R0:W-:Y:S04]  /*a400*/  STL [R1+0x3bc], R17 ;  /* 0x0003bc1101007387 */ /* 0x0001e80000100800 */
[----:B------:R1:W-:Y:S04]  /*a410*/  STL [R1+0x390], R8 ;  /* 0x0003900801007387 */ /* 0x0003e80000100800 */
[----:B------:R-:W3:Y:S01]  /*a420*/  LDL.LU R21, [R1+0x48] ;  /* 0x0000480001157983 */ /* 0x000ee20000300800 */
[----:B0-----:R-:W-:Y:S02]  /*a430*/  LEA R17, P2, R5, UR10, 0x1 ;  /* 0x0000000a05117c11 */ /* 0x001fe4000f8408ff */
[----:B-1----:R-:W-:-:S03]  /*a440*/  LEA.HI.X.SX32 R8, R7, UR11, 0x1, P1 ;  /* 0x0000000b07087c11 */ /* 0x002fc600088f0eff */
[----:B------:R-:W-:Y:S01]  /*a450*/  STL [R1+0x3c0], R17 ;  /* 0x0003c01101007387 */ /* 0x000fe20000100800 */
[----:B------:R-:W-:-:S03]  /*a460*/  LEA.HI.X.SX32 R6, R6, UR11, 0x1, P0 ;  /* 0x0000000b06067c11 */ /* 0x000fc600080f0eff */
[----:B------:R-:W-:Y:S04]  /*a470*/  STL [R1+0x388], R8 ;  /* 0x0003880801007387 */ /* 0x000fe80000100800 */
[----:B------:R-:W3:Y:S01]  /*a480*/  LDL.LU R20, [R1+0x50] ;  /* 0x0000500001147983 */ /* 0x000ee20000300800 */
[----:B------:R-:W-:Y:S02]  /*a490*/  LEA.HI.X.SX32 R2, R2, UR11, 0x1, P5 ;  /* 0x0000000b02027c11 */ /* 0x000fe4000a8f0eff */
[----:B----4-:R-:W-:-:S05]  /*a4a0*/  LEA R7, P1, R9, UR10, 0x1 ;  /* 0x0000000a09077c11 */ /* 0x010fca000f8208ff */
[----:B------:R2:W-:Y:S04]  /*a4b0*/  STL [R1+0x3c4], R7 ;  /* 0x0003c40701007387 */ /* 0x0005e80000100800 */
[----:B------:R0:W-:Y:S04]  /*a4c0*/  STL [R1+0x380], R6 ;  /* 0x0003800601007387 */ /* 0x0001e80000100800 */
[----:B------:R-:W4:Y:S01]  /*a4d0*/  LDL.LU R19, [R1+0x58] ;  /* 0x0000580001137983 */ /* 0x000f220000300800 */
[----:B--2---:R-:W-:Y:S02]  /*a4e0*/  LEA R7, P0, R11, UR10, 0x1 ;  /* 0x0000000a0b077c11 */ /* 0x004fe4000f8008ff */
[----:B0-----:R-:W-:-:S03]  /*a4f0*/  LEA.HI.X.SX32 R6, R3, UR11, 0x1, P6 ;  /* 0x0000000b03067c11 */ /* 0x001fc6000b0f0eff */
[----:B------:R-:W-:Y:S04]  /*a500*/  STL [R1+0x3c8], R7 ;  /* 0x0003c80701007387 */ /* 0x000fe80000100800 */
[----:B------:R-:W-:Y:S01]  /*a510*/  STL [R1+0x378], R6 ;  /* 0x0003780601007387 */ /* 0x000fe20000100800 */
[----:B------:R-:W-:-:S03]  /*a520*/  LEA R3, P6, R29, UR10, 0x1 ;  /* 0x0000000a1d037c11 */ /* 0x000fc6000f8c08ff */
[----:B------:R-:W2:Y:S04]  /*a530*/  LDL.LU R18, [R1+0x5c] ;  /* 0x00005c0001127983 */ /* 0x000ea80000300800 */
[----:B------:R3:W-:Y:S04]  /*a540*/  STL [R1+0x3cc], R3 ;  /* 0x0003cc0301007387 */ /* 0x0007e80000100800 */
[----:B------:R0:W-:Y:S04]  /*a550*/  STL [R1+0x370], R2 ;  /* 0x0003700201007387 */ /* 0x0001e80000100800 */
[----:B------:R-:W2:Y:S01]  /*a560*/  LDL.LU R17, [R1+0x60] ;  /* 0x0000600001117983 */ /* 0x000ea20000300800 */
[----:B---3--:R-:W-:-:S02]  /*a570*/  LEA R3, P5, R28, UR10, 0x1 ;  /* 0x0000000a1c037c11 */ /* 0x008fc4000f8a08ff */
[----:B0-----:R-:W-:-:S03]  /*a580*/  LEA.HI.X.SX32 R2, R0, UR11, 0x1, P4 ;  /* 0x0000000b00027c11 */ /* 0x001fc6000a0f0eff */
[----:B------:R-:W-:Y:S04]  /*a590*/  STL [R1+0x3d0], R3 ;  /* 0x0003d00301007387 */ /* 0x000fe80000100800 */
[----:B------:R0:W-:Y:S01]  /*a5a0*/  STL [R1+0x368], R2 ;  /* 0x0003680201007387 */ /* 0x0001e20000100800 */
[----:B------:R-:W-:Y:S02]  /*a5b0*/  LEA R0, P4, R27, UR10, 0x1 ;  /* 0x0000000a1b007c11 */ /* 0x000fe4000f8808ff */
[----:B0-----:R-:W-:Y:S02]  /*a5c0*/  LEA.HI.X.SX32 R2, R4, UR11, 0x1, P3 ;  /* 0x0000000b04027c11 */ /* 0x001fe400098f0eff */
[----:B------:R-:W3:Y:S04]  /*a5d0*/  LDL.LU R4, [R1+0x70] ;  /* 0x0000700001047983 */ /* 0x000ee80000300800 */
[----:B------:R-:W-:Y:S04]  /*a5e0*/  STL [R1+0x3d4], R0 ;  /* 0x0003d40001007387 */ /* 0x000fe80000100800 */
[----:B------:R0:W-:Y:S02]  /*a5f0*/  STL [R1+0x360], R2 ;  /* 0x0003600201007387 */ /* 0x0001e40000100800 */
[----:B0-----:R-:W-:-:S02]  /*a600*/  LEA.HI.X.SX32 R2, R5, UR11, 0x1, P2 ;  /* 0x0000000b05027c11 */ /* 0x001fc400090f0eff */
[----:B------:R-:W3:Y:S01]  /*a610*/  LDL.LU R5, [R1+0x74] ;  /* 0x0000740001057983 */ /* 0x000ee20000300800 */
[----:B------:R-:W-:-:S05]  /*a620*/  LEA R0, P3, R26, UR10, 0x1 ;  /* 0x0000000a1a007c11 */ /* 0x000fca000f8608ff */
[----:B------:R-:W-:Y:S04]  /*a630*/  STL [R1+0x3d8], R0 ;  /* 0x0003d80001007387 */ /* 0x000fe80000100800 */
[----:B------:R0:W-:Y:S02]  /*a640*/  STL [R1+0x358], R2 ;  /* 0x0003580201007387 */ /* 0x0001e40000100800 */
[----:B0-----:R-:W-:Y:S02]  /*a650*/  LEA.HI.X.SX32 R2, R9, UR11, 0x1, P1 ;  /* 0x0000000b09027c11 */ /* 0x001fe400088f0eff */
[----:B------:R-:W3:Y:S01]  /*a660*/  LDL.LU R9, [R1+0x78] ;  /* 0x0000780001097983 */ /* 0x000ee20000300800 */
[----:B------:R-:W-:-:S05]  /*a670*/  LEA R0, P2, R25, UR10, 0x1 ;  /* 0x0000000a19007c11 */ /* 0x000fca000f8408ff */
[----:B------:R-:W-:Y:S04]  /*a680*/  STL [R1+0x3dc], R0 ;  /* 0x0003dc0001007387 */ /* 0x000fe80000100800 */
[----:B------:R0:W-:Y:S02]  /*a690*/  STL [R1+0x350], R2 ;  /* 0x0003500201007387 */ /* 0x0001e40000100800 */
[----:B0-----:R-:W-:Y:S02]  /*a6a0*/  LEA.HI.X.SX32 R2, R11, UR11, 0x1, P0 ;  /* 0x0000000b0b027c11 */ /* 0x001fe400080f0eff */
[----:B------:R-:W3:Y:S01]  /*a6b0*/  LDL.LU R11, [R1+0x7c] ;  /* 0x00007c00010b7983 */ /* 0x000ee20000300800 */
[----:B------:R-:W-:-:S05]  /*a6c0*/  LEA R0, P1, R24, UR10, 0x1 ;  /* 0x0000000a18007c11 */ /* 0x000fca000f8208ff */
[----:B------:R0:W-:Y:S04]  /*a6d0*/  STL [R1+0x3e0], R0 ;  /* 0x0003e00001007387 */ /* 0x0001e80000100800 */
[----:B------:R1:W-:Y:S01]  /*a6e0*/  STL [R1+0x348], R2 ;  /* 0x0003480201007387 */ /* 0x0003e20000100800 */
[----:B0-----:R-:W-:Y:S02]  /*a6f0*/  LEA R0, P0, R23, UR10, 0x1 ;  /* 0x0000000a17007c11 */ /* 0x001fe4000f8008ff */
[----:B-1----:R-:W-:Y:S02]  /*a700*/  LEA.HI.X.SX32 R2, R29, UR11, 0x1, P6 ;  /* 0x0000000b1d027c11 */ /* 0x002fe4000b0f0eff */
        /* <DEDUP_REMOVED lines=20> */
[----:B----4-:R-:W-:-:S05]  /*a850*/  LEA R0, P3, R19, UR10, 0x1 ;  /* 0x0000000a13007c11 */ /* 0x010fca000f8608ff */
[----:B------:R-:W-:Y:S04]  /*a860*/  STL [R1+0x3f4], R0 ;  /* 0x0003f40001007387 */ /* 0x000fe80000100800 */
[----:B------:R0:W-:Y:S02]  /*a870*/  STL [R1+0x320], R2 ;  /* 0x0003200201007387 */ /* 0x0001e40000100800 */
[----:B0-----:R-:W-:Y:S02]  /*a880*/  LEA.HI.X.SX32 R2, R24, UR11, 0x1, P1 ;  /* 0x0000000b18027c11 */ /* 0x001fe400088f0eff */
[----:B------:R-:W4:Y:S01]  /*a890*/  LDL.LU R24, [R1+0xa8] ;  /* 0x0000a80001187983 */ /* 0x000f220000300800 */
[----:B--2---:R-:W-:-:S05]  /*a8a0*/  LEA R0, P2, R18, UR10, 0x1 ;  /* 0x0000000a12007c11 */ /* 0x004fca000f8408ff */
[----:B------:R0:W-:Y:S04]  /*a8b0*/  STL [R1+0x3f8], R0 ;  /* 0x0003f80001007387 */ /* 0x0001e80000100800 */
[----:B------:R1:W-:Y:S01]  /*a8c0*/  STL [R1+0x318], R2 ;  /* 0x0003180201007387 */ /* 0x0003e20000100800 */
[----:B0-----:R-:W-:Y:S02]  /*a8d0*/  LEA R0, P1, R17, UR10, 0x1 ;  /* 0x0000000a11007c11 */ /* 0x001fe4000f8208ff */
[----:B-1----:R-:W-:Y:S02]  /*a8e0*/  LEA.HI.X.SX32 R2, R23, UR11, 0x1, P0 ;  /* 0x0000000b17027c11 */ /* 0x002fe400080f0eff */
[----:B------:R-:W2:Y:S04]  /*a8f0*/  LDL.LU R23, [R1+0xac] ;  /* 0x0000ac0001177983 */ /* 0x000ea80000300800 */
[----:B------:R3:W-:Y:S04]  /*a900*/  STL [R1+0x3fc], R0 ;  /* 0x0003fc0001007387 */ /* 0x0007e80000100800 */
[----:B------:R0:W-:Y:S01]  /*a910*/  STL [R1+0x310], R2 ;  /* 0x0003100201007387 */ /* 0x0001e20000100800 */
[----:B---3--:R-:W-:-:S02]  /*a920*/  LEA R0, P0, R4, UR10, 0x1 ;  /* 0x0000000a04007c11 */ /* 0x008fc4000f8008ff */
        /* <DEDUP_REMOVED lines=38> */
[----:B------:R1:W-:Y:S04]  /*ab90*/  STL [R1+0x2d0], R2 ;  /* 0x0002d00201007387 */ /* 0x0003e80000100800 */
[----:B------:R-:W3:Y:S01]  /*aba0*/  LDL.LU R8, [R1+0xe8] ;  /* 0x0000e80001087983 */ /* 0x000ee20000300800 */
[----:B0-----:R-:W-:Y:S02]  /*abb0*/  LEA R0, P6, R25, UR10, 0x1 ;  /* 0x0000000a19007c11 */ /* 0x001fe4000f8c08ff */
[----:B-1----:R-:W-:-:S03]  /*abc0*/  LEA.HI.X.SX32 R2, R9, UR11, 0x1, P5 ;  /* 0x0000000b09027c11 */ /* 0x002fc6000a8f0eff */
[----:B------:R-:W-:Y:S04]  /*abd0*/  STL [R1+0x420], R0 ;  /* 0x0004200001007387 */ /* 0x000fe80000100800 */
[----:B------:R0:W-:Y:S04]  /*abe0*/  STL [R1+0x2c8], R2 ;  /* 0x0002c80201007387 */ /* 0x0001e80000100800 */
[----:B------:R-:W3:Y:S01]  /*abf0*/  LDL.LU R9, [R1+0xf0] ;  /* 0x0000f00001097983 */ /* 0x000ee20000300800 */
[----:B0-----:R-:W-:Y:S02]  /*ac00*/  LEA.HI.X.SX32 R2, R11, UR11, 0x1, P4 ;  /* 0x0000000b0b027c11 */ /* 0x001fe4000a0f0eff */
[----:B----4-:R-:W-:-:S05]  /*ac10*/  LEA R0, P5, R24, UR10, 0x1 ;  /* 0x0000000a18007c11 */ /* 0x010fca000f8a08ff */
[----:B------:R-:W-:Y:S04]  /*ac20*/  STL [R1+0x424], R0 ;  /* 0x0004240001007387 */ /* 0x000fe80000100800 */
[----:B------:R0:W-:Y:S04]  /*ac30*/  STL [R1+0x2c0], R2 ;  /* 0x0002c00201007387 */ /* 0x0001e80000100800 */
[----:B------:R-:W4:Y:S01]  /*ac40*/  LDL.LU R11, [R1+0x100] ;  /* 0x00010000010b7983 */ /* 0x000f220000300800 */
[----:B0-----:R-:W-:Y:S02]  /*ac50*/  LEA.HI.X.SX32 R2, R29, UR11, 0x1, P3 ;  /* 0x0000000b1d027c11 */ /* 0x001fe400098f0eff */
[----:B--2---:R-:W-:-:S05]  /*ac60*/  LEA R0, P4, R23, UR10, 0x1 ;  /* 0x0000000a17007c11 */ /* 0x004fca000f8808ff */
[----:B------:R-:W-:Y:S04]  /*ac70*/  STL [R1+0x428], R0 ;  /* 0x0004280001007387 */ /* 0x000fe80000100800 */
[----:B------:R0:W-:Y:S04]  /*ac80*/  STL [R1+0x2b8], R2 ;  /* 0x0002b80201007387 */ /* 0x0001e80000100800 */
[----:B------:R-:W2:Y:S01]  /*ac90*/  LDL.LU R29, [R1+0x108] ;  /* 0x00010800011d7983 */ /* 0x000ea20000300800 */
[----:B0-----:R-:W-:Y:S02]  /*aca0*/  LEA.HI.X.SX32 R2, R28, UR11, 0x1, P2 ;  /* 0x0000000b1c027c11 */ /* 0x001fe400090f0eff */
[----:B---3--:R-:W-:-:S05]  /*acb0*/  LEA R0, P3, R22, UR10, 0x1 ;  /* 0x0000000a16007c11 */ /* 0x008fca000f8608ff */
        /* <DEDUP_REMOVED lines=9> */
[----:B------:R-:W-:-:S05]  /*ad50*/  LEA R0, P1, R20, UR10, 0x1 ;  /* 0x0000000a14007c11 */ /* 0x000fca000f8208ff */
        /* <DEDUP_REMOVED lines=25> */
[----:B------:R0:W-:Y:S04]  /*aef0*/  STL [R1+0x448], R0 ;  /* 0x0004480001007387 */ /* 0x0001e80000100800 */
[----:B------:R1:W-:Y:S04]  /*af00*/  STL [R1+0x278], R2 ;  /* 0x0002780201007387 */ /* 0x0003e80000100800 */
[----:B------:R-:W3:Y:S01]  /*af10*/  LDL.LU R21, [R1+0x150] ;  /* 0x0001500001157983 */ /* 0x000ee20000300800 */
[----:B0-----:R-:W-:Y:S02]  /*af20*/  LEA R0, P2, R8, UR10, 0x1 ;  /* 0x0000000a08007c11 */ /* 0x001fe4000f8408ff */
[----:B-1----:R-:W-:-:S03]  /*af30*/  LEA.HI.X.SX32 R2, R20, UR11, 0x1, P1 ;  /* 0x0000000b14027c11 */ /* 0x002fc600088f0eff */
        /* <DEDUP_REMOVED lines=9> */
[----:B------:R-:W-:-:S02]  /*afd0*/  LEA.HI.X.SX32 R3, R9, UR11, 0x1, P1 ;  /* 0x0000000b09037c11 */ /* 0x000fc400088f0eff */
[----:B----4-:R-:W-:-:S05]  /*afe0*/  LEA R0, P0, R11, UR10, 0x1 ;  /* 0x0000000a0b007c11 */ /* 0x010fca000f8008ff */
[----:B------:R2:W-:Y:S04]  /*aff0*/  STL [R1+0x454], R0 ;  /* 0x0004540001007387 */ /* 0x0005e80000100800 */
[----:B------:R0:W-:Y:S04]  /*b000*/  STL [R1+0x260], R2 ;  /* 0x0002600201007387 */ /* 0x0001e80000100800 */
[----:B------:R-:W4:Y:S01]  /*b010*/  LDL.LU R18, [R1+0x15c] ;  /* 0x00015c0001127983 */ /* 0x000f220000300800 */
[----:B--2---:R-:W-:Y:S02]  /*b020*/  LEA R0, P6, R29, UR10, 0x1 ;  /* 0x0000000a1d007c11 */ /* 0x004fe4000f8c08ff */
[----:B0-----:R-:W-:-:S03]  /*b030*/  LEA.HI.X.SX32 R2, R17, UR11, 0x1, P5 ;  /* 0x0000000b11027c11 */ /* 0x001fc6000a8f0eff */
[----:B------:R3:W-:Y:S04]  /*b040*/  STL [R1+0x458], R0 ;  /* 0x0004580001007387 */ /* 0x0007e80000100800 */
[----:B------:R-:W2:Y:S04]  /*b050*/  LDL.LU R17, [R1+0x164] ;  /* 0x0001640001117983 */ /* 0x000ea80000300800 */
[----:B------:R0:W-:Y:S01]  /*b060*/  STL [R1+0x258], R2 ;  /* 0x0002580201007387 */ /* 0x0001e20000100800 */
[----:B---3--:R-:W-:Y:S02]  /*b070*/  LEA R0, P5, R28, UR10, 0x1 ;  /* 0x0000000a1c007c11 */ /* 0x008fe4000f8a08ff */
[----:B0-----:R-:W-:-:S03]  /*b080*/  LEA.HI.X.SX32 R2, R4, UR11, 0x1, P4 ;  /* 0x0000000b04027c11 */ /* 0x001fc6000a0f0eff */
[----:B------:R0:W-:Y:S04]  /*b090*/  STL [R1+0x45c], R0 ;  /* 0x00045c0001007387 */ /* 0x0001e80000100800 */
[----:B------:R-:W3:Y:S04]  /*b0a0*/  LDL.LU R4, [R1+0x168] ;  /* 0x0001680001047983 */ /* 0x000ee80000300800 */
[----:B------:R1:W-:Y:S01]  /*b0b0*/  STL [R1+0x250], R2 ;  /* 0x0002500201007387 */ /* 0x0003e20000100800 */
[----:B0-----:R-:W-:Y:S02]  /*b0c0*/  LEA R0, P4, R27, UR10, 0x1 ;  /* 0x0000000a1b007c11 */ /* 0x001fe4000f8808ff */
[----:B-1----:R-:W-:-:S03]  /*b0d0*/  LEA.HI.X.SX32 R2, R5, UR11, 0x1, P3 ;  /* 0x0000000b05027c11 */ /* 0x002fc600098f0eff */
[----:B------:R0:W-:Y:S04]  /*b0e0*/  STL [R1+0x460], R0 ;  /* 0x0004600001007387 */ /* 0x0001e80000100800 */
[----:B------:R-:W3:Y:S04]  /*b0f0*/  LDL.LU R5, [R1+0x170] ;  /* 0x0001700001057983 */ /* 0x000ee80000300800 */
[----:B------:R1:W-:Y:S01]  /*b100*/  STL [R1+0x248], R2 ;  /* 0x0002480201007387 */ /* 0x0003e20000100800 */
[----:B0-----:R-:W-:Y:S02]  /*b110*/  LEA R0, P3, R26, UR10, 0x1 ;  /* 0x0000000a1a007c11 */ /* 0x001fe4000f8608ff */
[----:B-1----:R-:W-:-:S03]  /*b120*/  LEA.HI.X.SX32 R2, R8, UR11, 0x1, P2 ;  /* 0x0000000b08027c11 */ /* 0x002fc600090f0eff */
[----:B------:R0:W-:Y:S04]  /*b130*/  STL [R1+0x464], R0 ;  /* 0x0004640001007387 */ /* 0x0001e80000100800 */
[----:B------:R-:W3:Y:S04]  /*b140*/  LDL.LU R8, [R1+0x178] ;  /* 0x0001780001087983 */ /* 0x000ee80000300800 */
[----:B------:R-:W-:Y:S01]  /*b150*/  STL [R1+0x240], R2 ;  /* 0x0002400201007387 */ /* 0x000fe20000100800 */
[----:B0-----:R-:W-:-:S05]  /*b160*/  LEA R0, P2, R25, UR10, 0x1 ;  /* 0x0000000a19007c11 */ /* 0x001fca000f8408ff */
[----:B------:R0:W-:Y:S04]  /*b170*/  STL [R1+0x468], R0 ;  /* 0x0004680001007387 */ /* 0x0001e80000100800 */
[----:B------:R-:W-:Y:S04]  /*b180*/  STL [R1+0x238], R3 ;  /* 0x0002380301007387 */ /* 0x000fe80000100800 */
        /* <DEDUP_REMOVED lines=24> */
[----:B------:R-:W-:Y:S01]  /*b310*/  STL [R1+0x210], R0 ;  /* 0x0002100001007387 */ /* 0x000fe20000100800 */
[----:B------:R-:W-:Y:S02]  /*b320*/  LEA R3, P3, R19, UR10, 0x1 ;  /* 0x0000000a13037c11 */ /* 0x000fe4000f8608ff */
[----:B0-----:R-:W-:-:S03]  /*b330*/  LEA.HI.X.SX32 R2, R25, UR11, 0x1, P2 ;  /* 0x0000000b19027c11 */ /* 0x001fc600090f0eff */
[----:B------:R-:W-:Y:S04]  /*b340*/  STL [R1+0x480], R3 ;  /* 0x0004800301007387 */ /* 0x000fe80000100800 */
[----:B------:R-:W3:Y:S04]  /*b350*/  LDL.LU R26, [R1+0x174] ;  /* 0x00017400011a7983 */ /* 0x000ee80000300800 */
[----:B------:R0:W-:Y:S02]  /*b360*/  STL [R1+0x208], R2 ;  /* 0x0002080201007387 */ /* 0x0001e40000100800 */
[----:B0-----:R-:W-:-:S02]  /*b370*/  LEA.HI.X.SX32 R2, R24, UR11, 0x1, P1 ;  /* 0x0000000b18027c11 */ /* 0x001fc400088f0eff */
[----:B----4-:R-:W-:-:S05]  /*b380*/  LEA R0, P2, R18, UR10, 0x1 ;  /* 0x0000000a12007c11 */ /* 0x010fca000f8408ff */
[----:B------:R2:W-:Y:S04]  /*b390*/  STL [R1+0x484], R0 ;  /* 0x0004840001007387 */ /* 0x0005e80000100800 */
[----:B------:R-:W4:Y:S04]  /*b3a0*/  LDL.LU R25, [R1+0x16c] ;  /* 0x00016c0001197983 */ /* 0x000f280000300800 */
[----:B------:R0:W-:Y:S01]  /*b3b0*/  STL [R1+0x200], R2 ;  /* 0x0002000201007387 */ /* 0x0001e20000100800 */
[----:B--2---:R-:W-:-:S05]  /*b3c0*/  LEA R0, P1, R17, UR10, 0x1 ;  /* 0x0000000a11007c11 */ /* 0x004fca000f8208ff */
[----:B------:R3:W-:Y:S04]  /*b3d0*/  STL [R1+0x488], R0 ;  /* 0x0004880001007387 */ /* 0x0007e80000100800 */
[----:B------:R-:W2:Y:S01]  /*b3e0*/  LDL.LU R24, [R1+0x160] ;  /* 0x0001600001187983 */ /* 0x000ea20000300800 */
[----:B0-----:R-:W-:-:S05]  /*b3f0*/  LEA.HI.X.SX32 R2, R23, UR11, 0x1, P0 ;  /* 0x0000000b17027c11 */ /* 0x001fca00080f0eff */
[----:B------:R0:W-:Y:S01]  /*b400*/  STL [R1+0x1f8], R2 ;  /* 0x0001f80201007387 */ /* 0x0001e20000100800 */
[----:B---3--:R-:W-:Y:S02]  /*b410*/  LEA R0, P0, R4, UR10, 0x1 ;  /* 0x0000000a04007c11 */ /* 0x008fe4000f8008ff */
[----:B0-----:R-:W-:-:S03]  /*b420*/  LEA.HI.X.SX32 R2, R22, UR11, 0x1, P6 ;  /* 0x0000000b16027c11 */ /* 0x001fc6000b0f0eff */
[----:B------:R0:W-:Y:S04]  /*b430*/  STL [R1+0x48c], R0 ;  /* 0x00048c0001007387 */ /* 0x0001e80000100800 */
[----:B------:R-:W3:Y:S04]  /*b440*/  LDL.LU R23, [R1+0x14c] ;  /* 0x00014c0001177983 */ /* 0x000ee80000300800 */
[----:B------:R1:W-:Y:S01]  /*b450*/  STL [R1+0x1f0], R2 ;  /* 0x0001f00201007387 */ /* 0x0003e20000100800 */
[----:B0-----:R-:W-:-:S05]  /*b460*/  LEA R0, P6, R5, UR10, 0x1 ;  /* 0x0000000a05007c11 */ /* 0x001fca000f8c08ff */
[----:B------:R0:W-:Y:S04]  /*b470*/  STL [R1+0x490], R0 ;  /* 0x0004900001007387 */ /* 0x0001e80000100800 */
[----:B------:R-:W3:Y:S01]  /*b480*/  LDL.LU R22, [R1+0x140] ;  /* 0x0001400001167983 */ /* 0x000ee20000300800 */
[----:B-1----:R-:W-:-:S05]  /*b490*/  LEA.HI.X.SX32 R2, R21, UR11, 0x1, P5 ;  /* 0x0000000b15027c11 */ /* 0x002fca000a8f0eff */
[----:B------:R1:W-:Y:S01]  /*b4a0*/  STL [R1+0x1e8], R2 ;  /* 0x0001e80201007387 */ /* 0x0003e20000100800 */
[----:B0-----:R-:W-:-:S05]  /*b4b0*/  LEA R0, P5, R8, UR10, 0x1 ;  /* 0x0000000a08007c11 */ /* 0x001fca000f8a08ff */
[----:B------:R-:W-:Y:S04]  /*b4c0*/  STL [R1+0x494], R0 ;  /* 0x0004940001007387 */ /* 0x000fe80000100800 */
[----:B------:R-:W3:Y:S01]  /*b4d0*/  LDL.LU R21, [R1+0x13c] ;  /* 0x00013c0001157983 */ /* 0x000ee20000300800 */
[----:B-1----:R-:W-:-:S05]  /*b4e0*/  LEA.HI.X.SX32 R2, R20, UR11, 0x1, P4 ;  /* 0x0000000b14027c11 */ /* 0x002fca000a0f0eff */
        /* <DEDUP_REMOVED lines=24> */
[----:B------:R-:W-:Y:S04]  /*b670*/  STL [R1+0x4a8], R0 ;  /* 0x0004a80001007387 */ /* 0x000fe80000100800 */
[----:B------:R-:W3:Y:S04]  /*b680*/  LDL.LU R5, [R1+0x120] ;  /* 0x0001200001057983 */ /* 0x000ee80000300800 */
[----:B------:R0:W-:Y:S04]  /*b690*/  STL [R1+0x1b8], R2 ;  /* 0x0001b80201007387 */ /* 0x0001e80000100800 */
[----:B------:R-:W3:Y:S01]  /*b6a0*/  LDL.LU R7, [R1+0x114] ;  /* 0x0001140001077983 */ /* 0x000ee20000300800 */
[----:B0-----:R-:W-:-:S02]  /*b6b0*/  LEA.HI.X.SX32 R2, R8, UR11, 0x1, P5 ;  /* 0x0000000b08027c11 */ /* 0x001fc4000a8f0eff */
[----:B------:R-:W-:-:S05]  /*b6c0*/  LEA R0, P6, R26, UR10, 0x1 ;  /* 0x0000000a1a007c11 */ /* 0x000fca000f8c08ff */
[----:B------:R-:W-:Y:S04]  /*b6d0*/  STL [R1+0x4ac], R0 ;  /* 0x0004ac0001007387 */ /* 0x000fe80000100800 */
[----:B------:R0:W-:Y:S04]  /*b6e0*/  STL [R1+0x1b0], R2 ;  /* 0x0001b00201007387 */ /* 0x0001e80000100800 */
[----:B------:R-:W3:Y:S01]  /*b6f0*/  LDL.LU R8, [R1+0x104] ;  /* 0x0001040001087983 */ /* 0x000ee20000300800 */
[----:B0-----:R-:W-:Y:S02]  /*b700*/  LEA.HI.X.SX32 R2, R9, UR11, 0x1, P4 ;  /* 0x0000000b09027c11 */ /* 0x001fe4000a0f0eff */
[----:B------:R-:W-:-:S02]  /*b710*/  LEA.HI.X.SX32 R3, R11, UR11, 0x1, P3 ;  /* 0x0000000b0b037c11 */ /* 0x000fc400098f0eff */
[----:B----4-:R-:W-:-:S05]  /*b720*/  LEA R0, P5, R25, UR10, 0x1 ;  /* 0x0000000a19007c11 */ /* 0x010fca000f8a08ff */
[----:B------:R2:W-:Y:S04]  /*b730*/  STL [R1+0x4b0], R0 ;  /* 0x0004b00001007387 */ /* 0x0005e80000100800 */
[----:B------:R-:W-:Y:S04]  /*b740*/  STL [R1+0x1a8], R2 ;  /* 0x0001a80201007387 */ /* 0x000fe80000100800 */
[----:B------:R-:W4:Y:S01]  /*b750*/  LDL.LU R9, [R1+0xfc] ;  /* 0x0000fc0001097983 */ /* 0x000f220000300800 */
[----:B--2---:R-:W-:-:S05]  /*b760*/  LEA R0, P4, R24, UR10, 0x1 ;  /* 0x0000000a18007c11 */ /* 0x004fca000f8808ff */
[----:B------:R0:W-:Y:S04]  /*b770*/  STL [R1+0x4b4], R0 ;  /* 0x0004b40001007387 */ /* 0x0001e80000100800 */
[----:B------:R1:W-:Y:S04]  /*b780*/  STL [R1+0x1a0], R3 ;  /* 0x0001a00301007387 */ /* 0x0003e80000100800 */
[----:B------:R-:W2:Y:S01]  /*b790*/  LDL.LU R11, [R1+0xf8] ;  /* 0x0000f800010b7983 */ /* 0x000ea20000300800 */
[----:B0-----:R-:W-:Y:S02]  /*b7a0*/  LEA.HI.X.SX32 R0, R29, UR11, 0x1, P2 ;  /* 0x0000000b1d007c11 */ /* 0x001fe400090f0eff */
[----:B---3--:R-:W-:-:S05]  /*b7b0*/  LEA R2, P3, R23, UR10, 0x1 ;  /* 0x0000000a17027c11 */ /* 0x008fca000f8608ff */
[----:B------:R0:W-:Y:S04]  /*b7c0*/  STL [R1+0x4b8], R2 ;  /* 0x0004b80201007387 */ /* 0x0001e80000100800 */
[----:B------:R-:W-:Y:S01]  /*b7d0*/  STL [R1+0x1a4], R0 ;  /* 0x0001a40001007387 */ /* 0x000fe20000100800 */
[----:B-1----:R-:W-:-:S05]  /*b7e0*/  LEA R3, P2, R22, UR10, 0x1 ;  /* 0x0000000a16037c11 */ /* 0x002fca000f8408ff */
[----:B------:R1:W-:Y:S04]  /*b7f0*/  STL [R1+0x4bc], R3 ;  /* 0x0004bc0301007387 */ /* 0x0003e80000100800 */
[----:B------:R-:W3:Y:S01]  /*b800*/  LDL.LU R29, [R1+0xf4] ;  /* 0x0000f400011d7983 */ /* 0x000ee20000300800 */
[----:B0-----:R-:W-:Y:S02]  /*b810*/  LEA.HI.X.SX32 R2, R28, UR11, 0x1, P1 ;  /* 0x0000000b1c027c11 */ /* 0x001fe400088f0eff */
[----:B-1----:R-:W-:-:S03]  /*b820*/  LEA.HI.X.SX32 R3, R27, UR11, 0x1, P0 ;  /* 0x0000000b1b037c11 */ /* 0x002fc600080f0eff */
[----:B------:R0:W-:Y:S01]  /*b830*/  STL [R1+0x1ac], R2 ;  /* 0x0001ac0201007387 */ /* 0x0001e20000100800 */
        /* <DEDUP_REMOVED lines=8> */
[----:B------:R-:W-:-:S05]  /*b8c0*/  LEA R3, P6, R19, UR10, 0x1 ;  /* 0x0000000a13037c11 */ /* 0x000fca000f8c08ff */
[----:B------:R1:W-:Y:S04]  /*b8d0*/  STL [R1+0x4c8], R3 ;  /* 0x0004c80301007387 */ /* 0x0003e80000100800 */
[----:B------:R-:W3:Y:S01]  /*b8e0*/  LDL.LU R27, [R1+0xdc] ;  /* 0x0000dc00011b7983 */ /* 0x000ee20000300800 */
[----:B0-----:R-:W-:Y:S02]  /*b8f0*/  LEA.HI.X.SX32 R2, R25, UR11, 0x1, P5 ;  /* 0x0000000b19027c11 */ /* 0x001fe4000a8f0eff */
[----:B-1----:R-:W-:-:S03]  /*b900*/  LEA.HI.X.SX32 R3, R24, UR11, 0x1, P4 ;  /* 0x0000000b18037c11 */ /* 0x002fc6000a0f0eff */
[----:B------:R-:W-:Y:S01]  /*b910*/  STL [R1+0x1c4], R2 ;  /* 0x0001c40201007387 */ /* 0x000fe20000100800 */
[----:B------:R-:W-:-:S05]  /*b920*/  LEA R0, P5, R18, UR10, 0x1 ;  /* 0x0000000a12007c11 */ /* 0x000fca000f8a08ff */
[----:B------:R0:W-:Y:S04]  /*b930*/  STL [R1+0x4cc], R0 ;  /* 0x0004cc0001007387 */ /* 0x0001e80000100800 */
[----:B------:R1:W-:Y:S04]  /*b940*/  STL [R1+0x1cc], R3 ;  /* 0x0001cc0301007387 */ /* 0x0003e80000100800 */
[----:B------:R-:W3:Y:S01]  /*b950*/  LDL.LU R26, [R1+0xc8] ;  /* 0x0000c800011a7983 */ /* 0x000ee20000300800 */
[----:B0-----:R-:W-:Y:S02]  /*b960*/  LEA.HI.X.SX32 R0, R23, UR11, 0x1, P3 ;  /* 0x0000000b17007c11 */ /* 0x001fe400098f0eff */
[----:B------:R-:W-:-:S05]  /*b970*/  LEA R2, P4, R17, UR10, 0x1 ;  /* 0x0000000a11027c11 */ /* 0x000fca000f8808ff */
        /* <DEDUP_REMOVED lines=25> */
[----:B------:R0:W-:Y:S04]  /*bb10*/  STL [R1+0x1fc], R2 ;  /* 0x0001fc0201007387 */ /* 0x0001e80000100800 */
[----:B------:R-:W4:Y:S01]  /*bb20*/  LDL.LU R21, [R1+0xa0] ;  /* 0x0000a00001157983 */ /* 0x000f220000300800 */
[----:B--2---:R-:W-:-:S05]  /*bb30*/  LEA R0, P5, R11, UR10, 0x1 ;  /* 0x0000000a0b007c11 */ /* 0x004fca000f8a08ff */
[----:B------:R-:W-:Y:S01]  /*bb40*/  STL [R1+0x4e8], R0 ;  /* 0x0004e80001007387 */ /* 0x000fe20000100800 */
[----:B0-----:R-:W-:-:S03]  /*bb50*/  LEA.HI.X.SX32 R2, R17, UR11, 0x1, P4 ;  /* 0x0000000b11027c11 */ /* 0x001fc6000a0f0eff */
[----:B------:R-:W2:Y:S04]  /*bb60*/  LDL.LU R20, [R1+0x8c] ;  /* 0x00008c0001147983 */ /* 0x000ea80000300800 */
[----:B------:R0:W-:Y:S04]  /*bb70*/  STL [R1+0x204], R2 ;  /* 0x0002040201007387 */ /* 0x0001e80000100800 */
[----:B------:R-:W2:Y:S01]  /*bb80*/  LDL.LU R19, [R1+0x88] ;  /* 0x0000880001137983 */ /* 0x000ea20000300800 */
[----:B0-----:R-:W-:Y:S02]  /*bb90*/  LEA.HI.X.SX32 R2, R4, UR11, 0x1, P3 ;  /* 0x0000000b04027c11 */ /* 0x001fe400098f0eff */
[----:B---3--:R-:W-:-:S05]  /*bba0*/  LEA R0, P4, R29, UR10, 0x1 ;  /* 0x0000000a1d007c11 */ /* 0x008fca000f8808ff */
[----:B------:R0:W-:Y:S04]  /*bbb0*/  STL [R1+0x4ec], R0 ;  /* 0x0004ec0001007387 */ /* 0x0001e80000100800 */
[----:B------:R-:W3:Y:S04]  /*bbc0*/  LDL.LU R18, [R1+0x84] ;  /* 0x0000840001127983 */ /* 0x000ee80000300800 */
[----:B------:R1:W-:Y:S04]  /*bbd0*/  STL [R1+0x20c], R2 ;  /* 0x00020c0201007387 */ /* 0x0003e80000100800 */
[----:B------:R-:W3:Y:S01]  /*bbe0*/  LDL.LU R17, [R1+0x80] ;  /* 0x0000800001117983 */ /* 0x000ee20000300800 */
[----:B0-----:R-:W-:-:S02]  /*bbf0*/  LEA R0, P3, R28, UR10, 0x1 ;  /* 0x0000000a1c007c11 */ /* 0x001fc4000f8608ff */
[----:B-1----:R-:W-:-:S03]  /*bc00*/  LEA.HI.X.SX32 R2, R5, UR11, 0x1, P2 ;  /* 0x0000000b05027c11 */ /* 0x002fc600090f0eff */
[----:B------:R0:W-:Y:S04]  /*bc10*/  STL [R1+0x4f0], R0 ;  /* 0x0004f00001007387 */ /* 0x0001e80000100800 */
[----:B------:R-:W3:Y:S04]  /*bc20*/  LDL.LU R4, [R1+0x6c] ;  /* 0x00006c0001047983 */ /* 0x000ee80000300800 */
[----:B------:R1:W-:Y:S04]  /*bc30*/  STL [R1+0x214], R2 ;  /* 0x0002140201007387 */ /* 0x0003e80000100800 */
[----:B------:R-:W3:Y:S01]  /*bc40*/  LDL.LU R5, [R1+0x68] ;  /* 0x0000680001057983 */ /* 0x000ee20000300800 */
[----:B0-----:R-:W-:-:S02]  /*bc50*/  LEA R0, P2, R27, UR10, 0x1 ;  /* 0x0000000a1b007c11 */ /* 0x001fc4000f8408ff */
[----:B-1----:R-:W-:-:S03]  /*bc60*/  LEA.HI.X.SX32 R2, R7, UR11, 0x1, P1 ;  /* 0x0000000b07027c11 */ /* 0x002fc600088f0eff */
[----:B------:R0:W-:Y:S04]  /*bc70*/  STL [R1+0x4f4], R0 ;  /* 0x0004f40001007387 */ /* 0x0001e80000100800 */
[----:B0-----:R-:W3:Y:S04]  /*bc80*/  LDL.LU R0, [R1+0x64] ;  /* 0x0000640001007983 */ /* 0x001ee80000300800 */
[----:B------:R0:W-:Y:S01]  /*bc90*/  STL [R1+0x21c], R2 ;  /* 0x00021c0201007387 */ /* 0x0001e20000100800 */
[----:B------:R-:W-:-:S03]  /*bca0*/  LEA R3, P1, R26, UR10, 0x1 ;  /* 0x0000000a1a037c11 */ /* 0x000fc6000f8208ff */
[----:B0-----:R-:W3:Y:S01]  /*bcb0*/  LDL.LU R2, [R1+0x54] ;  /* 0x0000540001027983 */ /* 0x001ee20000300800 */
[----:B------:R-:W-:-:S03]  /*bcc0*/  LEA.HI.X.SX32 R6, R8, UR11, 0x1, P0 ;  /* 0x0000000b08067c11 */ /* 0x000fc600080f0eff */
[----:B------:R0:W-:Y:S04]  /*bcd0*/  STL [R1+0x4f8], R3 ;  /* 0x0004f80301007387 */ /* 0x0001e80000100800 */
[----:B0-----:R-:W3:Y:S04]  /*bce0*/  LDL.LU R3, [R1+0x4c] ;  /* 0x00004c0001037983 */ /* 0x001ee80000300800 */
[----:B------:R0:W-:Y:S04]  /*bcf0*/  STL [R1+0x224], R6 ;  /* 0x0002240601007387 */ /* 0x0001e80000100800 */
[----:B0-----:R-:W3:Y:S01]  /*bd00*/  LDL.LU R6, [R1+0x40] ;  /* 0x0000400001067983 */ /* 0x001ee20000300800 */
[----:B------:R-:W-:-:S02]  /*bd10*/  LEA R7, P0, R25, UR10, 0x1 ;  /* 0x0000000a19077c11 */ /* 0x000fc4000f8008ff */
[----:B------:R-:W-:-:S03]  /*bd20*/  LEA.HI.X.SX32 R8, R9, UR11, 0x1, P6 ;  /* 0x0000000b09087c11 */ /* 0x000fc6000b0f0eff */
[----:B------:R0:W-:Y:S04]  /*bd30*/  STL [R1+0x4fc], R7 ;  /* 0x0004fc0701007387 */ /* 0x0001e80000100800 */
[----:B0-----:R-:W3:Y:S04]  /*bd40*/  LDL.LU R7, [R1+0x14] ;  /* 0x0000140001077983 */ /* 0x001ee80000300800 */
[----:B------:R0:W-:Y:S01]  /*bd50*/  STL [R1+0x22c], R8 ;  /* 0x00022c0801007387 */ /* 0x0001e20000100800 */
[----:B------:R-:W-:-:S03]  /*bd60*/  LEA R9, P6, R24, UR10, 0x1 ;  /* 0x0000000a18097c11 */ /* 0x000fc6000f8c08ff */
[----:B0-----:R-:W3:Y:S04]  /*bd70*/  LDL.LU R8, [R1+0xc] ;  /* 0x00000c0001087983 */ /* 0x001ee80000300800 */
[----:B------:R0:W-:Y:S04]  /*bd80*/  STL [R1+0x500], R9 ;  /* 0x0005000901007387 */ /* 0x0001e80000100800 */
[----:B0-----:R-:W3:Y:S01]  /*bd90*/  LDL.LU R9, [R1+0x8] ;  /* 0x0000080001097983 */ /* 0x001ee20000300800 */
[----:B------:R-:W-:Y:S02]  /*bda0*/  LEA.HI.X.SX32 R11, R11, UR11, 0x1, P5 ;  /* 0x0000000b0b0b7c11 */ /* 0x000fe4000a8f0eff */
[----:B------:R-:W-:-:S03]  /*bdb0*/  LEA.HI.X.SX32 R29, R29, UR11, 0x1, P4 ;  /* 0x0000000b1d1d7c11 */ /* 0x000fc6000a0f0eff */
[----:B------:R0:W-:Y:S02]  /*bdc0*/  STL [R1+0x234], R11 ;  /* 0x0002340b01007387 */ /* 0x0001e40000100800 */
[----:B0-----:R-:W-:-:S05]  /*bdd0*/  LEA R11, P5, R23, UR10, 0x1 ;  /* 0x0000000a170b7c11 */ /* 0x001fca000f8a08ff */
[----:B------:R0:W-:Y:S01]  /*bde0*/  STL [R1+0x504], R11 ;  /* 0x0005040b01007387 */ /* 0x0001e20000100800 */
[----:B------:R-:W-:-:S03]  /*bdf0*/  LEA.HI.X.SX32 R28, R28, UR11, 0x1, P3 ;  /* 0x0000000b1c1c7c11 */ /* 0x000fc600098f0eff */
[----:B0-----:R-:W3:Y:S04]  /*be00*/  LDL.LU R11, [R1+0x684] ;  /* 0x00068400010b7983 */ /* 0x001ee80000300800 */
[----:B------:R4:W-:Y:S01]  /*be10*/  STL [R1+0x23c], R29 ;  /* 0x00023c1d01007387 */ /* 0x0009e20000100800 */
[----:B------:R-:W-:Y:S02]  /*be20*/  LEA.HI.X.SX32 R27, R27, UR11, 0x1, P2 ;  /* 0x0000000b1b1b7c11 */ /* 0x000fe400090f0eff */
[----:B------:R-:W-:Y:S02]  /*be30*/  LEA.HI.X.SX32 R26, R26, UR11, 0x1, P1 ;  /* 0x0000000b1a1a7c11 */ /* 0x000fe400088f0eff */
[----:B------:R-:W-:Y:S02]  /*be40*/  LEA.HI.X.SX32 R25, R25, UR11, 0x1, P0 ;  /* 0x0000000b19197c11 */ /* 0x000fe400080f0eff */
[----:B------:R-:W-:-:S02]  /*be50*/  LEA.HI.X.SX32 R24, R24, UR11, 0x1, P6 ;  /* 0x0000000b18187c11 */ /* 0x000fc4000b0f0eff */
[----:B------:R-:W-:Y:S02]  /*be60*/  LEA.HI.X.SX32 R23, R23, UR11, 0x1, P5 ;  /* 0x0000000b17177c11 */ /* 0x000fe4000a8f0eff */
[----:B----4-:R-:W-:-:S05]  /*be70*/  LEA R29, P4, R22, UR10, 0x1 ;  /* 0x0000000a161d7c11 */ /* 0x010fca000f8808ff */
[----:B------:R0:W-:Y:S04]  /*be80*/  STL [R1+0x508], R29 ;  /* 0x0005081d01007387 */ /* 0x0001e80000100800 */
[----:B0-----:R-:W4:Y:S04]  /*be90*/  LDL.LU R29, [R1+0x680] ;  /* 0x00068000011d7983 */ /* 0x001f280000300800 */
[----:B------:R0:W-:Y:S02]  /*bea0*/  STL [R1+0x244], R28 ;  /* 0x0002441c01007387 */ /* 0x0001e40000100800 */
[----:B0-----:R-:W-:-:S05]  /*beb0*/  LEA R28, P3, R21, UR10, 0x1 ;  /* 0x0000000a151c7c11 */ /* 0x001fca000f8608ff */
[----:B------:R0:W-:Y:S04]  /*bec0*/  STL [R1+0x50c], R28 ;  /* 0x00050c1c01007387 */ /* 0x0001e80000100800 */
[----:B0-----:R-:W4:Y:S04]  /*bed0*/  LDL.LU R28, [R1+0x67c] ;  /* 0x00067c00011c7983 */ /* 0x001f280000300800 */
[----:B------:R2:W-:Y:S02]  /*bee0*/  STL [R1+0x24c], R27 ;  /* 0x00024c1b01007387 */ /* 0x0005e40000100800 */
[----:B--2---:R-:W-:-:S05]  /*bef0*/  LEA R27, P2, R20, UR10, 0x1 ;  /* 0x0000000a141b7c11 */ /* 0x004fca000f8408ff */
[----:B------:R0:W-:Y:S04]  /*bf00*/  STL [R1+0x510], R27 ;  /* 0x0005101b01007387 */ /* 0x0001e80000100800 */
[----:B0-----:R-:W2:Y:S04]  /*bf10*/  LDL.LU R27, [R1+0x678] ;  /* 0x00067800011b7983 */ /* 0x001ea80000300800 */
[----:B------:R0:W-:Y:S02]  /*bf20*/  STL [R1+0x254], R26 ;  /* 0x0002541a01007387 */ /* 0x0001e40000100800 */
[----:B0-----:R-:W-:-:S05]  /*bf30*/  LEA R26, P1, R19, UR10, 0x1 ;  /* 0x0000000a131a7c11 */ /* 0x001fca000f8208ff */
[----:B------:R0:W-:Y:S04]  /*bf40*/  STL [R1+0x514], R26 ;  /* 0x0005141a01007387 */ /* 0x0001e80000100800 */
[----:B0-----:R-:W4:Y:S04]  /*bf50*/  LDL.LU R26, [R1+0x674] ;  /* 0x00067400011a7983 */ /* 0x001f280000300800 */
[----:B------:R3:W-:Y:S02]  /*bf60*/  STL [R1+0x25c], R25 ;  /* 0x00025c1901007387 */ /* 0x0007e40000100800 */
[----:B---3--:R-:W-:-:S05]  /*bf70*/  LEA R25, P0, R18, UR10, 0x1 ;  /* 0x0000000a12197c11 */ /* 0x008fca000f8008ff */
[----:B------:R0:W-:Y:S04]  /*bf80*/  STL [R1+0x518], R25 ;  /* 0x0005181901007387 */ /* 0x0001e80000100800 */
[----:B0-----:R-:W3:Y:S04]  /*bf90*/  LDL.LU R25, [R1+0x670] ;  /* 0x0006700001197983 */ /* 0x001ee80000300800 */
[----:B------:R0:W-:Y:S02]  /*bfa0*/  STL [R1+0x264], R24 ;  /* 0x0002641801007387 */ /* 0x0001e40000100800 */
[----:B0-----:R-:W-:-:S05]  /*bfb0*/  LEA R24, P6, R17, UR10, 0x1 ;  /* 0x0000000a11187c11 */ /* 0x001fca000f8c08ff */
[----:B------:R0:W-:Y:S01]  /*bfc0*/  STL [R1+0x51c], R24 ;  /* 0x00051c1801007387 */ /* 0x0001e20000100800 */
[----:B------:R-:W-:-:S03]  /*bfd0*/  LEA.HI.X.SX32 R22, R22, UR11, 0x1, P4 ;  /* 0x0000000b16167c11 */ /* 0x000fc6000a0f0eff */
[----:B0-----:R-:W2:Y:S04]  /*bfe0*/  LDL.LU R24, [R1+0x66c] ;  /* 0x00066c0001187983 */ /* 0x001ea80000300800 */
[----:B------:R0:W-:Y:S02]  /*bff0*/  STL [R1+0x26c], R23 ;  /* 0x00026c1701007387 */ /* 0x0001e40000100800 */
[----:B0-----:R-:W-:-:S05]  /*c000*/  LEA R23, P5, R4, UR10, 0x1 ;  /* 0x0000000a04177c11 */ /* 0x001fca000f8a08ff */
[----:B------:R0:W-:Y:S01]  /*c010*/  STL [R1+0x520], R23 ;  /* 0x0005201701007387 */ /* 0x0001e20000100800 */
[----:B------:R-:W-:-:S03]  /*c020*/  LEA.HI.X.SX32 R21, R21, UR11, 0x1, P3 ;  /* 0x0000000b15157c11 */ /* 0x000fc600098f0eff */
[----:B0-----:R-:W4:Y:S04]  /*c030*/  LDL.LU R23, [R1+0x668] ;  /* 0x0006680001177983 */ /* 0x001f280000300800 */
[----:B------:R0:W-:Y:S02]  /*c040*/  STL [R1+0x274], R22 ;  /* 0x0002741601007387 */ /* 0x0001e40000100800 */
[----:B0-----:R-:W-:-:S05]  /*c050*/  LEA R22, P4, R5, UR10, 0x1 ;  /* 0x0000000a05167c11 */ /* 0x001fca000f8808ff */
[----:B------:R0:W-:Y:S01]  /*c060*/  STL [R1+0x524], R22 ;  /* 0x0005241601007387 */ /* 0x0001e20000100800 */
[----:B------:R-:W-:-:S03]  /*c070*/  LEA.HI.X.SX32 R20, R20, UR11, 0x1, P2 ;  /* 0x0000000b14147c11 */ /* 0x000fc600090f0eff */
        /* <DEDUP_REMOVED lines=28> */
[----:B------:R0:W-:Y:S04]  /*c240*/  STL [R1+0x53c], R4 ;  /* 0x00053c0401007387 */ /* 0x0001e80000100800 */
[----:B0-----:R-:W3:Y:S04]  /*c250*/  LDL.LU R4, [R1+0x64c] ;  /* 0x00064c0001047983 */ /* 0x001ee80000300800 */
[----:B------:R0:W-:Y:S02]  /*c260*/  STL [R1+0x2ac], R5 ;  /* 0x0002ac0501007387 */ /* 0x0001e40000100800 */
[----:B0-----:R-:W-:-:S05]  /*c270*/  LEA R5, P4, R9, UR10, 0x1 ;  /* 0x0000000a09057c11 */ /* 0x001fca000f8808ff */
[----:B------:R0:W-:Y:S04]  /*c280*/  STL [R1+0x540], R5 ;  /* 0x0005400501007387 */ /* 0x0001e80000100800 */
[----:B0-----:R-:W2:Y:S01]  /*c290*/  LDL.LU R5, [R1+0x648] ;  /* 0x0006480001057983 */ /* 0x001ea20000300800 */
[----:B------:R-:W-:-:S05]  /*c2a0*/  LEA.HI.X.SX32 R0, R0, UR11, 0x1, P3 ;  /* 0x0000000b00007c11 */ /* 0x000fca00098f0eff */
[----:B------:R2:W-:Y:S02]  /*c2b0*/  STL [R1+0x2b4], R0 ;  /* 0x0002b40001007387 */ /* 0x0005e40000100800 */
[----:B--2---:R-:W-:-:S05]  /*c2c0*/  LEA R0, P3, R5, UR10, 0x1 ;  /* 0x0000000a05007c11 */ /* 0x004fca000f8608ff */
[----:B------:R0:W-:Y:S02]  /*c2d0*/  STL [R1+0x544], R0 ;  /* 0x0005440001007387 */ /* 0x0001e40000100800 */
[----:B0-----:R-:W-:Y:S02]  /*c2e0*/  LEA.HI.X.SX32 R0, R2, UR11, 0x1, P2 ;  /* 0x0000000b02007c11 */ /* 0x001fe400090f0eff */
[----:B---3--:R-:W-:-:S03]  /*c2f0*/  LEA R2, P2, R4, UR10, 0x1 ;  /* 0x0000000a04027c11 */ /* 0x008fc6000f8408ff */
[----:B------:R0:W-:Y:S04]  /*c300*/  STL [R1+0x2bc], R0 ;  /* 0x0002bc0001007387 */ /* 0x0001e80000100800 */
[----:B------:R4:W-:Y:S01]  /*c310*/  STL [R1+0x548], R2 ;  /* 0x0005480201007387 */ /* 0x0009e20000100800 */
[----:B0-----:R-:W-:Y:S02]  /*c320*/  LEA.HI.X.SX32 R0, R3, UR11, 0x1, P1 ;  /* 0x0000000b03007c11 */ /* 0x001fe400088f0eff */
[----:B------:R-:W-:Y:S02]  /*c330*/  LEA.HI.X.SX32 R3, R6, UR11, 0x1, P0 ;  /* 0x0000000b06037c11 */ /* 0x000fe400080f0eff */
[----:B----4-:R-:W-:Y:S01]  /*c340*/  LEA R2, P1, R17, UR10, 0x1 ;  /* 0x0000000a11027c11 */ /* 0x010fe2000f8208ff */
[----:B------:R0:W-:Y:S04]  /*c350*/  STL [R1+0x2c4], R0 ;  /* 0x0002c40001007387 */ /* 0x0001e80000100800 */
[----:B------:R1:W-:Y:S01]  /*c360*/  STL [R1+0x54c], R2 ;  /* 0x00054c0201007387 */ /* 0x0003e20000100800 */
[----:B0-----:R-:W-:-:S03]  /*c370*/  LEA R0, P0, R18, UR10, 0x1 ;  /* 0x0000000a12007c11 */ /* 0x001fc6000f8008ff */
[----:B------:R0:W-:Y:S01]  /*c380*/  STL [R1+0x2cc], R3 ;  /* 0x0002cc0301007387 */ /* 0x0001e20000100800 */
[----:B-1----:R-:W-:-:S03]  /*c390*/  LEA.HI.X.SX32 R2, R7, UR11, 0x1, P6 ;  /* 0x0000000b07027c11 */ /* 0x002fc6000b0f0eff */
[----:B------:R1:W-:Y:S01]  /*c3a0*/  STL [R1+0x550], R0 ;  /* 0x0005500001007387 */ /* 0x0003e20000100800 */
[----:B------:R-:W-:Y:S01]  /*c3b0*/  IMAD R12, R12, UR4, RZ ;  /* 0x000000040c0c7c24 */ /* 0x000fe2000f8e02ff */
[----:B------:R-:W2:Y:S01]  /*c3c0*/  LDC R7, c[0x0][0x230] ;  /* 0x00008c00ff077b82 */ /* 0x000ea20000000800 */
[----:B0-----:R-:W-:Y:S01]  /*c3d0*/  LEA R3, P6, R19, UR10, 0x1 ;  /* 0x0000000a13037c11 */ /* 0x001fe2000f8c08ff */
[----:B------:R0:W-:Y:S01]  /*c3e0*/  STL [R1+0x2d4], R2 ;  /* 0x0002d40201007387 */ /* 0x0001e20000100800 */
[----:B-1----:R-:W-:-:S03]  /*c3f0*/  LEA.HI.X.SX32 R0, R8, UR11, 0x1, P5 ;  /* 0x0000000b08007c11 */ /* 0x002fc6000a8f0eff */
[----:B------:R1:W-:Y:S04]  /*c400*/  STL [R1+0x554], R3 ;  /* 0x0005540301007387 */ /* 0x0003e80000100800 */
[----:B------:R3:W-:Y:S01]  /*c410*/  STL [R1+0x2dc], R0 ;  /* 0x0002dc0001007387 */ /* 0x0007e20000100800 */
[----:B0-----:R-:W-:Y:S02]  /*c420*/  LEA R2, P5, R20, UR10, 0x1 ;  /* 0x0000000a14027c11 */ /* 0x001fe4000f8a08ff */
[----:B-1----:R-:W-:-:S03]  /*c430*/  LEA.HI.X.SX32 R3, R9, UR11, 0x1, P4 ;  /* 0x0000000b09037c11 */ /* 0x002fc6000a0f0eff */
[----:B------:R0:W-:Y:S01]  /*c440*/  STL [R1+0x558], R2 ;  /* 0x0005580201007387 */ /* 0x0001e20000100800 */
[----:B---3--:R-:W-:-:S03]  /*c450*/  LEA R0, P4, R21, UR10, 0x1 ;  /* 0x0000000a15007c11 */ /* 0x008fc6000f8808ff */
[----:B------:R1:W-:Y:S01]  /*c460*/  STL [R1+0x2e4], R3 ;  /* 0x0002e40301007387 */ /* 0x0003e20000100800 */
[----:B0-----:R-:W-:-:S03]  /*c470*/  LEA.HI.X.SX32 R2, R5, UR11, 0x1, P3 ;  /* 0x0000000b05027c11 */ /* 0x001fc600098f0eff */
[----:B------:R0:W5:Y:S04]  /*c480*/  LDL.LU R5, [R1+0x644] ;  /* 0x0006440001057983 */ /* 0x0001680000300800 */
[----:B------:R3:W-:Y:S04]  /*c490*/  STL [R1+0x55c], R0 ;  /* 0x00055c0001007387 */ /* 0x0007e80000100800 */
[----:B------:R-:W4:Y:S01]  /*c4a0*/  LDL.LU R9, [R1+0x39c] ;  /* 0x00039c0001097983 */ /* 0x000f220000300800 */
[----:B-1----:R-:W-:Y:S02]  /*c4b0*/  LEA.HI.X.SX32 R3, R4, UR11, 0x1, P2 ;  /* 0x0000000b04037c11 */ /* 0x002fe400090f0eff */
[----:B---3--:R-:W-:Y:S01]  /*c4c0*/  LEA R0, P3, R22, UR10, 0x1 ;  /* 0x0000000a16007c11 */ /* 0x008fe2000f8608ff */
[----:B------:R1:W-:Y:S04]  /*c4d0*/  STL [R1+0x2ec], R2 ;  /* 0x0002ec0201007387 */ /* 0x0003e80000100800 */
[----:B------:R0:W5:Y:S04]  /*c4e0*/  LDL.LU R4, [R1+0x640] ;  /* 0x0006400001047983 */ /* 0x0001680000300800 */
[----:B------:R3:W-:Y:S01]  /*c4f0*/  STL [R1+0x560], R0 ;  /* 0x0005600001007387 */ /* 0x0007e20000100800 */
[----:B-1----:R-:W-:-:S03]  /*c500*/  LEA.HI.X.SX32 R2, R17, UR11, 0x1, P1 ;  /* 0x0000000b11027c11 */ /* 0x002fc600088f0eff */
[----:B------:R1:W-:Y:S01]  /*c510*/  STL [R1+0x2f4], R3 ;  /* 0x0002f40301007387 */ /* 0x0003e20000100800 */
[----:B---3--:R-:W-:Y:S02]  /*c520*/  LEA R0, P2, R23, UR10, 0x1 ;  /* 0x0000000a17007c11 */ /* 0x008fe4000f8408ff */
[----:B-1----:R-:W-:-:S03]  /*c530*/  LEA R3, P1, R24, UR10, 0x1 ;  /* 0x0000000a18037c11 */ /* 0x002fc6000f8208ff */
[----:B------:R1:W-:Y:S04]  /*c540*/  STL [R1+0x564], R0 ;  /* 0x0005640001007387 */ /* 0x0003e80000100800 */
[----:B------:R3:W-:Y:S01]  /*c550*/  STL [R1+0x2fc], R2 ;  /* 0x0002fc0201007387 */ /* 0x0007e20000100800 */
[----:B-1----:R-:W-:-:S03]  /*c560*/  LEA.HI.X.SX32 R0, R18, UR11, 0x1, P0 ;  /* 0x0000000b12007c11 */ /* 0x002fc600080f0eff */
[----:B------:R1:W-:Y:S01]  /*c570*/  STL [R1+0x568], R3 ;  /* 0x0005680301007387 */ /* 0x0003e20000100800 */
[----:B---3--:R-:W-:-:S03]  /*c580*/  LEA R2, P0, R25, UR10, 0x1 ;  /* 0x0000000a19027c11 */ /* 0x008fc6000f8008ff */
[----:B------:R3:W-:Y:S04]  /*c590*/  STL [R1+0x304], R0 ;  /* 0x0003040001007387 */ /* 0x0007e80000100800 */
[----:B------:R2:W-:Y:S01]  /*c5a0*/  STL [R1+0x56c], R2 ;  /* 0x00056c0201007387 */ /* 0x0005e20000100800 */
[----:B-1----:R-:W-:Y:S02]  /*c5b0*/  LEA.HI.X.SX32 R3, R19, UR11, 0x1, P6 ;  /* 0x0000000b13037c11 */ /* 0x002fe4000b0f0eff */
[----:B---3--:R-:W-:-:S03]  /*c5c0*/  LEA R0, P6, R26, UR10, 0x1 ;  /* 0x0000000a1a007c11 */ /* 0x008fc6000f8c08ff */
[----:B------:R1:W-:Y:S01]  /*c5d0*/  STL [R1+0x30c], R3 ;  /* 0x00030c0301007387 */ /* 0x0003e20000100800 */
[----:B--2---:R-:W-:-:S03]  /*c5e0*/  LEA.HI.X.SX32 R2, R20, UR11, 0x1, P5 ;  /* 0x0000000b14027c11 */ /* 0x004fc6000a8f0eff */
[----:B------:R2:W-:Y:S04]  /*c5f0*/  STL [R1+0x570], R0 ;  /* 0x0005700001007387 */ /* 0x0005e80000100800 */
[----:B------:R3:W-:Y:S01]  /*c600*/  STL [R1+0x314], R2 ;  /* 0x0003140201007387 */ /* 0x0007e20000100800 */
[----:B-1----:R-:W-:Y:S02]  /*c610*/  LEA R3, P5, R27, UR10, 0x1 ;  /* 0x0000000a1b037c11 */ /* 0x002fe4000f8a08ff */
[----:B--2---:R-:W-:-:S03]  /*c620*/  LEA.HI.X.SX32 R0, R21, UR11, 0x1, P4 ;  /* 0x0000000b15007c11 */ /* 0x004fc6000a0f0eff */
[----:B------:R1:W-:Y:S01]  /*c630*/  STL [R1+0x574], R3 ;  /* 0x0005740301007387 */ /* 0x0003e20000100800 */
[----:B---3--:R-:W-:-:S03]  /*c640*/  LEA R2, P4, R28, UR10, 0x1 ;  /* 0x0000000a1c027c11 */ /* 0x008fc6000f8808ff */
[----:B------:R2:W-:Y:S04]  /*c650*/  STL [R1+0x31c], R0 ;  /* 0x00031c0001007387 */ /* 0x0005e80000100800 */
[----:B------:R3:W-:Y:S01]  /*c660*/  STL [R1+0x578], R2 ;  /* 0x0005780201007387 */ /* 0x0007e20000100800 */
[----:B-1----:R-:W-:Y:S02]  /*c670*/  LEA.HI.X.SX32 R3, R22, UR11, 0x1, P3 ;  /* 0x0000000b16037c11 */ /* 0x002fe400098f0eff */
[----:B--2---:R-:W-:-:S03]  /*c680*/  LEA R0, P3, R29, UR10, 0x1 ;  /* 0x0000000a1d007c11 */ /* 0x004fc6000f8608ff */
[----:B------:R1:W-:Y:S01]  /*c690*/  STL [R1+0x324], R3 ;  /* 0x0003240301007387 */ /* 0x0003e20000100800 */
[----:B---3--:R-:W-:-:S03]  /*c6a0*/  LEA.HI.X.SX32 R2, R23, UR11, 0x1, P2 ;  /* 0x0000000b17027c11 */ /* 0x008fc600090f0eff */
[----:B------:R2:W-:Y:S01]  /*c6b0*/  STL [R1+0x57c], R0 ;  /* 0x00057c0001007387 */ /* 0x0005e20000100800 */
[----:B------:R-:W-:-:S03]  /*c6c0*/  IMAD R13, R13, UR4, RZ ;  /* 0x000000040d0d7c24 */ /* 0x000fc6000f8e02ff */
[----:B------:R3:W-:Y:S01]  /*c6d0*/  STL [R1+0x32c], R2 ;  /* 0x00032c0201007387 */ /* 0x0007e20000100800 */
[----:B-1----:R-:W-:Y:S02]  /*c6e0*/  LEA R3, P2, R11, UR10, 0x1 ;  /* 0x0000000a0b037c11 */ /* 0x002fe4000f8408ff */
[----:B--2---:R-:W-:-:S03]  /*c6f0*/  LEA.HI.X.SX32 R0, R24, UR11, 0x1, P1 ;  /* 0x0000000b18007c11 */ /* 0x004fc600088f0eff */
[----:B------:R1:W-:Y:S01]  /*c700*/  STL [R1+0x580], R3 ;  /* 0x0005800301007387 */ /* 0x0003e20000100800 */
[----:B---3--:R-:W-:-:S03]  /*c710*/  LEA R2, P1, R12, UR10, 0x1 ;  /* 0x0000000a0c027c11 */ /* 0x008fc6000f8208ff */
[----:B------:R2:W-:Y:S01]  /*c720*/  STL [R1+0x334], R0 ;  /* 0x0003340001007387 */ /* 0x0005e20000100800 */
[----:B------:R-:W-:-:S03]  /*c730*/  IMAD R14, R14, UR4, RZ ;  /* 0x000000040e0e7c24 */ /* 0x000fc6000f8e02ff */
[----:B------:R3:W-:Y:S01]  /*c740*/  STL [R1+0x584], R2 ;  /* 0x0005840201007387 */ /* 0x0007e20000100800 */
[----:B-1----:R-:W-:Y:S01]  /*c750*/  LEA.HI.X.SX32 R3, R25, UR11, 0x1, P0 ;  /* 0x0000000b19037c11 */ /* 0x002fe200080f0eff */
[----:B------:R-:W-:Y:S01]  /*c760*/  IMAD R15, R15, UR4, RZ ;  /* 0x000000040f0f7c24 */ /* 0x000fe2000f8e02ff */
        /* <DEDUP_REMOVED lines=11> */
[----:B------:R-:W-:Y:S01]  /*c820*/  IMAD R10, R10, UR4, RZ ;  /* 0x000000040a0a7c24 */ /* 0x000fe2000f8e02ff */
[----:B------:R-:W-:Y:S02]  /*c830*/  ULDC UR4, c[0x0][0x23c] ;  /* 0x00008f0000047ab9 */ /* 0x000fe40000000800 */
[----:B------:R3:W-:Y:S01]  /*c840*/  STL [R1+0x5a0], R2 ;  /* 0x0005a00201007387 */ /* 0x0007e20000100800 */
[----:B-1----:R-:W-:Y:S02]  /*c850*/  LEA.HI.X.SX32 R3, R28, UR11, 0x1, P4 ;  /* 0x0000000b1c037c11 */ /* 0x002fe4000a0f0eff */
[----:B--2---:R-:W-:-:S03]  /*c860*/  LEA R0, P4, R16, UR10, 0x1 ;  /* 0x0000000a10007c11 */ /* 0x004fc6000f8808ff */
[----:B------:R1:W-:Y:S01]  /*c870*/  STL [R1+0x354], R3 ;  /* 0x0003540301007387 */ /* 0x0003e20000100800 */
[----:B---3--:R-:W-:-:S03]  /*c880*/  LEA.HI.X.SX32 R2, R29, UR11, 0x1, P3 ;  /* 0x0000000b1d027c11 */ /* 0x008fc600098f0eff */
[----:B------:R2:W-:Y:S04]  /*c890*/  STL [R1+0x5a4], R0 ;  /* 0x0005a40001007387 */ /* 0x0005e80000100800 */
[----:B------:R-:W-:Y:S01]  /*c8a0*/  STL [R1+0x35c], R2 ;  /* 0x00035c0201007387 */ /* 0x000fe20000100800 */
[----:B-1----:R-:W-:Y:S02]  /*c8b0*/  LEA R3, P3, R10, UR10, 0x1 ;  /* 0x0000000a0a037c11 */ /* 0x002fe4000f8608ff */
[----:B--2---:R-:W-:-:S03]  /*c8c0*/  LEA.HI.X.SX32 R0, R11, UR11, 0x1, P2 ;  /* 0x0000000b0b007c11 */ /* 0x004fc600090f0eff */
[----:B------:R1:W-:Y:S04]  /*c8d0*/  STL [R1+0x5a8], R3 ;  /* 0x0005a80301007387 */ /* 0x0003e80000100800 */
[----:B------:R2:W-:Y:S01]  /*c8e0*/  STL [R1+0x364], R0 ;  /* 0x0003640001007387 */ /* 0x0005e20000100800 */
[----:B-1----:R-:W-:Y:S02]  /*c8f0*/  LEA.HI.X.SX32 R3, R12, UR11, 0x1, P1 ;  /* 0x0000000b0c037c11 */ /* 0x002fe400088f0eff */
[----:B--2---:R-:W-:Y:S01]  /*c900*/  LEA.HI.X.SX32 R0, R13, UR11, 0x1, P0 ;  /* 0x0000000b0d007c11 */ /* 0x004fe200080f0eff */
[----:B------:R-:W-:Y:S01]  /*c910*/  VIADD R7, R7, 0x3f ;  /* 0x0000003f07077836 */ /* 0x000fe20000000000 */
[----:B----4-:R-:W-:-:S05]  /*c920*/  LEA R2, P2, R9, UR10, 0x1 ;  /* 0x0000000a09027c11 */ /* 0x010fca000f8408ff */
[----:B------:R1:W-:Y:S04]  /*c930*/  STL [R1+0x5ac], R2 ;  /* 0x0005ac0201007387 */ /* 0x0003e80000100800 */
[----:B------:R-:W-:Y:S01]  /*c940*/  STL [R1+0x36c], R3 ;  /* 0x00036c0301007387 */ /* 0x000fe20000100800 */
[----:B-1----:R-:W-:-:S05]  /*c950*/  LEA.HI.X.SX32 R2, R14, UR11, 0x1, P6 ;  /* 0x0000000b0e027c11 */ /* 0x002fca000b0f0eff */
[----:B------:R-:W-:Y:S04]  /*c960*/  STL [R1+0x37c], R2 ;  /* 0x00037c0201007387 */ /* 0x000fe80000100800 */
[----:B------:R1:W-:Y:S02]  /*c970*/  STL [R1+0x374], R0 ;  /* 0x0003740001007387 */ /* 0x0003e40000100800 */
[----:B-1----:R-:W-:-:S05]  /*c980*/  LEA.HI.X.SX32 R0, R15, UR11, 0x1, P5 ;  /* 0x0000000b0f007c11 */ /* 0x002fca000a8f0eff */
[----:B------:R1:W-:Y:S02]  /*c990*/  STL [R1+0x384], R0 ;  /* 0x0003840001007387 */ /* 0x0003e40000100800 */
[----:B-1----:R-:W-:Y:S02]  /*c9a0*/  LEA.HI.X.SX32 R0, R9, UR11, 0x1, P2 ;  /* 0x0000000b09007c11 */ /* 0x002fe400090f0eff */
[----:B------:R-:W1:Y:S01]  /*c9b0*/  S2R R9, SR_TID.X ;  /* 0x0000000000097919 */ /* 0x000e620000002100 */
[----:B------:R-:W-:Y:S02]  /*c9c0*/  LEA.HI.X.SX32 R3, R16, UR11, 0x1, P4 ;  /* 0x0000000b10037c11 */ /* 0x000fe4000a0f0eff */
[----:B------:R-:W-:-:S03]  /*c9d0*/  LEA.HI.X.SX32 R2, R10, UR11, 0x1, P3 ;  /* 0x0000000b0a027c11 */ /* 0x000fc600098f0eff */
[----:B------:R-:W-:Y:S04]  /*c9e0*/  STL [R1+0x38c], R3 ;  /* 0x00038c0301007387 */ /* 0x000fe80000100800 */
[----:B------:R-:W-:Y:S04]  /*c9f0*/  STL [R1+0x394], R2 ;  /* 0x0003940201007387 */ /* 0x000fe80000100800 */
[----:B------:R2:W-:Y:S04]  /*ca00*/  STL [R1+0x39c], R0 ;  /* 0x00039c0001007387 */ /* 0x0005e80000100800 */
[----:B------:R-:W-:Y:S01]  /*ca10*/  STL [R1+0x5f0], RZ ;  /* 0x0005f0ff01007387 */ /* 0x000fe20000100800 */
[----:B-1----:R-:W-:Y:S01]  /*ca20*/  SHF.R.U32.HI R6, RZ, 0x4, R9 ;  /* 0x00000004ff067819 */ /* 0x002fe20000011609 */
[C---:B--2---:R-:W-:Y:S01]  /*ca30*/  IMAD.SHL.U32 R0, R9.reuse, 0x10, RZ ;  /* 0x0000001009007824 */ /* 0x044fe200078e00ff */
[----:B------:R-:W-:-:S02]  /*ca40*/  LOP3.LUT R2, R9, 0x3f, RZ, 0xc0, !PT ;  /* 0x0000003f09027812 */ /* 0x000fc400078ec0ff */
[----:B------:R-:W-:Y:S01]  /*ca50*/  SGXT.U32 R6, R6, 0x3 ;  /* 0x000000030606781a */ /* 0x000fe20000000000 */
[----:B------:R-:W-:Y:S01]  /*ca60*/  IMAD.SHL.U32 R3, R9, 0x20, RZ ;  /* 0x0000002009037824 */ /* 0x000fe200078e00ff */
[----:B------:R-:W-:Y:S02]  /*ca70*/  SHF.R.U32.HI R8, RZ, 0x4, R9 ;  /* 0x00000004ff087819 */ /* 0x000fe40000011609 */
[----:B------:R-:W-:Y:S01]  /*ca80*/  SHF.R.S32.HI R9, RZ, 0x1f, R7 ;  /* 0x0000001fff097819 */ /* 0x000fe20000011407 */
[----:B------:R1:W-:Y:S01]  /*ca90*/  STL [R1+0x634], R0 ;  /* 0x0006340001007387 */ /* 0x0003e20000100800 */
[----:B------:R-:W-:Y:S02]  /*caa0*/  LOP3.LUT R6, R6, 0x10, RZ, 0xfc, !PT ;  /* 0x0000001006067812 */ /* 0x000fe400078efcff */
[----:B------:R-:W-:Y:S01]  /*cab0*/  LEA.HI R9, R9, R7, RZ, 0x6 ;  /* 0x0000000709097211 */ /* 0x000fe200078f30ff */
[----:B------:R0:W-:Y:S02]  /*cac0*/  STL [R1+0x5f4], RZ ;  /* 0x0005f4ff01007387 */ /* 0x0001e40000100800 */
[----:B------:R-:W-:-:S02]  /*cad0*/  IMAD R6, R6, UR5, RZ ;  /* 0x0000000506067c24 */ /* 0x000fc4000f8e02ff */
[----:B------:R0:W-:Y:S01]  /*cae0*/  STL [R1+0x5f8], RZ ;  /* 0x0005f8ff01007387 */ /* 0x0001e20000100800 */
[----:B------:R-:W-:-:S03]  /*caf0*/  LOP3.LUT R6, R3, 0x60, RZ, 0xc0, !PT ;  /* 0x0000006003067812 */ /* 0x000fc600078ec0ff */
[----:B------:R0:W-:Y:S01]  /*cb00*/  STL [R1+0x5fc], RZ ;  /* 0x0005fcff01007387 */ /* 0x0001e20000100800 */
[----:B------:R-:W-:-:S03]  /*cb10*/  SHF.R.S32.HI R3, RZ, 0x6, R9 ;  /* 0x00000006ff037819 */ /* 0x000fc60000011409 */
[----:B------:R0:W-:Y:S04]  /*cb20*/  STL [R1+0x5e0], RZ ;  /* 0x0005e0ff01007387 */ /* 0x0001e80000100800 */
[----:B------:R0:W-:Y:S04]  /*cb30*/  STL [R1+0x5e4], RZ ;  /* 0x0005e4ff01007387 */ /* 0x0001e80000100800 */
[----:B------:R0:W-:Y:S04]  /*cb40*/  STL [R1+0x5e8], RZ ;  /* 0x0005e8ff01007387 */ /* 0x0001e80000100800 */
[----:B------:R0:W-:Y:S04]  /*cb50*/  STL [R1+0x5ec], RZ ;  /* 0x0005ecff01007387 */ /* 0x0001e80000100800 */
[----:B------:R0:W-:Y:S04]  /*cb60*/  STL [R1+0x610], RZ ;  /* 0x000610ff01007387 */ /* 0x0001e80000100800 */
[----:B------:R0:W-:Y:S04]  /*cb70*/  STL [R1+0x614], RZ ;  /* 0x000614ff01007387 */ /* 0x0001e80000100800 */
[----:B------:R0:W-:Y:S04]  /*cb80*/  STL [R1+0x638], R6 ;  /* 0x0006380601007387 */ /* 0x0001e80000100800 */
[----:B------:R0:W-:Y:S04]  /*cb90*/  STL [R1+0x620], R3 ;  /* 0x0006200301007387 */ /* 0x0001e80000100800 */
[----:B------:R0:W-:Y:S04]  /*cba0*/  STL [R1+0x618], RZ ;  /* 0x000618ff01007387 */ /* 0x0001e80000100800 */
        /* <DEDUP_REMOVED lines=20> */
[----:B------:R0:W-:Y:S01]  /*ccf0*/  STL [R1+0x5bc], RZ ;  /* 0x0005bcff01007387 */ /* 0x0001e20000100800 */
[----:B------:R-:W-:Y:S01]  /*cd00*/  IMAD R2, R2, UR4, RZ ;  /* 0x0000000402027c24 */ /* 0x000fe2000f8e02ff */
[----:B------:R-:W-:-:S04]  /*cd10*/  SGXT.U32 R8, R8, 0x3 ;  /* 0x000000030808781a */ /* 0x000fc80000000000 */
[----:B-1----:R-:W-:Y:S02]  /*cd20*/  SHF.R.S32.HI R0, RZ, 0x1f, R2 ;  /* 0x0000001fff007819 */ /* 0x002fe40000011402 */
[----:B------:R-:W-:Y:S02]  /*cd30*/  LOP3.LUT R8, R8, 0x8, RZ, 0xfc, !PT ;  /* 0x0000000808087812 */ /* 0x000fe400078efcff */
[C---:B------:R-:W-:Y:S01]  /*cd40*/  SHF.L.U64.HI R0, R2.reuse, 0x1, R0 ;  /* 0x0000000102007819 */ /* 0x040fe20000010200 */
[----:B------:R-:W-:Y:S02]  /*cd50*/  IMAD.SHL.U32 R2, R2, 0x2, RZ ;  /* 0x0000000202027824 */ /* 0x000fe400078e00ff */
[----:B------:R-:W-:Y:S01]  /*cd60*/  IMAD R7, R8, UR7, RZ ;  /* 0x0000000708077c24 */ /* 0x000fe2000f8e02ff */
[----:B0-----:R-:W-:-:S06]  /*cd70*/  ULDC UR7, c[0x0][0x238] ;  /* 0x00008e0000077ab9 */ /* 0x001fcc0000000800 */
.L_x_2:
[----:B-----5:R-:W-:Y:S01]  /*cd80*/  IMAD.MOV.U32 R26, RZ, RZ, R4 ;  /* 0x000000ffff1a7224 */ /* 0x020fe200078e0004 */
[----:B------:R-:W0:Y:S01]  /*cd90*/  S2R R21, SR_TID.X ;  /* 0x0000000000157919 */ /* 0x000e220000002100 */
[----:B------:R-:W-:Y:S01]  /*cda0*/  IMAD.MOV.U32 R27, RZ, RZ, R5 ;  /* 0x000000ffff1b7224 */ /* 0x000fe200078e0005 */
[----:B------:R-:W-:Y:S01]  /*cdb0*/  PRMT R11, RZ, 0x7610, R11 ;  /* 0x00007610ff0b7816 */ /* 0x000fe2000000000b */
[----:B------:R-:W-:Y:S01]  /*cdc0*/  ULDC UR4, c[0x0][0x238] ;  /* 0x00008e0000047ab9 */ /* 0x000fe20000000800 */
[----:B------:R-:W1:Y:S02]  /*cdd0*/  S2R R13, SR_TID.X ;  /* 0x00000000000d7919 */ /* 0x000e640000002100 */
[----:B------:R2:W-:Y:S04]  /*cde0*/  STL.64 [R1+0x120], R26 ;  /* 0x0001201a01007387 */ /* 0x0005e80000100a00 */
[----:B------:R-:W3:Y:S04]  /*cdf0*/  LDL R25, [R1+0x3a0] ;  /* 0x0003a00001197983 */ /* 0x000ee80000100800 */
[----:B------:R-:W4:Y:S04]  /*ce00*/  LDL R24, [R1+0x398] ;  /* 0x0003980001187983 */ /* 0x000f280000100800 */
[----:B------:R-:W4:Y:S04]  /*ce10*/  LDL R23, [R1+0x5ac] ;  /* 0x0005ac0001177983 */ /* 0x000f280000100800 */
[----:B------:R-:W4:Y:S01]  /*ce20*/  LDL R22, [R1+0x39c] ;  /* 0x00039c0001167983 */ /* 0x000f220000100800 */
[----:B------:R-:W-:-:S02]  /*ce30*/  PRMT R19, RZ, 0x7610, R19 ;  /* 0x00007610ff137816 */ /* 0x000fc40000000013 */
[----:B------:R-:W-:Y:S01]  /*ce40*/  PRMT R7, RZ, 0x7610, R7 ;  /* 0x00007610ff077816 */ /* 0x000fe20000000007 */
[----:B------:R-:W4:Y:S01]  /*ce50*/  LDL R29, [R1+0x58c] ;  /* 0x00058c00011d7983 */ /* 0x000f220000100800 */
[----:B0-----:R-:W-:-:S03]  /*ce60*/  SHF.R.U32.HI R9, RZ, 0x4, R21 ;  /* 0x00000004ff097819 */ /* 0x001fc60000011615 */
[----:B------:R-:W4:Y:S01]  /*ce70*/  LDL R28, [R1+0x37c] ;  /* 0x00037c00011c7983 */ /* 0x000f220000100800 */
[----:B------:R-:W-:Y:S02]  /*ce80*/  SGXT.U32 R9, R9, 0x3 ;  /* 0x000000030909781a */ /* 0x000fe40000000000 */
[----:B-1----:R-:W-:Y:S02]  /*ce90*/  SHF.R.U32.HI R13, RZ, 0x4, R13 ;  /* 0x00000004ff0d7819 */ /* 0x002fe4000001160d */
[C---:B------:R-:W-:Y:S01]  /*cea0*/  ISETP.GE.AND P0, PT, R9.reuse, UR6, PT ;  /* 0x0000000609007c0c */ /* 0x040fe2000bf06270 */
[----:B------:R-:W-:Y:S01]  /*ceb0*/  IMAD R3, R9, UR7, RZ ;  /* 0x0000000709037c24 */ /* 0x000fe2000f8e02ff */
[----:B------:R-:W-:-:S03]  /*cec0*/  SGXT.U32 R13, R13, 0x3 ;  /* 0x000000030d0d781a */ /* 0x000fc60000000000 */
[----:B------:R-:W-:Y:S01]  /*ced0*/  IMAD.WIDE R4, R3, 0x2, R26 ;  /* 0x0000000203047825 */ /* 0x000fe200078e021a */
[----:B------:R-:W-:-:S05]  /*cee0*/  LOP3.LUT R13, R13, 0x8, RZ, 0xfc, !PT ;  /* 0x000000080d0d7812 */ /* 0x000fca00078efcff */
[----:B------:R-:W-:Y:S01]  /*cef0*/  IMAD R13, R13, UR4, RZ ;  /* 0x000000040d0d7c24 */ /* 0x000fe2000f8e02ff */
[----:B------:R-:W-:Y:S01]  /*cf00*/  LOP3.LUT R3, R9, 0x8, RZ, 0xfc, !PT ;  /* 0x0000000809037812 */ /* 0x000fe200078efcff */
[----:B------:R0:W4:Y:S01]  /*cf10*/  @!P0 LDG.E.U16 R11, desc[UR8][R4.64] ;  /* 0x00000008040b8981 */ /* 0x000122000c1e1500 */
[----:B------:R-:W-:Y:S02]  /*cf20*/  ULDC UR4, c[0x0][0x238] ;  /* 0x00008e0000047ab9 */ /* 0x000fe40000000800 */
[----:B------:R-:W-:Y:S01]  /*cf30*/  ISETP.GE.AND P0, PT, R3, UR6, PT ;  /* 0x0000000603007c0c */ /* 0x000fe2000bf06270 */
[----:B0-----:R-:W-:Y:S02]  /*cf40*/  IMAD.WIDE R4, R13, 0x2, R26 ;  /* 0x000000020d047825 */ /* 0x001fe400078e021a */
[----:B------:R-:W0:Y:S01]  /*cf50*/  S2R R13, SR_TID.X ;  /* 0x00000000000d7919 */ /* 0x000e220000002100 */
[----:B------:R-:W-:-:S09]  /*cf60*/  LOP3.LUT R3, R9, 0x18, RZ, 0xfc, !PT ;  /* 0x0000001809037812 */ /* 0x000fd200078efcff */
[----:B------:R1:W4:Y:S01]  /*cf70*/  @!P0 LDG.E.U16 R19, desc[UR8][R4.64] ;  /* 0x0000000804138981 */ /* 0x000322000c1e1500 */
[C---:B------:R-:W-:Y:S01]  /*cf80*/  ISETP.GE.AND P1, PT, R3.reuse, UR6, PT ;  /* 0x0000000603007c0c */ /* 0x040fe2000bf26270 */
[----:B------:R-:W-:Y:S01]  /*cf90*/  IMAD R3, R3, UR7, RZ ;  /* 0x0000000703037c24 */ /* 0x000fe2000f8e02ff */
[----:B-1----:R-:W-:-:S04]  /*cfa0*/  LOP3.LUT R4, R9, 0x10, RZ, 0xfc, !PT ;  /* 0x0000001009047812 */ /* 0x002fc800078efcff */
[----:B------:R-:W-:Y:S01]  /*cfb0*/  ISETP.GE.AND P0, PT, R4, UR6, PT ;  /* 0x0000000604007c0c */ /* 0x000fe2000bf06270 */
[----:B------:R-:W-:Y:S01]  /*cfc0*/  IMAD.WIDE R4, R3, 0x2, R26 ;  /* 0x0000000203047825 */ /* 0x000fe200078e021a */
[----:B0-----:R-:W-:-:S05]  /*cfd0*/  SHF.R.U32.HI R13, RZ, 0x4, R13 ;  /* 0x00000004ff0d7819 */ /* 0x001fca000001160d */
[----:B------:R0:W4:Y:S01]  /*cfe0*/  @!P1 LDG.E.U16 R7, desc[UR8][R4.64] ;  /* 0x0000000804079981 */ /* 0x000122000c1e1500 */
[----:B------:R-:W-:-:S04]  /*cff0*/  SGXT.U32 R13, R13, 0x3 ;  /* 0x000000030d0d781a */ /* 0x000fc80000000000 */
[----:B------:R-:W-:Y:S02]  /*d000*/  LOP3.LUT R13, R13, 0x10, RZ, 0xfc, !PT ;  /* 0x000000100d0d7812 */ /* 0x000fe400078efcff */
[----:B------:R-:W-:-:S03]  /*d010*/  PRMT R8, RZ, 0x7610, R8 ;  /* 0x00007610ff087816 */ /* 0x000fc60000000008 */
[----:B------:R-:W-:Y:S01]  /*d020*/  IMAD R13, R13, UR4, RZ ;  /* 0x000000040d0d7c24 */ /* 0x000fe2000f8e02ff */
[----:B------:R-:W-:-:S03]  /*d030*/  LOP3.LUT R3, R9, 0x20, RZ, 0xfc, !PT ;  /* 0x0000002009037812 */ /* 0x000fc600078efcff */
[----:B0-----:R-:W-:-:S05]  /*d040*/  IMAD.WIDE R4, R13, 0x2, R26 ;  /* 0x000000020d047825 */ /* 0x001fca00078e021a */
[----:B------:R0:W4:Y:S01]  /*d050*/  @!P0 LDG.E.U16 R8, desc[UR8][R4.64] ;  /* 0x0000000804088981 */ /* 0x000122000c1e1500 */
[C---:B------:R-:W-:Y:S01]  /*d060*/  ISETP.GE.AND P0, PT, R3.reuse, UR6, PT ;  /* 0x0000000603007c0c */ /* 0x040fe2000bf06270 */
[----:B------:R-:W-:Y:S01]  /*d070*/  IMAD R3, R3, UR7, RZ ;  /* 0x0000000703037c24 */ /* 0x000fe2000f8e02ff */
[----:B------:R-:W-:-:S03]  /*d080*/  PRMT R6, RZ, 0x7610, R6 ;  /* 0x00007610ff067816 */ /* 0x000fc60000000006 */
[----:B0-----:R-:W-:Y:S01]  /*d090*/  IMAD.WIDE R4, R3, 0x2, R26 ;  /* 0x0000000203047825 */ /* 0x001fe200078e021a */
[----:B------:R-:W-:-:S07]  /*d0a0*/  LOP3.LUT R3, R9, 0x28, RZ, 0xfc, !PT ;  /* 0x0000002809037812 */ /* 0x000fce00078efcff */
[----:B------:R0:W4:Y:S01]  /*d0b0*/  @!P0 LDG.E.U16 R6, desc[UR8][R4.64] ;  /* 0x0000000804068981 */ /* 0x000122000c1e1500 */
[C---:B------:R-:W-:Y:S01]  /*d0c0*/  ISETP.GE.AND P0, PT, R3.reuse, UR6, PT ;  /* 0x0000000603007c0c */ /* 0x040fe2000bf06270 */
[----:B0-----:R-:W-:Y:S01]  /*d0d0*/  IMAD R4, R3, UR7, RZ ;  /* 0x0000000703047c24 */ /* 0x001fe2000f8e02ff */
[----:B------:R-:W-:-:S03]  /*d0e0*/  PRMT R3, RZ, 0x7610, R3 ;  /* 0x00007610ff037816 */ /* 0x000fc60000000003 */
[----:B------:R-:W-:-:S08]  /*d0f0*/  IMAD.WIDE R4, R4, 0x2, R26 ;  /* 0x0000000204047825 */ /* 0x000fd000078e021a */
[----:B------:R0:W4:Y:S02]  /*d100*/  @!P0 LDG.E.U16 R3, desc[UR8][R4.64] ;  /* 0x0000000804038981 */ /* 0x000124000c1e1500 */
[----:B0-----:R-:W-:-:S04]  /*d110*/  LOP3.LUT R4, R9, 0x30, RZ, 0xfc, !PT ;  /* 0x0000003009047812 */ /* 0x001fc800078efcff */
[C---:B------:R-:W-:Y:S01]  /*d120*/  ISETP.GE.AND P0, PT, R4.reuse, UR6, PT ;  /* 0x0000000604007c0c */ /* 0x040fe2000bf06270 */
[----:B------:R-:W-:Y:S01]  /*d130*/  IMAD R4, R4, UR7, RZ ;  /* 0x0000000704047c24 */ /* 0x000fe2000f8e02ff */
[----:B------:R-:W-:-:S03]  /*d140*/  PRMT R14, RZ, 0x7610, R14 ;  /* 0x00007610ff0e7816 */ /* 0x000fc6000000000e */
[----:B------:R-:W-:-:S08]  /*d150*/  IMAD.WIDE R4, R4, 0x2, R26 ;  /* 0x0000000204047825 */ /* 0x000fd000078e021a */
[----:B------:R0:W4:Y:S02]  /*d160*/  @!P0 LDG.E.U16 R14, desc[UR8][R4.64] ;  /* 0x00000008040e8981 */ /* 0x000124000c1e1500 */
[----:B0-----:R-:W-:-:S04]  /*d170*/  LEA.HI R4, R21, 0x38, RZ, 0x1c ;  /* 0x0000003815047811 */ /* 0x001fc800078fe0ff */
[C---:B------:R-:W-:Y:S01]  /*d180*/  ISETP.GE.AND P0, PT, R4.reuse, UR6, PT ;  /* 0x0000000604007c0c */ /* 0x040fe2000bf06270 */
[----:B------:R-:W-:Y:S01]  /*d190*/  IMAD R4, R4, UR7, RZ ;  /* 0x0000000704047c24 */ /* 0x000fe2000f8e02ff */
[----:B------:R-:W-:-:S03]  /*d1a0*/  PRMT R10, RZ, 0x7610, R10 ;  /* 0x00007610ff0a7816 */ /* 0x000fc6000000000a */
[----:B------:R-:W-:Y:S02]  /*d1b0*/  IMAD.WIDE R4, R4, 0x2, R26 ;  /* 0x0000000204047825 */ /* 0x000fe400078e021a */
[----:B--2---:R-:W2:Y:S01]  /*d1c0*/  LDL R27, [R1+0x57c] ;  /* 0x00057c00011b7983 */ /* 0x004ea20000100800 */
[----:B------:R-:W-:-:S03]  /*d1d0*/  LOP3.LUT R13, R21, 0x3f, RZ, 0xc0, !PT ;  /* 0x0000003f150d7812 */ /* 0x000fc600078ec0ff */
[----:B------:R-:W2:Y:S04]  /*d1e0*/  LDL R26, [R1+0x35c] ;  /* 0x00035c00011a7983 */ /* 0x000ea80000100800 */
[----:B------:R3:W2:Y:S01]  /*d1f0*/  @!P0 LDG.E.U16 R10, desc[UR8][R4.64] ;  /* 0x00000008040a8981 */ /* 0x0006a2000c1e1500 */
[----:B------:R-:W-:Y:S02]  /*d200*/  ISETP.GE.AND P0, PT, R13, UR6, PT ;  /* 0x000000060d007c0c */ /* 0x000fe4000bf06270 */
[----:B------:R-:W-:Y:S02]  /*d210*/  PRMT R20, RZ, 0x7610, R20 ;  /* 0x00007610ff147816 */ /* 0x000fe40000000014 */
[-C--:B---3--:R-:W-:Y:S02]  /*d220*/  IADD3 R4, P1, R25, R2.reuse, RZ ;  /* 0x0000000219047210 */ /* 0x088fe40007f3e0ff */
[----:B------:R-:W3:Y:S03]  /*d230*/  LDL R25, [R1+0x56c] ;  /* 0x00056c0001197983 */ /* 0x000ee60000100800 */
[----:B----4-:R-:W-:Y:S01]  /*d240*/  IMAD.X R5, R24, 0x1, R0, P1 ;  /* 0x0000000118057824 */ /* 0x010fe200008e0600 */
[----:B------:R-:W-:Y:S06]  /*d250*/  BAR.SYNC.DEFER_BLOCKING 0x0 ;  /* 0x0000000000007b1d */ /* 0x000fec0000010000 */
[----:B------:R-:W4:Y:S04]  /*d260*/  LDL R24, [R1+0x33c] ;  /* 0x00033c0001187983 */ /* 0x000f280000100800 */
[----:B------:R0:W4:Y:S02]  /*d270*/  @!P0 LDG.E.U16 R20, desc[UR8][R4.64] ;  /* 0x0000000804148981 */ /* 0x000124000c1e1500 */
[----:B0-----:R-:W-:-:S02]  /*d280*/  IADD3 R4, P1, R23, R2, RZ ;  /* 0x0000000217047210 */ /* 0x001fc40007f3e0ff */
[----:B------:R-:W4:Y:S03]  /*d290*/  LDL R23, [R1+0x55c] ;  /* 0x00055c0001177983 */ /* 0x000f260000100800 */
[----:B------:R-:W-:Y:S02]  /*d2a0*/  IMAD.X R5, R22, 0x1, R0, P1 ;  /* 0x0000000116057824 */ /* 0x000fe400008e0600 */
[----:B------:R-:W4:Y:S01]  /*d2b0*/  LDL R22, [R1+0x31c] ;  /* 0x00031c0001167983 */ /* 0x000f220000100800 */
[----:B------:R-:W-:-:S06]  /*d2c0*/  PRMT R9, RZ, 0x7610, R9 ;  /* 0x00007610ff097816 */ /* 0x000fcc0000000009 */
[----:B------:R0:W4:Y:S01]  /*d2d0*/  @!P0 LDG.E.U16 R9, desc[UR8][R4.64] ;  /* 0x0000000804098981 */ /* 0x000122000c1e1500 */
[----:B------:R-:W-:Y:S02]  /*d2e0*/  PRMT R12, RZ, 0x7610, R12 ;  /* 0x00007610ff0c7816 */ /* 0x000fe4000000000c */
[----:B0-----:R-:W-:-:S05]  /*d2f0*/  IADD3 R4, P1, R29, R2, RZ ;  /* 0x000000021d047210 */ /* 0x001fca0007f3e0ff */
[----:B------:R-:W-:Y:S01]  /*d300*/  IMAD.X R5, R28, 0x1, R0, P1 ;  /* 0x000000011c057824 */ /* 0x000fe200008e0600 */
[----:B------:R-:W-:Y:S02]  /*d310*/  PRMT R18, RZ, 0x7610, R18 ;  /* 0x00007610ff127816 */ /* 0x000fe40000000012 */
[----:B------:R-:W-:Y:S01]  /*d320*/  PRMT R17, RZ, 0x7610, R17 ;  /* 0x00007610ff117816 */ /* 0x000fe20000000011 */
[----:B------:R-:W0:Y:S01]  /*d330*/  S2UR UR5, SR_CgaCtaId ;  /* 0x00000000000579c3 */ /* 0x000e220000008800 */
[----:B------:R2:W4:Y:S01]  /*d340*/  @!P0 LDG.E.U16 R12, desc[UR8][R4.64] ;  /* 0x00000008040c8981 */ /* 0x000522000c1e1500 */
[----:B------:R-:W-:Y:S01]  /*d350*/  PRMT R16, RZ, 0x7610, R16 ;  /* 0x00007610ff107816 */ /* 0x000fe20000000010 */
[----:B------:R-:W-:Y:S01]  /*d360*/  IMAD.SHL.U32 R13, R13, 0x2, RZ ;  /* 0x000000020d0d7824 */ /* 0x000fe200078e00ff */
[----:B------:R-:W-:Y:S01]  /*d370*/  UMOV UR4, 0x400 ;  /* 0x0000040000047882 */ /* 0x000fe20000000000 */
[----:B------:R-:W-:Y:S01]  /*d380*/  PRMT R15, RZ, 0x7610, R15 ;  /* 0x00007610ff0f7816 */ /* 0x000fe2000000000f */
[----:B------:R-:W4:Y:S01]  /*d390*/  LDL R28, [R1+0x3e0] ;  /* 0x0003e000011c7983 */ /* 0x000f220000100800 */
[----:B--2---:R-:W-:-:S03]  /*d3a0*/  IADD3 R4, P1, R27, R2, RZ ;  /* 0x000000021b047210 */ /* 0x004fc60007f3e0ff */
[----:B------:R-:W2:Y:S02]  /*d3b0*/  LDL R27, [R1+0x54c] ;  /* 0x00054c00011b7983 */ /* 0x000ea40000100800 */
[----:B------:R-:W-:Y:S02]  /*d3c0*/  IMAD.X R5, R26, 0x1, R0, P1 ;  /* 0x000000011a057824 */ /* 0x000fe400008e0600 */
[----:B------:R-:W2:Y:S04]  /*d3d0*/  LDL R26, [R1+0x2fc] ;  /* 0x0002fc00011a7983 */ /* 0x000ea80000100800 */
[----:B------:R3:W2:Y:S02]  /*d3e0*/  @!P0 LDG.E.U16 R18, desc[UR8][R4.64] ;  /* 0x0000000804128981 */ /* 0x0006a4000c1e1500 */
[----:B---3--:R-:W-:-:S02]  /*d3f0*/  IADD3 R4, P1, R25, R2, RZ ;  /* 0x0000000219047210 */ /* 0x008fc40007f3e0ff */
[----:B------:R-:W3:Y:S03]  /*d400*/  LDL R25, [R1+0x53c] ;  /* 0x00053c0001197983 */ /* 0x000ee60000100800 */
[----:B----4-:R-:W-:Y:S02]  /*d410*/  IMAD.X R5, R24, 0x1, R0, P1 ;  /* 0x0000000118057824 */ /* 0x010fe400008e0600 */
[----:B------:R-:W4:Y:S04]  /*d420*/  LDL R24, [R1+0x2dc] ;  /* 0x0002dc0001187983 */ /* 0x000f280000100800 */
[----:B------:R1:W4:Y:S02]  /*d430*/  @!P0 LDG.E.U16 R17, desc[UR8][R4.64] ;  /* 0x0000000804118981 */ /* 0x000324000c1e1500 */
[----:B-1----:R-:W-:-:S02]  /*d440*/  IADD3 R4, P1, R23, R2, RZ ;  /* 0x0000000217047210 */ /* 0x002fc40007f3e0ff */
[----:B------:R-:W4:Y:S03]  /*d450*/  LDL R23, [R1+0x52c] ;  /* 0x00052c0001177983 */ /* 0x000f260000100800 */
[----:B------:R-:W-:Y:S02]  /*d460*/  IMAD.X R5, R22, 0x1, R0, P1 ;  /* 0x0000000116057824 */ /* 0x000fe400008e0600 */
[----:B------:R-:W4:Y:S04]  /*d470*/  LDL R22, [R1+0x2bc] ;  /* 0x0002bc0001167983 */ /* 0x000f280000100800 */
[----:B------:R1:W4:Y:S02]  /*d480*/  @!P0 LDG.E.U16 R16, desc[UR8][R4.64] ;  /* 0x0000000804108981 */ /* 0x000324000c1e1500 */
[----:B-1----:R-:W-:-:S04]  /*d490*/  SHF.R.S32.HI R4, RZ, 0x6, R21 ;  /* 0x00000006ff047819 */ /* 0x002fc80000011415 */
[----:B------:R-:W-:-:S04]  /*d4a0*/  SGXT R4, R4, 0x1 ;  /* 0x000000010404781a */ /* 0x000fc80000000200 */
[----:B------:R-:W-:Y:S01]  /*d4b0*/  LOP3.LUT R13, R13, 0x90, R4, 0x78, !PT ;  /* 0x000000900d0d7812 */ /* 0x000fe200078e7804 */
[----:B0-----:R-:W-:-:S09]  /*d4c0*/  ULEA UR4, UR5, UR4, 0x18 ;  /* 0x0000000405047291 */ /* 0x001fd2000f8ec03f */
[----:B------:R0:W-:Y:S02]  /*d4d0*/  STS.U16 [R13+UR4+0x8000], R11 ;  /* 0x0080000b0d007988 */ /* 0x0001e40008000404 */
[----:B0-----:R-:W-:Y:S02]  /*d4e0*/  PRMT R11, RZ, 0x7610, R11 ;  /* 0x00007610ff0b7816 */ /* 0x001fe4000000000b */
[-C--:B--2---:R-:W-:Y:S02]  /*d4f0*/  IADD3 R4, P1, R27, R2.reuse, RZ ;  /* 0x000000021b047210 */ /* 0x084fe40007f3e0ff */
[----:B------:R-:W2:Y:S03]  /*d500*/  LDL R27, [R1+0x51c] ;  /* 0x00051c00011b7983 */ /* 0x000ea60000100800 */
        /* <DEDUP_REMOVED lines=8> */
[----:B0-----:R-:W-:-:S02]  /*d590*/  IADD3 R4, P1, R23, R2, RZ ;  /* 0x0000000217047210 */ /* 0x001fc40007f3e0ff */
[----:B------:R-:W4:Y:S03]  /*d5a0*/  LDL R23, [R1+0x4fc] ;  /* 0x0004fc0001177983 */ /* 0x000f260000100800 */
[----:B------:R-:W-:Y:S02]  /*d5b0*/  IMAD.X R5, R22, 0x1, R0, P1 ;  /* 0x0000000116057824 */ /* 0x000fe400008e0600 */
[----:B------:R-:W4:Y:S04]  /*d5c0*/  LDL R22, [R1+0x25c] ;  /* 0x00025c0001167983 */ /* 0x000f280000100800 */
[----:B------:R0:W-:Y:S02]  /*d5d0*/  STS.U16 [R13+UR4+0x8100], R19 ;  /* 0x008100130d007988 */ /* 0x0001e40008000404 */
[----:B0-----:R-:W-:-:S02]  /*d5e0*/  PRMT R19, RZ, 0x7610, R19 ;  /* 0x00007610ff137816 */ /* 0x001fc40000000013 */
[----:B------:R0:W-:Y:S04]  /*d5f0*/  STS.U16 [R13+UR4+0x8200], R8 ;  /* 0x008200080d007988 */ /* 0x0001e80008000404 */
[----:B------:R2:W4:Y:S01]  /*d600*/  @!P0 LDG.E.U16 R19, desc[UR8][R4.64] ;  /* 0x0000000804138981 */ /* 0x000522000c1e1500 */
[----:B0-----:R-:W-:-:S03]  /*d610*/  PRMT R8, RZ, 0x7610, R8 ;  /* 0x00007610ff087816 */ /* 0x001fc60000000008 */
        /* <DEDUP_REMOVED lines=39> */
[----:B------:R0:W-:Y:S04]  /*d890*/  STS.U16 [R13+UR4], R9 ;  /* 0x000000090d007988 */ /* 0x0001e80008000404 */
        /* <DEDUP_REMOVED lines=227> */
[----:B------:R-:W4:Y:S01]  /*e6d0*/  LDL R22, [R1+0x1c8] ;  /* 0x0001c80001167983 */ /* 0x000f220000100800 */
[----:B------:R-:W-:-:S05]  /*e6e0*/  LOP3.LUT R13, R13, 0x20, RZ, 0x3c, !PT ;  /* 0x000000200d0d7812 */ /* 0x000fca00078e3cff */
[----:B------:R0:W-:Y:S02]  /*e6f0*/  STS.U16 [R13+UR4+0x100], R16 ;  /* 0x000100100d007988 */ /* 0x0001e40008000404 */
[----:B0-----:R-:W-:Y:S02]  /*e700*/  PRMT R16, RZ, 0x7610, R16 ;  /* 0x00007610ff107816 */ /* 0x001fe40000000010 */
        /* <DEDUP_REMOVED lines=194> */
[----:B--2---:R-:W-:Y:S01]  /*f330*/  IADD3 R4, P1, R27, R2, RZ ;  /* 0x000000021b047210 */ /* 0x004fe20007f3e0ff */
[----:B------:R0:W-:Y:S04]  /*f340*/  STS.U16 [R13+UR4+0x7900], R11 ;  /* 0x0079000b0d007988 */ /* 0x0001e80008000404 */
[----:B------:R-:W-:Y:S01]  /*f350*/  IMAD.X R5, R26, 0x1, R0, P1 ;  /* 0x000000011a057824 */ /* 0x000fe200008e0600 */
[----:B------:R1:W-:Y:S04]  /*f360*/  STS.U16 [R13+UR4+0x7d00], R19 ;  /* 0x007d00130d007988 */ /* 0x0003e80008000404 */
[----:B------:R3:W2:Y:S01]  /*f370*/  @!P0 LDG.E.U16 R16, desc[UR8][R4.64] ;  /* 0x0000000804108981 */ /* 0x0006a2000c1e1500 */
[----:B0-----:R-:W-:-:S03]  /*f380*/  PRMT R11, RZ, 0x7610, R11 ;  /* 0x00007610ff0b7816 */ /* 0x001fc6000000000b */
[----:B------:R-:W2:Y:S04]  /*f390*/  LDL R27, [R1+0x4a4] ;  /* 0x0004a400011b7983 */ /* 0x000ea80000100800 */
[----:B------:R-:W2:Y:S01]  /*f3a0*/  LDL R26, [R1+0x1ac] ;  /* 0x0001ac00011a7983 */ /* 0x000ea20000100800 */
[----:B---3--:R-:W-:-:S03]  /*f3b0*/  IADD3 R4, P1, R25, R2, RZ ;  /* 0x0000000219047210 */ /* 0x008fc60007f3e0ff */
[----:B------:R-:W3:Y:S02]  /*f3c0*/  LDL R25, [R1+0x4c4] ;  /* 0x0004c40001197983 */ /* 0x000ee40000100800 */
[----:B----4-:R-:W-:Y:S02]  /*f3d0*/  IMAD.X R5, R24, 0x1, R0, P1 ;  /* 0x0000000118057824 */ /* 0x010fe400008e0600 */
[----:B------:R-:W4:Y:S04]  /*f3e0*/  LDL R24, [R1+0x1ec] ;  /* 0x0001ec0001187983 */ /* 0x000f280000100800 */
[----:B------:R0:W2:Y:S02]  /*f3f0*/  @!P0 LDG.E.U16 R15, desc[UR8][R4.64] ;  /* 0x00000008040f8981 */ /* 0x0000a4000c1e1500 */
[----:B0-----:R-:W-:-:S02]  /*f400*/  IADD3 R4, P1, R23, R2, RZ ;  /* 0x0000000217047210 */ /* 0x001fc40007f3e0ff */
[----:B------:R-:W2:Y:S03]  /*f410*/  LDL R23, [R1+0x4b4] ;  /* 0x0004b40001177983 */ /* 0x000ea60000100800 */
[----:B------:R-:W-:Y:S02]  /*f420*/  IMAD.X R5, R22, 0x1, R0, P1 ;  /* 0x0000000116057824 */ /* 0x000fe400008e0600 */
[----:B------:R-:W2:Y:S01]  /*f430*/  LDL R22, [R1+0x1cc] ;  /* 0x0001cc0001167983 */ /* 0x000ea20000100800 */
[----:B-1----:R-:W-:-:S03]  /*f440*/  LOP3.LUT R19, R21, 0x3f, RZ, 0xc0, !PT ;  /* 0x0000003f15137812 */ /* 0x002fc600078ec0ff */
[----:B------:R0:W2:Y:S02]  /*f450*/  @!P0 LDG.E.U16 R11, desc[UR8][R4.64] ;  /* 0x00000008040b8981 */ /* 0x0000a4000c1e1500 */
[----:B------:R-:W-:Y:S01]  /*f460*/  IMAD.SHL.U32 R19, R19, 0x2, RZ ;  /* 0x0000000213137824 */ /* 0x000fe200078e00ff */
[----:B------:R-:W-:Y:S01]  /*f470*/  UMOV UR4, 0x400 ;  /* 0x0000040000047882 */ /* 0x000fe20000000000 */
[----:B0-----:R-:W-:-:S04]  /*f480*/  SHF.R.S32.HI R4, RZ, 0x6, R21 ;  /* 0x00000006ff047819 */ /* 0x001fc80000011415 */
[----:B------:R-:W-:Y:S01]  /*f490*/  SGXT R4, R4, 0x1 ;  /* 0x000000010404781a */ /* 0x000fe20000000200 */
[----:B------:R-:W-:-:S03]  /*f4a0*/  ULEA UR4, UR5, UR4, 0x18 ;  /* 0x0000000405047291 */ /* 0x000fc6000f8ec03f */
[----:B------:R-:W-:-:S04]  /*f4b0*/  LOP3.LUT R19, R19, 0x90, R4, 0x78, !PT ;  /* 0x0000009013137812 */ /* 0x000fc800078e7804 */
[----:B------:R-:W-:-:S05]  /*f4c0*/  LOP3.LUT R13, R19, 0x40, RZ, 0x3c, !PT ;  /* 0x00000040130d7812 */ /* 0x000fca00078e3cff */
[----:B------:R0:W-:Y:S02]  /*f4d0*/  STS.U16 [R13+UR4+0x600], R8 ;  /* 0x000600080d007988 */ /* 0x0001e40008000404 */
[----:B0-----:R-:W-:Y:S02]  /*f4e0*/  PRMT R8, RZ, 0x7610, R8 ;  /* 0x00007610ff087816 */ /* 0x001fe40000000008 */
[-C--:B---3--:R-:W-:Y:S02]  /*f4f0*/  IADD3 R4, P1, R25, R2.reuse, RZ ;  /* 0x0000000219047210 */ /* 0x088fe40007f3e0ff */
[----:B------:R-:W3:Y:S03]  /*f500*/  LDL R25, [R1+0x494] ;  /* 0x0004940001197983 */ /* 0x000ee60000100800 */
[----:B----4-:R-:W-:Y:S02]  /*f510*/  IMAD.X R5, R24, 0x1, R0, P1 ;  /* 0x0000000118057824 */ /* 0x010fe400008e0600 */
[----:B------:R-:W4:Y:S04]  /*f520*/  LDL R24, [R1+0x1b0] ;  /* 0x0001b00001187983 */ /* 0x000f280000100800 */
[----:B------:R2:W4:Y:S02]  /*f530*/  @!P0 LDG.E.U16 R8, desc[UR8][R4.64] ;  /* 0x0000000804088981 */ /* 0x000524000c1e1500 */
[----:B--2---:R-:W-:-:S02]  /*f540*/  IADD3 R4, P1, R23, R2, RZ ;  /* 0x0000000217047210 */ /* 0x004fc40007f3e0ff */
[----:B------:R-:W2:Y:S03]  /*f550*/  LDL R23, [R1+0x484] ;  /* 0x0004840001177983 */ /* 0x000ea60000100800 */
[----:B------:R-:W-:Y:S02]  /*f560*/  IMAD.X R5, R22, 0x1, R0, P1 ;  /* 0x0000000116057824 */ /* 0x000fe400008e0600 */
[----:B------:R-:W2:Y:S04]  /*f570*/  LDL R22, [R1+0x1d0] ;  /* 0x0001d00001167983 */ /* 0x000ea80000100800 */
[----:B------:R0:W-:Y:S02]  /*f580*/  STS.U16 [R13+UR4+0x200], R7 ;  /* 0x000200070d007988 */ /* 0x0001e40008000404 */
[----:B0-----:R-:W-:-:S02]  /*f590*/  PRMT R7, RZ, 0x7610, R7 ;  /* 0x00007610ff077816 */ /* 0x001fc40000000007 */
[----:B------:R0:W-:Y:S04]  /*f5a0*/  STS.U16 [R13+UR4+0xa00], R6 ;  /* 0x000a00060d007988 */ /* 0x0001e80008000404 */
[----:B------:R1:W2:Y:S01]  /*f5b0*/  @!P0 LDG.E.U16 R7, desc[UR8][R4.64] ;  /* 0x0000000804078981 */ /* 0x0002a2000c1e1500 */
[----:B0-----:R-:W-:Y:S02]  /*f5c0*/  PRMT R6, RZ, 0x7610, R6 ;  /* 0x00007610ff067816 */ /* 0x001fe40000000006 */
[----:B-1----:R-:W-:Y:S02]  /*f5d0*/  IADD3 R4, P1, R27, R2, RZ ;  /* 0x000000021b047210 */ /* 0x002fe40007f3e0ff */
[----:B------:R-:W2:Y:S03]  /*f5e0*/  LDL R27, [R1+0x474] ;  /* 0x00047400011b7983 */ /* 0x000ea60000100800 */
[----:B------:R-:W-:-:S02]  /*f5f0*/  IMAD.X R5, R26, 0x1, R0, P1 ;  /* 0x000000011a057824 */ /* 0x000fc400008e0600 */
[----:B------:R-:W2:Y:S04]  /*f600*/  LDL R26, [R1+0x1f0] ;  /* 0x0001f000011a7983 */ /* 0x000ea80000100800 */
[----:B------:R3:W2:Y:S04]  /*f610*/  @!P0 LDG.E.U16 R6, desc[UR8][R4.64] ;  /* 0x0000000804068981 */ /* 0x0006a8000c1e1500 */
[----:B------:R0:W-:Y:S02]  /*f620*/  STS.U16 [R13+UR4+0xe00], R3 ;  /* 0x000e00030d007988 */ /* 0x0001e40008000404 */
[----:B0-----:R-:W-:-:S02]  /*f630*/  PRMT R3, RZ, 0x7610, R3 ;  /* 0x00007610ff037816 */ /* 0x001fc40000000003 */
        /* <DEDUP_REMOVED lines=163> */
[----:B------:R-:W-:Y:S01]  /*10070*/  IMAD.X R5, R26, 0x1, R0, P1 ;  /* 0x000000011a057824 */ /* 0x000fe200008e0600 */
[----:B------:R0:W-:Y:S04]  /*10080*/  STS.U16 [R13+UR4+0x6e00], R7 ;  /* 0x006e00070d007988 */ /* 0x0001e80008000404 */
[----:B------:R3:W2:Y:S04]  /*10090*/  @!P0 LDG.E.U16 R8, desc[UR8][R4.64] ;  /* 0x0000000804088981 */ /* 0x0006a8000c1e1500 */
[----:B------:R1:W-:Y:S01]  /*100a0*/  STS.U16 [R13+UR4+0x7200], R6 ;  /* 0x007200060d007988 */ /* 0x0003e20008000404 */
[----:B0-----:R-:W-:-:S03]  /*100b0*/  PRMT R7, RZ, 0x7610, R7 ;  /* 0x00007610ff077816 */ /* 0x001fc60000000007 */
[----:B------:R0:W-:Y:S04]  /*100c0*/  STS.U16 [R13+UR4+0x7600], R3 ;  /* 0x007600030d007988 */ /* 0x0001e80008000404 */
[----:B------:R-:W-:Y:S04]  /*100d0*/  STS.U16 [R13+UR4+0x7a00], R14 ;  /* 0x007a000e0d007988 */ /* 0x000fe80008000404 */
[----:B------:R0:W-:Y:S04]  /*100e0*/  STS.U16 [R13+UR4+0x7e00], R10 ;  /* 0x007e000a0d007988 */ /* 0x0001e80008000404 */
[----:B------:R-:W2:Y:S01]  /*100f0*/  LDL R26, [R1+0x4d0] ;  /* 0x0004d000011a7983 */ /* 0x000ea20000100800 */
[----:B---3--:R-:W-:-:S02]  /*10100*/  IADD3 R4, P1, R25, R2, RZ ;  /* 0x0000000219047210 */ /* 0x008fc40007f3e0ff */
[----:B-1----:R-:W-:Y:S02]  /*10110*/  PRMT R6, RZ, 0x7610, R6 ;  /* 0x00007610ff067816 */ /* 0x002fe40000000006 */
[----:B0-----:R-:W-:Y:S01]  /*10120*/  SHF.R.S32.HI R3, RZ, 0x2, R21 ;  /* 0x00000002ff037819 */ /* 0x001fe20000011415 */
[----:B------:R-:W-:Y:S01]  /*10130*/  IMAD.SHL.U32 R13, R21, 0x2, RZ ;  /* 0x00000002150d7824 */ /* 0x000fe200078e00ff */
[----:B------:R-:W3:Y:S01]  /*10140*/  LDL R25, [R1+0x204] ;  /* 0x0002040001197983 */ /* 0x000ee20000100800 */
[----:B----4-:R-:W-:-:S03]  /*10150*/  IMAD.X R5, R24, 0x1, R0, P1 ;  /* 0x0000000118057824 */ /* 0x010fc600008e0600 */
[----:B------:R-:W4:Y:S04]  /*10160*/  LDL R24, [R1+0x244] ;  /* 0x0002440001187983 */ /* 0x000f280000100800 */
[----:B------:R2:W3:Y:S02]  /*10170*/  @!P0 LDG.E.U16 R7, desc[UR8][R4.64] ;  /* 0x0000000804078981 */ /* 0x0004e4000c1e1500 */
[----:B--2---:R-:W-:Y:S02]  /*10180*/  IADD3 R4, P1, R23, R2, RZ ;  /* 0x0000000217047210 */ /* 0x004fe40007f3e0ff */
[----:B------:R-:W2:Y:S03]  /*10190*/  LDL R23, [R1+0x4e0] ;  /* 0x0004e00001177983 */ /* 0x000ea60000100800 */
[----:B------:R-:W-:-:S02]  /*101a0*/  IMAD.X R5, R22, 0x1, R0, P1 ;  /* 0x0000000116057824 */ /* 0x000fc400008e0600 */
[----:B------:R-:W3:Y:S01]  /*101b0*/  LDL R22, [R1+0x224] ;  /* 0x0002240001167983 */ /* 0x000ee20000100800 */
[----:B------:R-:W-:-:S03]  /*101c0*/  SGXT R3, R3, 0x1 ;  /* 0x000000010303781a */ /* 0x000fc60000000200 */
[----:B------:R0:W3:Y:S01]  /*101d0*/  @!P0 LDG.E.U16 R6, desc[UR8][R4.64] ;  /* 0x0000000804068981 */ /* 0x0000e2000c1e1500 */
[----:B------:R-:W-:Y:S01]  /*101e0*/  LOP3.LUT R3, R3, 0x90, RZ, 0xc0, !PT ;  /* 0x0000009003037812 */ /* 0x000fe200078ec0ff */
[----:B0-----:R-:W-:-:S05]  /*101f0*/  IMAD.SHL.U32 R4, R21, 0x20, RZ ;  /* 0x0000002015047824 */ /* 0x001fca00078e00ff */
[----:B------:R-:W-:Y:S02]  /*10200*/  LOP3.LUT R14, R3, 0x60, R4, 0xf8, !PT ;  /* 0x00000060030e7812 */ /* 0x000fe400078ef804 */
[----:B------:R-:W-:Y:S02]  /*10210*/  LOP3.LUT R3, R4, 0xc00, RZ, 0xc0, !PT ;  /* 0x00000c0004037812 */ /* 0x000fe400078ec0ff */
[----:B------:R-:W-:-:S05]  /*10220*/  LOP3.LUT R4, R21, 0x7, RZ, 0xc0, !PT ;  /* 0x0000000715047812 */ /* 0x000fca00078ec0ff */
[C---:B------:R-:W-:Y:S02]  /*10230*/  IMAD R3, R4.reuse, 0x80, R3 ;  /* 0x0000008004037824 */ /* 0x040fe400078e0203 */
[----:B------:R-:W-:-:S05]  /*10240*/  IMAD.SHL.U32 R4, R4, 0x10, RZ ;  /* 0x0000001004047824 */ /* 0x000fca00078e00ff */
[----:B------:R-:W-:-:S05]  /*10250*/  LOP3.LUT R4, R4, 0x30, R13, 0x78, !PT ;  /* 0x0000003004047812 */ /* 0x000fca00078e780d */
[----:B------:R-:W-:Y:S01]  /*10260*/  IMAD.IADD R3, R3, 0x1, R4 ;  /* 0x0000000103037824 */ /* 0x000fe200078e0204 */
[-C--:B------:R-:W-:Y:S02]  /*10270*/  IADD3 R4, P1, R27, R2.reuse, RZ ;  /* 0x000000021b047210 */ /* 0x080fe40007f3e0ff */
[----:B------:R-:W3:Y:S01]  /*10280*/  LDL R27, [R1+0x4c0] ;  /* 0x0004c000011b7983 */ /* 0x000ee20000100800 */
[----:B------:R-:W-:Y:S02]  /*10290*/  PRMT R10, RZ, 0x7610, R10 ;  /* 0x00007610ff0a7816 */ /* 0x000fe4000000000a */
[----:B----4-:R-:W-:Y:S02]  /*102a0*/  IMAD.X R5, R24, 0x1, R0, P1 ;  /* 0x0000000118057824 */ /* 0x010fe400008e0600 */
[----:B------:R-:W4:Y:S04]  /*102b0*/  LDL R24, [R1+0x1e4] ;  /* 0x0001e40001187983 */ /* 0x000f280000100800 */
[----:B------:R2:W4:Y:S02]  /*102c0*/  @!P0 LDG.E.U16 R10, desc[UR8][R4.64] ;  /* 0x00000008040a8981 */ /* 0x000524000c1e1500 */
[----:B--2---:R-:W-:-:S02]  /*102d0*/  IADD3 R4, P1, R23, R2, RZ ;  /* 0x0000000217047210 */ /* 0x004fc40007f3e0ff */
[----:B------:R-:W2:Y:S03]  /*102e0*/  LDL R23, [R1+0x4b0] ;  /* 0x0004b00001177983 */ /* 0x000ea60000100800 */
[----:B---3--:R-:W-:Y:S02]  /*102f0*/  IMAD.X R5, R22, 0x1, R0, P1 ;  /* 0x0000000116057824 */ /* 0x008fe400008e0600 */
[----:B------:R-:W3:Y:S01]  /*10300*/  LDL R22, [R1+0x1c4] ;  /* 0x0001c40001167983 */ /* 0x000ee20000100800 */
[--C-:B------:R-:W-:Y:S02]  /*10310*/  LOP3.LUT R14, R14, 0x10, R13.reuse, 0x78, !PT ;  /* 0x000000100e0e7812 */ /* 0x100fe400078e780d */
[----:B------:R-:W-:Y:S02]  /*10320*/  PRMT R13, RZ, 0x7610, R13 ;  /* 0x00007610ff0d7816 */ /* 0x000fe4000000000d */
[----:B------:R-:W-:-:S04]  /*10330*/  LOP3.LUT R29, R19, 0x60, RZ, 0x3c, !PT ;  /* 0x00000060131d7812 */ /* 0x000fc800078e3cff */
[----:B------:R0:W3:Y:S04]  /*10340*/  @!P0 LDG.E.U16 R13, desc[UR8][R4.64] ;  /* 0x00000008040d8981 */ /* 0x0000e8000c1e1500 */
[----:B------:R1:W-:Y:S01]  /*10350*/  STS.U16 [R29+UR4+0x300], R9 ;  /* 0x000300091d007988 */ /* 0x0003e20008000404 */
[----:B0-----:R-:W-:-:S03]  /*10360*/  IADD3 R4, P1, R26, R2, RZ ;  /* 0x000000021a047210 */ /* 0x001fc60007f3e0ff */
[----:B------:R-:W3:Y:S01]  /*10370*/  LDL R26, [R1+0x4a0] ;  /* 0x0004a000011a7983 */ /* 0x000ee20000100800 */
[----:B-1----:R-:W-:Y:S01]  /*10380*/  PRMT R9, RZ, 0x7610, R9 ;  /* 0x00007610ff097816 */ /* 0x002fe20000000009 */
[----:B------:R-:W-:Y:S02]  /*10390*/  IMAD.X R5, R25, 0x1, R0, P1 ;  /* 0x0000000119057824 */ /* 0x000fe400008e0600 */
[----:B------:R-:W3:Y:S04]  /*103a0*/  LDL R25, [R1+0x1a4] ;  /* 0x0001a40001197983 */ /* 0x000ee80000100800 */
[----:B------:R0:W3:Y:S04]  /*103b0*/  @!P0 LDG.E.U16 R9, desc[UR8][R4.64] ;  /* 0x0000000804098981 */ /* 0x0000e8000c1e1500 */
[----:B------:R1:W-:Y:S01]  /*103c0*/  STS.U16 [R29+UR4+0x700], R12 ;  /* 0x0007000c1d007988 */ /* 0x0003e20008000404 */
[----:B0-----:R-:W-:-:S03]  /*103d0*/  IADD3 R4, P1, R27, R2, RZ ;  /* 0x000000021b047210 */ /* 0x001fc60007f3e0ff */
[----:B------:R-:W3:Y:S01]  /*103e0*/  LDL R27, [R1+0x490] ;  /* 0x00049000011b7983 */ /* 0x000ee20000100800 */
[----:B-1----:R-:W-:Y:S01]  /*103f0*/  PRMT R12, RZ, 0x7610, R12 ;  /* 0x00007610ff0c7816 */ /* 0x002fe2000000000c */
[----:B----4-:R-:W-:Y:S02]  /*10400*/  IMAD.X R5, R24, 0x1, R0, P1 ;  /* 0x0000000118057824 */ /* 0x010fe400008e0600 */
[----:B------:R-:W4:Y:S04]  /*10410*/  LDL R24, [R1+0x1b8] ;  /* 0x0001b80001187983 */ /* 0x000f280000100800 */
[----:B------:R2:W4:Y:S02]  /*10420*/  @!P0 LDG.E.U16 R12, desc[UR8][R4.64] ;  /* 0x00000008040c8981 */ /* 0x000524000c1e1500 */
[----:B--2---:R-:W-:-:S02]  /*10430*/  IADD3 R4, P1, R23, R2, RZ ;  /* 0x0000000217047210 */ /* 0x004fc40007f3e0ff */
[----:B------:R-:W2:Y:S03]  /*10440*/  LDL R23, [R1+0x480] ;  /* 0x0004800001177983 */ /* 0x000ea60000100800 */
[----:B---3--:R-:W-:Y:S02]  /*10450*/  IMAD.X R5, R22, 0x1, R0, P1 ;  /* 0x0000000116057824 */ /* 0x008fe400008e0600 */
[----:B------:R-:W3:Y:S01]  /*10460*/  LDL R22, [R1+0x1d8] ;  /* 0x0001d80001167983 */ /* 0x000ee20000100800 */
[----:B------:R-:W-:-:S06]  /*10470*/  PRMT R19, RZ, 0x7610, R19 ;  /* 0x00007610ff137816 */ /* 0x000fcc0000000013 */
        /* <DEDUP_REMOVED lines=18> */
[----:B------:R-:W3:Y:S04]  /*105a0*/  LDL R22, [R1+0x238] ;  /* 0x0002380001167983 */ /* 0x000ee80000100800 */
[----:B------:R0:W-:Y:S02]  /*105b0*/  STS.U16 [R29+UR4+0x1300], R16 ;  /* 0x001300101d007988 */ /* 0x0001e40008000404 */
[----:B0-----:R-:W-:-:S02]  /*105c0*/  PRMT R16, RZ, 0x7610, R16 ;  /* 0x00007610ff107816 */ /* 0x001fc40000000010 */
[----:B------:R0:W-:Y:S04]  /*105d0*/  STS.U16 [R29+UR4+0x1700], R15 ;  /* 0x0017000f1d007988 */ /* 0x0001e80008000404 */
[----:B------:R1:W3:Y:S01]  /*105e0*/  @!P0 LDG.E.U16 R16, desc[UR8][R4.64] ;  /* 0x0000000804108981 */ /* 0x0002e2000c1e1500 */
[----:B0-----:R-:W-:Y:S02]  /*105f0*/  PRMT R15, RZ, 0x7610, R15 ;  /* 0x00007610ff0f7816 */ /* 0x001fe4000000000f */
[-C--:B-1----:R-:W-:Y:S02]  /*10600*/  IADD3 R4, P1, R26, R2.reuse, RZ ;  /* 0x000000021a047210 */ /* 0x082fe40007f3e0ff */
[----:B------:R-:W3:Y:S03]  /*10610*/  LDL R26, [R1+0x440] ;  /* 0x00044000011a7983 */ /* 0x000ee60000100800 */
[----:B------:R-:W-:Y:S01]  /*10620*/  IMAD.X R5, R25, 0x1, R0, P1 ;  /* 0x0000000119057824 */ /* 0x000fe200008e0600 */
[----:B------:R0:W-:Y:S04]  /*10630*/  STS.U16 [R29+UR4+0x1b00], R11 ;  /* 0x001b000b1d007988 */ /* 0x0001e80008000404 */
[----:B------:R-:W3:Y:S04]  /*10640*/  LDL R25, [R1+0x258] ;  /* 0x0002580001197983 */ /* 0x000ee80000100800 */
[----:B------:R1:W3:Y:S04]  /*10650*/  @!P0 LDG.E.U16 R15, desc[UR8][R4.64] ;  /* 0x00000008040f8981 */ /* 0x0002e8000c1e1500 */
[----:B0-----:R-:W3:Y:S01]  /*10660*/  LDL R11, [R1+0x430] ;  /* 0x00043000010b7983 */ /* 0x001ee20000100800 */
[----:B-1----:R-:W-:-:S03]  /*10670*/  IADD3 R4, P1, R27, R2, RZ ;  /* 0x000000021b047210 */ /* 0x002fc60007f3e0ff */
[----:B------:R0:W-:Y:S04]  /*10680*/  STS.U16 [R29+UR4+0x1f00], R8 ;  /* 0x001f00081d007988 */ /* 0x0001e80008000404 */
[----:B------:R1:W-:Y:S04]  /*10690*/  STS.U16 [R29+UR4+0x2300], R7 ;  /* 0x002300071d007988 */ /* 0x0003e80008000404 */
[----:B------:R-:W3:Y:S01]  /*106a0*/  LDL R27, [R1+0x410] ;  /* 0x00041000011b7983 */ /* 0x000ee20000100800 */
[----:B0-----:R-:W-:Y:S01]  /*106b0*/  PRMT R8, RZ, 0x7610, R8 ;  /* 0x00007610ff087816 */ /* 0x001fe20000000008 */
[----:B----4-:R-:W-:-:S02]  /*106c0*/  IMAD.X R5, R24, 0x1, R0, P1 ;  /* 0x0000000118057824 */ /* 0x010fc400008e0600 */
[----:B------:R-:W4:Y:S04]  /*106d0*/  LDL R24, [R1+0x278] ;  /* 0x0002780001187983 */ /* 0x000f280000100800 */
[----:B------:R2:W4:Y:S02]  /*106e0*/  @!P0 LDG.E.U16 R8, desc[UR8][R4.64] ;  /* 0x0000000804088981 */ /* 0x000524000c1e1500 */
[----:B--2---:R-:W-:Y:S02]  /*106f0*/  IADD3 R4, P1, R23, R2, RZ ;  /* 0x0000000217047210 */ /* 0x004fe40007f3e0ff */
[----:B------:R-:W2:Y:S03]  /*10700*/  LDL R23, [R1+0x420] ;  /* 0x0004200001177983 */ /* 0x000ea60000100800 */
[----:B---3--:R-:W-:-:S02]  /*10710*/  IMAD.X R5, R22, 0x1, R0, P1 ;  /* 0x0000000116057824 */ /* 0x008fc400008e0600 */
[----:B------:R-:W3:Y:S01]  /*10720*/  LDL R22, [R1+0x298] ;  /* 0x0002980001167983 */ /* 0x000ee20000100800 */
[----:B-1----:R-:W-:-:S06]  /*10730*/  PRMT R7, RZ, 0x7610, R7 ;  /* 0x00007610ff077816 */ /* 0x002fcc0000000007 */
[----:B------:R0:W3:Y:S04]  /*10740*/  @!P0 LDG.E.U16 R7, desc[UR8][R4.64] ;  /* 0x0000000804078981 */ /* 0x0000e8000c1e1500 */
[----:B------:R1:W-:Y:S04]  /*10750*/  STS.U16 [R29+UR4+0x2700], R6 ;  /* 0x002700061d007988 */ /* 0x0003e80008000404 */
[----:B------:R0:W-:Y:S01]  /*10760*/  STS.U16 [R29+UR4+0x2b00], R10 ;  /* 0x002b000a1d007988 */ /* 0x0001e20008000404 */
[----:B-1----:R-:W-:Y:S02]  /*10770*/  PRMT R6, RZ, 0x7610, R6 ;  /* 0x00007610ff067816 */ /* 0x002fe40000000006 */
[----:B0-----:R-:W-:-:S02]  /*10780*/  IADD3 R4, P1, R26, R2, RZ ;  /* 0x000000021a047210 */ /* 0x001fc40007f3e0ff */
[----:B------:R-:W3:Y:S03]  /*10790*/  LDL R26, [R1+0x2b8] ;  /* 0x0002b800011a7983 */ /* 0x000ee60000100800 */
[----:B------:R-:W-:Y:S02]  /*107a0*/  IMAD.X R5, R25, 0x1, R0, P1 ;  /* 0x0000000119057824 */ /* 0x000fe400008e0600 */
[----:B------:R-:W3:Y:S04]  /*107b0*/  LDL R25, [R1+0x400] ;  /* 0x0004000001197983 */ /* 0x000ee80000100800 */
[----:B------:R0:W3:Y:S01]  /*107c0*/  @!P0 LDG.E.U16 R6, desc[UR8][R4.64] ;  /* 0x0000000804068981 */ /* 0x0000e2000c1e1500 */
[----:B------:R-:W-:-:S02]  /*107d0*/  IADD3 R10, P1, R11, R2, RZ ;  /* 0x000000020b0a7210 */ /* 0x000fc40007f3e0ff */
[----:B0-----:R-:W-:-:S03]  /*107e0*/  PRMT R5, RZ, 0x7610, R5 ;  /* 0x00007610ff057816 */ /* 0x001fc60000000005 */
[--C-:B----4-:R-:W-:Y:S02]  /*107f0*/  IMAD.X R11, R24, 0x1, R0.reuse, P1 ;  /* 0x00000001180b7824 */ /* 0x110fe400008e0600 */
[----:B------:R-:W4:Y:S04]  /*10800*/  LDL R24, [R1+0x2d8] ;  /* 0x0002d80001187983 */ /* 0x000f280000100800 */
[----:B------:R2:W4:Y:S02]  /*10810*/  @!P0 LDG.E.U16 R5, desc[UR8][R10.64] ;  /* 0x000000080a058981 */ /* 0x000524000c1e1500 */
[----:B--2---:R-:W-:Y:S02]  /*10820*/  IADD3 R10, P1, R23, R2, RZ ;  /* 0x00000002170a7210 */ /* 0x004fe40007f3e0ff */
[----:B------:R-:W2:Y:S03]  /*10830*/  LDL R23, [R1+0x3f0] ;  /* 0x0003f00001177983 */ /* 0x000ea60000100800 */
[----:B---3--:R-:W-:-:S02]  /*10840*/  IMAD.X R11, R22, 0x1, R0, P1 ;  /* 0x00000001160b7824 */ /* 0x008fc400008e0600 */
[----:B------:R-:W3:Y:S01]  /*10850*/  LDL R22, [R1+0x2f8] ;  /* 0x0002f80001167983 */ /* 0x000ee20000100800 */
[----:B------:R-:W-:-:S06]  /*10860*/  PRMT R4, RZ, 0x7610, R4 ;  /* 0x00007610ff047816 */ /* 0x000fcc0000000004 */
[----:B------:R0:W3:Y:S02]  /*10870*/  @!P0 LDG.E.U16 R4, desc[UR8][R10.64] ;  /* 0x000000080a048981 */ /* 0x0000e4000c1e1500 */
[----:B0-----:R-:W-:Y:S02]  /*10880*/  IADD3 R10, P1, R27, R2, RZ ;  /* 0x000000021b0a7210 */ /* 0x001fe40007f3e0ff */
[----:B------:R-:W3:Y:S04]  /*10890*/  LDL R27, [R1+0x318] ;  /* 0x00031800011b7983 */ /* 0x000ee80000100800 */
[----:B------:R0:W-:Y:S01]  /*108a0*/  STS.U16 [R29+UR4+0x3300], R9 ;  /* 0x003300091d007988 */ /* 0x0001e20008000404 */
[----:B------:R-:W-:-:S03]  /*108b0*/  IMAD.X R11, R26, 0x1, R0, P1 ;  /* 0x000000011a0b7824 */ /* 0x000fc600008e0600 */
[----:B------:R-:W3:Y:S01]  /*108c0*/  LDL R26, [R1+0x3d0] ;  /* 0x0003d000011a7983 */ /* 0x000ee20000100800 */
[----:B0-----:R-:W-:-:S03]  /*108d0*/  PRMT R9, RZ, 0x7610, R9 ;  /* 0x00007610ff097816 */ /* 0x001fc60000000009 */
[----:B------:R0:W-:Y:S04]  /*108e0*/  STS.U16 [R29+UR4+0x3700], R12 ;  /* 0x0037000c1d007988 */ /* 0x0001e80008000404 */
[----:B------:R1:W3:Y:S01]  /*108f0*/  @!P0 LDG.E.U16 R9, desc[UR8][R10.64] ;  /* 0x000000080a098981 */ /* 0x0002e2000c1e1500 */
[----:B0-----:R-:W-:-:S03]  /*10900*/  IADD3 R12, P1, R25, R2, RZ ;  /* 0x00000002190c7210 */ /* 0x001fc60007f3e0ff */
[----:B------:R-:W3:Y:S01]  /*10910*/  LDL R25, [R1+0x338] ;  /* 0x0003380001197983 */ /* 0x000ee20000100800 */
[----:B-1----:R-:W-:-:S03]  /*10920*/  PRMT R10, RZ, 0x7610, R10 ;  /* 0x00007610ff0a7816 */ /* 0x002fc6000000000a */
[----:B------:R-:W-:Y:S04]  /*10930*/  STS.U16 [R29+UR4+0x2f00], R13 ;  /* 0x002f000d1d007988 */ /* 0x000fe80008000404 */
[----:B------:R0:W-:Y:S04]  /*10940*/  STS.U16 [R29+UR4+0x3b00], R19 ;  /* 0x003b00131d007988 */ /* 0x0001e80008000404 */
[----:B0-----:R-:W3:Y:S01]  /*10950*/  LDL R19, [R1+0x378] ;  /* 0x0003780001137983 */ /* 0x001ee20000100800 */
[----:B----4-:R-:W-:-:S03]  /*10960*/  IMAD.X R13, R24, 0x1, R0, P1 ;  /* 0x00000001180d7824 */ /* 0x010fc600008e0600 */
[----:B------:R-:W4:Y:S04]  /*10970*/  LDL R24, [R1+0x3c0] ;  /* 0x0003c00001187983 */ /* 0x000f280000100800 */
[----:B------:R2:W4:Y:S02]  /*10980*/  @!P0 LDG.E.U16 R10, desc[UR8][R12.64] ;  /* 0x000000080c0a8981 */ /* 0x000524000c1e1500 */
[----:B--2---:R-:W-:Y:S02]  /*10990*/  IADD3 R12, P1, R23, R2, RZ ;  /* 0x00000002170c7210 */ /* 0x004fe40007f3e0ff */
[----:B------:R-:W2:Y:S03]  /*109a0*/  LDL R23, [R1+0x358] ;  /* 0x0003580001177983 */ /* 0x000ea60000100800 */
[----:B---3--:R-:W-:-:S02]  /*109b0*/  IMAD.X R13, R22, 0x1, R0, P1 ;  /* 0x00000001160d7824 */ /* 0x008fc400008e0600 */
[----:B------:R-:W3:Y:S01]  /*109c0*/  LDL R22, [R1+0x3b0] ;  /* 0x0003b00001167983 */ /* 0x000ee20000100800 */
[----:B------:R-:W-:-:S06]  /*109d0*/  PRMT R11, RZ, 0x7610, R11 ;  /* 0x00007610ff0b7816 */ /* 0x000fcc000000000b */
[----:B------:R0:W3:Y:S04]  /*109e0*/  @!P0 LDG.E.U16 R11, desc[UR8][R12.64] ;  /* 0x000000080c0b8981 */ /* 0x0000e8000c1e1500 */
[----:B------:R1:W-:Y:S01]  /*109f0*/  STS.U16 [R29+UR4+0x3f00], R18 ;  /* 0x003f00121d007988 */ /* 0x0003e20008000404 */
[----:B0-----:R-:W-:Y:S02]  /*10a00*/  IADD3 R12, P1, R28, R2, RZ ;  /* 0x000000021c0c7210 */ /* 0x001fe40007f3e0ff */
[----:B-1----:R-:W-:-:S03]  /*10a10*/  PRMT R18, RZ, 0x7610, R18 ;  /* 0x00007610ff127816 */ /* 0x002fc60000000012 */
[----:B------:R-:W-:Y:S01]  /*10a20*/  IMAD.X R13, R27, 0x1, R0, P1 ;  /* 0x000000011b0d7824 */ /* 0x000fe200008e0600 */
[----:B------:R0:W-:Y:S04]  /*10a30*/  STS.U16 [R29+UR4+0x4300], R17 ;  /* 0x004300111d007988 */ /* 0x0001e80008000404 */
[----:B------:R1:W3:Y:S01]  /*10a40*/  @!P0 LDG.E.U16 R18, desc[UR8][R12.64] ;  /* 0x000000080c128981 */ /* 0x0002e2000c1e1500 */
[----:B0-----:R-:W-:Y:S02]  /*10a50*/  PRMT R17, RZ, 0x7610, R17 ;  /* 0x00007610ff117816 */ /* 0x001fe40000000011 */
[----:B-1----:R-:W-:-:S05]  /*10a60*/  IADD3 R12, P1, R26, R2, RZ ;  /* 0x000000021a0c7210 */ /* 0x002fca0007f3e0ff */
[----:B------:R-:W-:Y:S01]  /*10a70*/  IMAD.X R13, R25, 0x1, R0, P1 ;  /* 0x00000001190d7824 */ /* 0x000fe200008e0600 */
[----:B------:R0:W-:Y:S04]  /*10a80*/  STS.U16 [R29+UR4+0x4700], R16 ;  /* 0x004700101d007988 */ /* 0x0001e80008000404 */
[----:B------:R4:W3:Y:S01]  /*10a90*/  @!P0 LDG.E.U16 R17, desc[UR8][R12.64] ;  /* 0x000000080c118981 */ /* 0x0008e2000c1e1500 */
[----:B0-----:R-:W-:-:S03]  /*10aa0*/  PRMT R16, RZ, 0x7610, R16 ;  /* 0x00007610ff107816 */ /* 0x001fc60000000010 */
[----:B------:R0:W-:Y:S02]  /*10ab0*/  STS.U16 [R29+UR4+0x4b00], R15 ;  /* 0x004b000f1d007988 */ /* 0x0001e40008000404 */
[----:B0-----:R-:W-:Y:S02]  /*10ac0*/  PRMT R15, RZ, 0x7610, R15 ;  /* 0x00007610ff0f7816 */ /* 0x001fe4000000000f */
[----:B----4-:R-:W-:-:S05]  /*10ad0*/  IADD3 R12, P1, R24, R2, RZ ;  /* 0x00000002180c7210 */ /* 0x010fca0007f3e0ff */
[----:B--2---:R-:W-:-:S05]  /*10ae0*/  IMAD.X R13, R23, 0x1, R0, P1 ;  /* 0x00000001170d7824 */ /* 0x004fca00008e0600 */
[----:B------:R3:W2:Y:S02]  /*10af0*/  @!P0 LDG.E.U16 R16, desc[UR8][R12.64] ;  /* 0x000000080c108981 */ /* 0x0006a4000c1e1500 */
[----:B---3--:R-:W-:-:S05]  /*10b00*/  IADD3 R12, P1, R22, R2, RZ ;  /* 0x00000002160c7210 */ /* 0x008fca0007f3e0ff */
[----:B------:R-:W-:-:S05]  /*10b10*/  IMAD.X R13, R19, 0x1, R0, P1 ;  /* 0x00000001130d7824 */ /* 0x000fca00008e0600 */
[----:B------:R-:W3:Y:S04]  /*10b20*/  @!P0 LDG.E.U16 R15, desc[UR8][R12.64] ;  /* 0x000000080c0f8981 */ /* 0x000ee8000c1e1500 */
[----:B------:R-:W-:Y:S04]  /*10b30*/  STL [R1+0xab8], R2 ;  /* 0x000ab80201007387 */ /* 0x000fe80000100800 */
[----:B------:R-:W-:Y:S04]  /*10b40*/  STL [R1+0x6a4], R0 ;  /* 0x0006a40001007387 */ /* 0x000fe80000100800 */
[----:B------:R-:W-:Y:S04]  /*10b50*/  STS.U16 [R29+UR4+0x4f00], R8 ;  /* 0x004f00081d007988 */ /* 0x000fe80008000404 */
[----:B------:R0:W-:Y:S04]  /*10b60*/  STS.U16 [R29+UR4+0x6300], R9 ;  /* 0x006300091d007988 */ /* 0x0001e80008000404 */
[----:B------:R-:W-:Y:S04]  /*10b70*/  STS.U16 [R29+UR4+0x6700], R10 ;  /* 0x0067000a1d007988 */ /* 0x000fe80008000404 */
[----:B------:R1:W-:Y:S04]  /*10b80*/  STS.U16 [R29+UR4+0x6b00], R11 ;  /* 0x006b000b1d007988 */ /* 0x0003e80008000404 */
[----:B0-----:R-:W4:Y:S04]  /*10b90*/  LDL.LU.64 R8, [R1+0x5f0] ;  /* 0x0005f00001087983 */ /* 0x001f280000300a00 */
[----:B-1----:R-:W4:Y:S01]  /*10ba0*/  LDL.LU.64 R10, [R1+0x5f8] ;  /* 0x0005f800010a7983 */ /* 0x002f220000300a00 */
[----:B------:R-:W-:-:S03]  /*10bb0*/  IMAD.SHL.U32 R28, R21, 0x10, RZ ;  /* 0x00000010151c7824 */ /* 0x000fc600078e00ff */
[----:B------:R-:W4:Y:S02]  /*10bc0*/  LDL.LU.64 R12, [R1+0x5e0] ;  /* 0x0005e000010c7983 */ /* 0x000f240000300a00 */
[----:B------:R-:W-:-:S04]  /*10bd0*/  LOP3.LUT R28, R28, 0x100, RZ, 0xc0, !PT ;  /* 0x000001001c1c7812 */ /* 0x000fc800078ec0ff */
[----:B------:R-:W-:Y:S01]  /*10be0*/  IADD3 R28, R14, UR4, R28 ;  /* 0x000000040e1c7c10 */ /* 0x000fe2000fffe01c */
[----:B------:R-:W-:Y:S04]  /*10bf0*/  STS.U16 [R29+UR4+0x7f00], R20 ;  /* 0x007f00141d007988 */ /* 0x000fe80008000404 */
[----:B------:R-:W-:Y:S04]  /*10c00*/  STS.U16 [R29+UR4+0x5300], R7 ;  /* 0x005300071d007988 */ /* 0x000fe80008000404 */
[----:B------:R-:W-:Y:S04]  /*10c10*/  STS.U16 [R29+UR4+0x5700], R6 ;  /* 0x005700061d007988 */ /* 0x000fe80008000404 */
[----:B------:R-:W-:Y:S04]  /*10c20*/  STS.U16 [R29+UR4+0x5b00], R5 ;  /* 0x005b00051d007988 */ /* 0x000fe80008000404 */
[----:B------:R-:W-:Y:S04]  /*10c30*/  STS.U16 [R29+UR4+0x5f00], R4 ;  /* 0x005f00041d007988 */ /* 0x000fe80008000404 */
[----:B------:R-:W-:Y:S04]  /*10c40*/  STS.U16 [R29+UR4+0x6f00], R18 ;  /* 0x006f00121d007988 */ /* 0x000fe80008000404 */
[----:B------:R-:W-:Y:S04]  /*10c50*/  STS.U16 [R29+UR4+0x7300], R17 ;  /* 0x007300111d007988 */ /* 0x000fe80008000404 */
[----:B---3--:R0:W-:Y:S04]  /*10c60*/  STS.U16 [R29+UR4+0x7b00], R15 ;  /* 0x007b000f1d007988 */ /* 0x0081e80008000404 */
[----:B0-----:R-:W3:Y:S04]  /*10c70*/  LDL.LU.64 R14, [R1+0x5e8] ;  /* 0x0005e800010e7983 */ /* 0x001ee80000300a00 */
[----:B--2---:R-:W-:Y:S01]  /*10c80*/  STS.U16 [R29+UR4+0x7700], R16 ;  /* 0x007700101d007988 */ /* 0x004fe20008000404 */
[----:B------:R-:W-:Y:S06]  /*10c90*/  BAR.SYNC.DEFER_BLOCKING 0x0 ;  /* 0x0000000000007b1d */ /* 0x000fec0000010000 */
[----:B------:R-:W-:Y:S04]  /*10ca0*/  LDSM.16.MT88.4 R4, [R28+0x8000] ;  /* 0x008000001c04783b */ /* 0x000fe80000004200 */
[----:B------:R-:W4:Y:S04]  /*10cb0*/  LDSM.16.M88.4 R24, [R3+UR4] ;  /* 0x000000040318783b */ /* 0x000f280008000200 */
[----:B------:R-:W-:Y:S01]  /*10cc0*/  LDSM.16.M88.4 R20, [R3+UR4+0x1000] ;  /* 0x001000040314783b */ /* 0x000fe20008000200 */
[----:B----4-:R-:W-:Y:S03]  /*10cd0*/  HMMA.16816.F32.BF16 R16, R4, R24, R8 ;  /* 0x000000180410723c */ /* 0x010fe60000041808 */
[----:B------:R-:W0:Y:S04]  /*10ce0*/  LDSM.16.MT88.4 R8, [R28+0x8200] ;  /* 0x008200001c08783b */ /* 0x000e280000004200 */
[----:B------:R-:W-:-:S15]  /*10cf0*/  STL [R1+0xae8], R28 ;  /* 0x000ae81c01007387 */ /* 0x000fde0000100800 */
[----:B------:R-:W-:-:S02]  /*10d00*/  NOP ;  /* 0x0000000000007918 */ /* 0x000fc40000000000 */
[----:B0-----:R-:W-:-:S15]  /*10d10*/  HMMA.16816.F32.BF16 R16, R8, R26, R16 ;  /* 0x0000001a0810723c */ /* 0x001fde0000041810 */
[----:B------:R-:W-:-:S08]  /*10d20*/  NOP ;  /* 0x0000000000007918 */ /* 0x000fd00000000000 */
[----:B------:R-:W-:Y:S04]  /*10d30*/  STL.64 [R1+0x80], R16 ;  /* 0x0000801001007387 */ /* 0x000fe80000100a00 */
[----:B------:R-:W-:Y:S04]  /*10d40*/  STL.64 [R1+0x88], R18 ;  /* 0x0000881201007387 */ /* 0x000fe80000100a00 */
[----:B------:R-:W-:Y:S04]  /*10d50*/  STL.64 [R1+0xb40], R10 ;  /* 0x000b400a01007387 */ /* 0x000fe80000100a00 */
[----:B------:R0:W-:Y:S04]  /*10d60*/  STL.64 [R1+0xb38], R8 ;  /* 0x000b380801007387 */ /* 0x0001e80000100a00 */
[----:B------:R-:W-:Y:S01]  /*10d70*/  LDSM.16.M88.4 R16, [R3+UR4+0x3000] ;  /* 0x003000040310783b */ /* 0x000fe20008000200 */
[----:B---3--:R-:W-:-:S15]  /*10d80*/  HMMA.16816.F32.BF16 R12, R4, R20, R12 ;  /* 0x00000014040c723c */ /* 0x008fde000004180c */
[----:B------:R-:W-:-:S09]  /*10d90*/  NOP ;  /* 0x0000000000007918 */ /* 0x000fd20000000000 */
[----:B------:R-:W-:Y:S01]  /*10da0*/  HMMA.16816.F32.BF16 R12, R8, R22, R12 ;  /* 0x00000016080c723c */ /* 0x000fe2000004180c */
[----:B0-----:R-:W2:Y:S04]  /*10db0*/  LDL.LU.64 R8, [R1+0x600] ;  /* 0x0006000001087983 */ /* 0x001ea80000300a00 */
[----:B------:R-:W3:-:S15]  /*10dc0*/  LDL.LU.64 R10, [R1+0x608] ;  /* 0x00060800010a7983 */ /* 0x000ede0000300a00 */
[----:B------:R-:W-:-:S04]  /*10dd0*/  NOP ;  /* 0x0000000000007918 */ /* 0x000fc80000000000 */
[----:B------:R-:W-:Y:S02]  /*10de0*/  IMAD.MOV.U32 R28, RZ, RZ, R12 ;  /* 0x000000ffff1c7224 */ /* 0x000fe400078e000c */
[----:B------:R-:W-:Y:S02]  /*10df0*/  IMAD.MOV.U32 R29, RZ, RZ, R13 ;  /* 0x000000ffff1d7224 */ /* 0x000fe400078e000d */
[----:B------:R-:W-:Y:S02]  /*10e00*/  IMAD.MOV.U32 R2, RZ, RZ, R14 ;  /* 0x000000ffff027224 */ /* 0x000fe400078e000e */
[----:B------:R-:W-:Y:S02]  /*10e10*/  IMAD.MOV.U32 R0, RZ, RZ, R15 ;  /* 0x000000ffff007224 */ /* 0x000fe400078e000f */
[----:B------:R-:W0:Y:S04]  /*10e20*/  LDSM.16.M88.4 R12, [R3+UR4+0x2000] ;  /* 0x00200004030c783b */ /* 0x000e280008000200 */
[----:B---3--:R-:W-:Y:S04]  /*10e30*/  STL.64 [R1+0xb50], R10 ;  /* 0x000b500a01007387 */ /* 0x008fe80000100a00 */
[----:B--2---:R1:W-:Y:S04]  /*10e40*/  STL.64 [R1+0xb48], R8 ;  /* 0x000b480801007387 */ /* 0x0043e80000100a00 */
[----:B-1----:R-:W2:Y:S04]  /*10e50*/  LDL.LU.64 R8, [R1+0x610] ;  /* 0x0006100001087983 */ /* 0x002ea80000300a00 */
[----:B------:R-:W2:Y:S01]  /*10e60*/  LDL.LU.64 R10, [R1+0x618] ;  /* 0x00061800010a7983 */ /* 0x000ea20000300a00 */
[----:B0-----:R-:W-:-:S03]  /*10e70*/  IMAD.MOV.U32 R25, RZ, RZ, R14 ;  /* 0x000000ffff197224 */ /* 0x001fc600078e000e */
[----:B------:R-:W3:Y:S01]  /*10e80*/  LDL.LU.64 R20, [R1+0x590] ;  /* 0x0005900001147983 */ /* 0x000ee20000300a00 */
[----:B------:R-:W-:-:S03]  /*10e90*/  IMAD.MOV.U32 R24, RZ, RZ, R15 ;  /* 0x000000ffff187224 */ /* 0x000fc600078e000f */
[----:B------:R-:W3:Y:S04]  /*10ea0*/  LDL.LU.64 R22, [R1+0x598] ;  /* 0x0005980001167983 */ /* 0x000ee80000300a00 */
[----:B------:R0:W-:Y:S04]  /*10eb0*/  STL [R1+0xb34], R29 ;  /* 0x000b341d01007387 */ /* 0x0001e80000100800 */
[----:B------:R1:W-:Y:S01]  /*10ec0*/  STL [R1+0xb30], R28 ;  /* 0x000b301c01007387 */ /* 0x0003e20000100800 */
[----:B--2---:R-:W-:Y:S03]  /*10ed0*/  HMMA.16816.F32.BF16 R12, R4, R12, R8 ;  /* 0x0000000c040c723c */ /* 0x004fe60000041808 */
[----:B------:R-:W2:Y:S04]  /*10ee0*/  LDL.LU.64 R10, [R1+0xb50] ;  /* 0x000b5000010a7983 */ /* 0x000ea80000300a00 */
[----:B------:R-:W2:Y:S01]  /*10ef0*/  LDL.LU.64 R8, [R1+0xb48] ;  /* 0x000b480001087983 */ /* 0x000ea20000300a00 */
[----:B0-----:R-:W-:-:S02]  /*10f00*/  IMAD.MOV.U32 R29, RZ, RZ, R18 ;  /* 0x000000ffff1d7224 */ /* 0x001fc400078e0012 */
[----:B-1----:R-:W-:Y:S02]  /*10f10*/  IMAD.MOV.U32 R28, RZ, RZ, R19 ;  /* 0x000000ffff1c7224 */ /* 0x002fe400078e0013 */
[----:B--2---:R-:W-:Y:S01]  /*10f20*/  HMMA.16816.F32.BF16 R16, R4, R16, R8 ;  /* 0x000000100410723c */ /* 0x004fe20000041808 */
[----:B------:R-:W2:Y:S04]  /*10f30*/  LDL.LU.64 R10, [R1+0xb40] ;  /* 0x000b4000010a7983 */ /* 0x000ea80000300a00 */
[----:B------:R-:W2:-:S15]  /*10f40*/  LDL.LU.64 R8, [R1+0xb38] ;  /* 0x000b380001087983 */ /* 0x000e9e0000300a00 */
[----:B------:R-:W-:-:S03]  /*10f50*/  NOP ;  /* 0x0000000000007918 */ /* 0x000fc60000000000 */
[----:B------:R0:W-:Y:S02]  /*10f60*/  STL.64 [R1+0xb28], R18 ;  /* 0x000b281201007387 */ /* 0x0001e40000100a00 */
[----:B0-----:R-:W-:Y:S02]  /*10f70*/  IMAD.MOV.U32 R18, RZ, RZ, R25 ;  /* 0x000000ffff127224 */ /* 0x001fe400078e0019 */
[----:B------:R-:W-:Y:S02]  /*10f80*/  IMAD.MOV.U32 R19, RZ, RZ, R24 ;  /* 0x000000ffff137224 */ /* 0x000fe400078e0018 */
[----:B------:R-:W0:Y:S04]  /*10f90*/  LDSM.16.M88.4 R24, [R3+UR4+0x4000] ;  /* 0x004000040318783b */ /* 0x000e280008000200 */
[----:B------:R-:W-:Y:S04]  /*10fa0*/  STL.64 [R1+0xb20], R16 ;  /* 0x000b201001007387 */ /* 0x000fe80000100a00 */
[----:B0-----:R0:W-:Y:S02]  /*10fb0*/  STL.64 [R1+0xb18], R26 ;  /* 0x000b181a01007387 */ /* 0x0011e40000100a00 */
[----:B0-----:R-:W-:-:S02]  /*10fc0*/  IMAD.MOV.U32 R26, RZ, RZ, R29 ;  /* 0x000000ffff1a7224 */ /* 0x001fc400078e001d */
[----:B------:R-:W4:Y:S01]  /*10fd0*/  LDL.LU R29, [R1+0xb34] ;  /* 0x000b3400011d7983 */ /* 0x000f220000300800 */
[----:B------:R-:W-:-:S03]  /*10fe0*/  IMAD.MOV.U32 R27, RZ, RZ, R28 ;  /* 0x000000ffff1b7224 */ /* 0x000fc600078e001c */
[----:B------:R-:W4:Y:S01]  /*10ff0*/  LDL.LU R28, [R1+0xb30] ;  /* 0x000b3000011c7983 */ /* 0x000f220000300800 */
[----:B--2---:R-:W-:Y:S03]  /*11000*/  HMMA.16816.F32.BF16 R12, R8, R18, R12 ;  /* 0x00000012080c723c */ /* 0x004fe6000004180c */
[----:B------:R-:W2:Y:S04]  /*11010*/  LDL.LU.64 R18, [R1+0xb28] ;  /* 0x000b280001127983 */ /* 0x000ea80000300a00 */
[----:B------:R-:W2:-:S15]  /*11020*/  LDL.LU.64 R16, [R1+0xb20] ;  /* 0x000b200001107983 */ /* 0x000e9e0000300a00 */
[----:B------:R-:W-:-:S01]  /*11030*/  NOP ;  /* 0x0000000000007918 */ /* 0x000fc20000000000 */
[----:B------:R0:W-:Y:S04]  /*11040*/  STL.64 [R1+0x70], R12 ;  /* 0x0000700c01007387 */ /* 0x0001e80000100a00 */
[----:B------:R1:W-:Y:S04]  /*11050*/  STL.64 [R1+0x78], R14 ;  /* 0x0000780e01007387 */ /* 0x0003e80000100a00 */
[----:B0-----:R-:W3:Y:S04]  /*11060*/  LDL.LU.64 R12, [R1+0x5c0] ;  /* 0x0005c000010c7983 */ /* 0x001ee80000300a00 */
[----:B-1----:R-:W4:Y:S01]  /*11070*/  LDL.LU.64 R14, [R1+0x5c8] ;  /* 0x0005c800010e7983 */ /* 0x002f220000300a00 */
[----:B--2---:R-:W-:Y:S03]  /*11080*/  HMMA.16816.F32.BF16 R16, R8, R26, R16 ;  /* 0x0000001a0810723c */ /* 0x004fe60000041810 */
[----:B----4-:R-:W-:Y:S04]  /*11090*/  STL.64 [R1+0xb10], R14 ;  /* 0x000b100e01007387 */ /* 0x010fe80000100a00 */
[----:B---3--:R0:W-:Y:S04]  /*110a0*/  STL.64 [R1+0xb08], R12 ;  /* 0x000b080c01007387 */ /* 0x0081e80000100a00 */
[----:B0-----:R-:W2:Y:S04]  /*110b0*/  LDL.LU.64 R12, [R1+0x5d0] ;  /* 0x0005d000010c7983 */ /* 0x001ea80000300a00 */
[----:B------:R-:W2:Y:S04]  /*110c0*/  LDL.LU.64 R14, [R1+0x5d8] ;  /* 0x0005d800010e7983 */ /* 0x000ea80000300a00 */
[----:B------:R-:W3:Y:S01]  /*110d0*/  LDL.LU.64 R26, [R1+0xb18] ;  /* 0x000b1800011a7983 */ /* 0x000ee20000300a00 */
[----:B------:R-:W-:Y:S03]  /*110e0*/  HMMA.16816.F32.BF16 R20, R4, R24, R20 ;  /* 0x000000180414723c */ /* 0x000fe60000041814 */
[----:B------:R-:W-:Y:S04]  /*110f0*/  STL.64 [R1+0x60], R16 ;  /* 0x0000601001007387 */ /* 0x000fe80000100a00 */
[----:B------:R3:W-:Y:S04]  /*11100*/  STL.64 [R1+0x68], R18 ;  /* 0x0000681201007387 */ /* 0x0007e80000100a00 */
[----:B------:R-:W-:Y:S04]  /*11110*/  STL.64 [R1+0xb00], R10 ;  /* 0x000b000a01007387 */ /* 0x000fe80000100a00 */
[----:B------:R0:W-:Y:S09]  /*11120*/  STL.64 [R1+0xaf8], R8 ;  /* 0x000af80801007387 */ /* 0x0001f20000100a00 */
[----:B---3--:R-:W-:Y:S01]  /*11130*/  HMMA.16816.F32.BF16 R16, R8, R26, R20 ;  /* 0x0000001a0810723c */ /* 0x008fe20000041814 */
[----:B------:R-:W-:-:S15]  /*11140*/  LDSM.16.M88.4 R24, [R3+UR4+0x6000] ;  /* 0x006000040318783b */ /* 0x000fde0008000200 */
[----:B------:R-:W-:-:S07]  /*11150*/  NOP ;  /* 0x0000000000007918 */ /* 0x000fce0000000000 */
[----:B------:R-:W-:Y:S04]  /*11160*/  STL.64 [R1+0x90], R16 ;  /* 0x0000901001007387 */ /* 0x000fe80000100a00 */
[----:B------:R-:W-:Y:S04]  /*11170*/  STL.64 [R1+0x98], R18 ;  /* 0x0000981201007387 */ /* 0x000fe80000100a00 */
[----:B------:R-:W1:Y:S04]  /*11180*/  LDSM.16.M88.4 R16, [R3+UR4+0x5000] ;  /* 0x005000040310783b */ /* 0x000e680008000200 */
[----:B0-----:R-:W3:Y:S04]  /*11190*/  LDL.LU.64 R8, [R1+0x5b0] ;  /* 0x0005b00001087983 */ /* 0x001ee80000300a00 */
[----:B------:R-:W3:Y:S01]  /*111a0*/  LDL.LU.64 R10, [R1+0x5b8] ;  /* 0x0005b800010a7983 */ /* 0x000ee20000300a00 */
[----:B-1----:R-:W-:-:S02]  /*111b0*/  IMAD.MOV.U32 R21, RZ, RZ, R18 ;  /* 0x000000ffff157224 */ /* 0x002fc400078e0012 */
[----:B------:R-:W-:Y:S02]  /*111c0*/  IMAD.MOV.U32 R20, RZ, RZ, R19 ;  /* 0x000000ffff147224 */ /* 0x000fe400078e0013 */
[----:B--2---:R-:W-:Y:S01]  /*111d0*/  HMMA.16816.F32.BF16 R16, R4, R16, R12 ;  /* 0x000000100410723c */ /* 0x004fe2000004180c */
[----:B------:R-:W2:Y:S04]  /*111e0*/  LDL.LU.64 R14, [R1+0xb10] ;  /* 0x000b1000010e7983 */ /* 0x000ea80000300a00 */
[----:B------:R-:W2:Y:S04]  /*111f0*/  LDL.LU.64 R12, [R1+0xb08] ;  /* 0x000b0800010c7983 */ /* 0x000ea80000300a00 */
[----:B------:R0:W-:Y:S02]  /*11200*/  STL.64 [R1+0xaf0], R26 ;  /* 0x000af01a01007387 */ /* 0x0001e40000100a00 */
[----:B0-----:R-:W-:-:S02]  /*11210*/  IMAD.MOV.U32 R26, RZ, RZ, R21 ;  /* 0x000000ffff1a7224 */ /* 0x001fc400078e0015 */
[----:B------:R-:W-:Y:S02]  /*11220*/  IMAD.MOV.U32 R27, RZ, RZ, R20 ;  /* 0x000000ffff1b7224 */ /* 0x000fe400078e0014 */
[----:B------:R-:W3:Y:S01]  /*11230*/  LDSM.16.M88.4 R20, [R3+UR4+0x7000] ;  /* 0x007000040314783b */ /* 0x000ee20008000200 */
[C---:B--2---:R-:W-:Y:S06]  /*11240*/  HMMA.16816.F32.BF16 R12, R4.reuse, R24, R12 ;  /* 0x00000018040c723c */ /* 0x044fec000004180c */
[----:B---3--:R-:W-:Y:S01]  /*11250*/  HMMA.16816.F32.BF16 R4, R4, R20, R8 ;  /* 0x000000140404723c */ /* 0x008fe20000041808 */
[----:B------:R-:W2:Y:S04]  /*11260*/  LDL.LU.64 R10, [R1+0xb00] ;  /* 0x000b0000010a7983 */ /* 0x000ea80000300a00 */
[----:B------:R-:W2:Y:S01]  /*11270*/  LDL.LU.64 R8, [R1+0xaf8] ;  /* 0x000af80001087983 */ /* 0x000ea20000300a00 */
[----:B------:R-:W-:Y:S01]  /*11280*/  IMAD.MOV.U32 R24, RZ, RZ, R28 ;  /* 0x000000ffff187224 */ /* 0x000fe200078e001c */
[----:B--2---:R-:W-:Y:S02]  /*11290*/  HMMA.16816.F32.BF16 R16, R8, R26, R16 ;  /* 0x0000001a0810723c */ /* 0x004fe40000041810 */
[----:B------:R-:W2:-:S15]  /*112a0*/  LDL.LU.64 R26, [R1+0xaf0] ;  /* 0x000af000011a7983 */ /* 0x000e9e0000300a00 */
[C---:B------:R-:W-:Y:S06]  /*112b0*/  HMMA.16816.F32.BF16 R4, R8.reuse, R22, R4 ;  /* 0x000000160804723c */ /* 0x040fec0000041804 */
[----:B------:R-:W-:Y:S04]  /*112c0*/  STL.64 [R1+0x50], R16 ;  /* 0x0000501001007387 */ /* 0x000fe80000100a00 */
[----:B------:R-:W-:Y:S04]  /*112d0*/  STL.64 [R1+0x58], R18 ;  /* 0x0000581201007387 */ /* 0x000fe80000100a00 */
[----:B------:R-:W3:Y:S01]  /*112e0*/  LDL.LU R28, [R1+0xae8] ;  /* 0x000ae800011c7983 */ /* 0x000ee20000300800 */
[----:B--2---:R-:W-:-:S15]  /*112f0*/  HMMA.16816.F32.BF16 R12, R8, R26, R12 ;  /* 0x0000001a080c723c */ /* 0x004fde000004180c */
[----:B------:R-:W-:-:S08]  /*11300*/  NOP ;  /* 0x0000000000007918 */ /* 0x000fd00000000000 */
[----:B------:R-:W-:Y:S04]  /*11310*/  STL.64 [R1+0x40], R12 ;  /* 0x0000400c01007387 */ /* 0x000fe80000100a00 */
[----:B------:R-:W-:Y:S04]  /*11320*/  STL.64 [R1+0x48], R14 ;  /* 0x0000480e01007387 */ /* 0x000fe80000100a00 */
[----:B------:R-:W-:Y:S04]  /*11330*/  STL [R1+0x30], R4 ;  /* 0x0000300401007387 */ /* 0x000fe80000100800 */
[----:B------:R-:W2:Y:S04]  /*11340*/  LDL.LU R20, [R1+0x80] ;  /* 0x0000800001147983 */ /* 0x000ea80000300800 */
[----:B------:R-:W2:Y:S04]  /*11350*/  LDL.LU R21, [R1+0x84] ;  /* 0x0000840001157983 */ /* 0x000ea80000300800 */
[----:B------:R-:W2:Y:S04]  /*11360*/  LDL.LU R22, [R1+0x88] ;  /* 0x0000880001167983 */ /* 0x000ea80000300800 */
[----:B------:R-:W2:Y:S01]  /*11370*/  LDL.LU R23, [R1+0x8c] ;  /* 0x00008c0001177983 */ /* 0x000ea20000300800 */
[----:B------:R-:W-:Y:S01]  /*11380*/  LOP3.LUT R3, R3, 0x40, RZ, 0x3c, !PT ;  /* 0x0000004003037812 */ /* 0x000fe200078e3cff */
[----:B------:R-:W-:-:S02]  /*11390*/  IMAD.MOV.U32 R25, RZ, RZ, R29 ;  /* 0x000000ffff197224 */ /* 0x000fc400078e001d */
[----:B------:R-:W-:Y:S01]  /*113a0*/  IMAD.MOV.U32 R26, RZ, RZ, R2 ;  /* 0x000000ffff1a7224 */ /* 0x000fe200078e0002 */
[----:B---3--:R-:W-:Y:S01]  /*113b0*/  LDSM.16.MT88.4 R16, [R28+0x8400] ;  /* 0x008400001c10783b */ /* 0x008fe20000004200 */
[----:B------:R-:W-:Y:S02]  /*113c0*/  IMAD.MOV.U32 R27, RZ, RZ, R0 ;  /* 0x000000ffff1b7224 */ /* 0x000fe400078e0000 */
[----:B------:R-:W-:Y:S01]  /*113d0*/  IMAD.MOV.U32 R2, RZ, RZ, R5 ;  /* 0x000000ffff027224 */ /* 0x000fe200078e0005 */
[----:B------:R-:W-:Y:S01]  /*113e0*/  LDSM.16.M88.4 R12, [R3+UR4+0x1000] ;  /* 0x00100004030c783b */ /* 0x000fe20008000200 */
[----:B------:R-:W-:Y:S02]  /*113f0*/  IMAD.MOV.U32 R29, RZ, RZ, R6 ;  /* 0x000000ffff1d7224 */ /* 0x000fe400078e0006 */
[----:B------:R-:W-:Y:S02]  /*11400*/  IMAD.MOV.U32 R0, RZ, RZ, R7 ;  /* 0x000000ffff007224 */ /* 0x000fe400078e0007 */
[----:B------:R-:W0:Y:S04]  /*11410*/  LDSM.16.M88.4 R4, [R3+UR4] ;  /* 0x000000040304783b */ /* 0x000e280008000200 */
[----:B------:R-:W-:Y:S04]  /*11420*/  STL [R1+0xad8], R2 ;  /* 0x000ad80201007387 */ /* 0x000fe80000100800 */
[----:B0-----:R0:W-:Y:S01]  /*11430*/  STL.64 [R1+0xae0], R6 ;  /* 0x000ae00601007387 */ /* 0x0011e20000100a00 */
[C---:B--2---:R-:W-:Y:S03]  /*11440*/  HMMA.16816.F32.BF16 R8, R16.reuse, R4, R20 ;  /* 0x000000041008723c */ /* 0x044fe60000041814 */
[----:B------:R-:W2:Y:S04]  /*11450*/  LDL.LU R4, [R1+0x70] ;  /* 0x0000700001047983 */ /* 0x000ea80000300800 */
[----:B------:R-:W-:Y:S04]  /*11460*/  STL.64 [R1+0x18], R14 ;  /* 0x0000180e01007387 */ /* 0x000fe80000100a00 */
[----:B------:R-:W2:Y:S04]  /*11470*/  LDL.LU R5, [R1+0x74] ;  /* 0x0000740001057983 */ /* 0x000ea80000300800 */
[----:B0-----:R-:W2:Y:S04]  /*11480*/  LDL.LU R6, [R1+0x78] ;  /* 0x0000780001067983 */ /* 0x001ea80000300800 */
[----:B------:R-:W2:Y:S04]  /*11490*/  LDL.LU R7, [R1+0x7c] ;  /* 0x00007c0001077983 */ /* 0x000ea80000300800 */
[----:B------:R-:W0:Y:S01]  /*114a0*/  LDSM.16.M88.4 R20, [R3+UR4+0x2000] ;  /* 0x002000040314783b */ /* 0x000e220008000200 */
[----:B------:R-:W-:Y:S03]  /*114b0*/  HMMA.16816.F32.BF16 R24, R16, R12, R24 ;  /* 0x0000000c1018723c */ /* 0x000fe60000041818 */
[----:B------:R1:W3:Y:S01]  /*114c0*/  LDSM.16.MT88.4 R12, [R28+0x8600] ;  /* 0x008600001c0c783b */ /* 0x0002e20000004200 */
[----:B0-----:R-:W-:-:S02]  /*114d0*/  IMAD.MOV.U32 R2, RZ, RZ, R22 ;  /* 0x000000ffff027224 */ /* 0x001fc400078e0016 */
[----:B-1----:R-:W-:Y:S02]  /*114e0*/  IMAD.MOV.U32 R28, RZ, RZ, R23 ;  /* 0x000000ffff1c7224 */ /* 0x002fe400078e0017 */
[----:B--2---:R-:W-:Y:S01]  /*114f0*/  HMMA.16816.F32.BF16 R20, R16, R20, R4 ;  /* 0x000000141014723c */ /* 0x004fe20000041804 */
[----:B------:R-:W3:-:S15]  /*11500*/  LDL.LU.64 R6, [R1+0xae0] ;  /* 0x000ae00001067983 */ /* 0x000ede0000300a00 */
[----:B------:R-:W-:-:S07]  /*11510*/  NOP ;  /* 0x0000000000007918 */ /* 0x000fce0000000000 */
[----:B------:R0:W-:Y:S04]  /*11520*/  STL.64 [R1+0xad0], R22 ;  /* 0x000ad01601007387 */ /* 0x0001e80000100a00 */
[----:B------:R-:W-:Y:S04]  /*11530*/  STL.64 [R1+0xac8], R20 ;  /* 0x000ac81401007387 */ /* 0x000fe80000100a00 */
[----:B0-----:R-:W2:Y:S04]  /*11540*/  LDL.LU R22, [R1+0x18] ;  /* 0x0000180001167983 */ /* 0x001ea80000300800 */
[----:B------:R-:W2:Y:S01]  /*11550*/  LDL.LU R23, [R1+0x1c] ;  /* 0x00001c0001177983 */ /* 0x000ea20000300800 */
[----:B---3--:R-:W-:Y:S03]  /*11560*/  HMMA.16816.F32.BF16 R4, R12, R6, R8 ;  /* 0x000000060c04723c */ /* 0x008fe60000041808 */
[----:B------:R-:W3:-:S15]  /*11570*/  LDL.LU R8, [R1+0x60] ;  /* 0x0000600001087983 */ /* 0x000ede0000300800 */
[----:B------:R-:W-:-:S05]  /*11580*/  NOP ;  /* 0x0000000000007918 */ /* 0x000fca0000000000 */
[----:B------:R-:W-:Y:S04]  /*11590*/  STL.64 [R1+0x5f0], R4 ;  /* 0x0005f00401007387 */ /* 0x000fe80000100a00 */
[----:B------:R-:W-:Y:S04]  /*115a0*/  STL.64 [R1+0x5f8], R6 ;  /* 0x0005f80601007387 */ /* 0x000fe80000100a00 */
[----:B------:R-:W0:Y:S04]  /*115b0*/  LDSM.16.M88.4 R4, [R3+UR4+0x3000] ;  /* 0x003000040304783b */ /* 0x000e280008000200 */
[----:B------:R-:W3:Y:S01]  /*115c0*/  LDL.LU R9, [R1+0x64] ;  /* 0x0000640001097983 */ /* 0x000ee20000300800 */
[----:B--2---:R-:W-:Y:S03]  /*115d0*/  HMMA.16816.F32.BF16 R24, R12, R22, R24 ;  /* 0x000000160c18723c */ /* 0x004fe60000041818 */
[----:B------:R-:W3:Y:S04]  /*115e0*/  LDL.LU R10, [R1+0x68] ;  /* 0x00006800010a7983 */ /* 0x000ee80000300800 */
[----:B------:R-:W3:Y:S04]  /*115f0*/  LDL.LU R11, [R1+0x6c] ;  /* 0x00006c00010b7983 */ /* 0x000ee80000300800 */
[----:B0-----:R0:W-:Y:S02]  /*11600*/  STL.64 [R1+0xac0], R6 ;  /* 0x000ac00601007387 */ /* 0x0011e40000100a00 */
[----:B0-----:R-:W-:-:S02]  /*11610*/  IMAD.MOV.U32 R6, RZ, RZ, R2 ;  /* 0x000000ffff067224 */ /* 0x001fc400078e0002 */
[----:B------:R-:W2:Y:S04]  /*11620*/  LDL.LU R2, [R1+0xad8] ;  /* 0x000ad80001027983 */ /* 0x000ea80000300800 */
[----:B------:R-:W4:Y:S04]  /*11630*/  LDL.LU.64 R22, [R1+0xad0] ;  /* 0x000ad00001167983 */ /* 0x000f280000300a00 */
[----:B------:R-:W4:Y:S04]  /*11640*/  LDL.LU.64 R20, [R1+0xac8] ;  /* 0x000ac80001147983 */ /* 0x000f280000300a00 */
[----:B------:R0:W-:Y:S04]  /*11650*/  STL.64 [R1+0x5e0], R24 ;  /* 0x0005e01801007387 */ /* 0x0001e80000100a00 */
[----:B------:R1:W-:Y:S04]  /*11660*/  STL.64 [R1+0x5e8], R26 ;  /* 0x0005e81a01007387 */ /* 0x0003e80000100a00 */
[----:B0-----:R-:W3:Y:S04]  /*11670*/  LDL.LU R24, [R1+0x40] ;  /* 0x0000400001187983 */ /* 0x001ee80000300800 */
[----:B------:R-:W3:Y:S04]  /*11680*/  LDL.LU R25, [R1+0x44] ;  /* 0x0000440001197983 */ /* 0x000ee80000300800 */
[----:B-1----:R-:W2:Y:S04]  /*11690*/  LDL.LU R26, [R1+0x48] ;  /* 0x00004800011a7983 */ /* 0x002ea80000300800 */
[----:B------:R-:W2:Y:S04]  /*116a0*/  LDL.LU R27, [R1+0x4c] ;  /* 0x00004c00011b7983 */ /* 0x000ea80000300800 */
[----:B--2---:R-:W-:Y:S04]  /*116b0*/  STL.64 [R1+0xaa0], R26 ;  /* 0x000aa01a01007387 */ /* 0x004fe80000100a00 */
[----:B---3--:R0:W-:Y:S04]  /*116c0*/  STL.64 [R1+0xa98], R24 ;  /* 0x000a981801007387 */ /* 0x0081e80000100a00 */
[----:B0-----:R-:W2:Y:S04]  /*116d0*/  LDL.LU R24, [R1+0x50] ;  /* 0x0000500001187983 */ /* 0x001ea80000300800 */
[----:B------:R-:W2:Y:S04]  /*116e0*/  LDL.LU R25, [R1+0x54] ;  /* 0x0000540001197983 */ /* 0x000ea80000300800 */
[----:B------:R-:W3:Y:S04]  /*116f0*/  LDL.LU R26, [R1+0x58] ;  /* 0x00005800011a7983 */ /* 0x000ee80000300800 */
[----:B------:R-:W3:Y:S01]  /*11700*/  LDL.LU R27, [R1+0x5c] ;  /* 0x00005c00011b7983 */ /* 0x000ee20000300800 */
[----:B------:R-:W-:-:S07]  /*11710*/  IMAD.MOV.U32 R7, RZ, RZ, R28 ;  /* 0x000000ffff077224 */ /* 0x000fce00078e001c */
[----:B----4-:R-:W-:Y:S06]  /*11720*/  HMMA.16816.F32.BF16 R20, R12, R6, R20 ;  /* 0x000000060c14723c */ /* 0x010fec0000041814 */
[----:B------:R-:W-:Y:S01]  /*11730*/  HMMA.16816.F32.BF16 R8, R16, R4, R8 ;  /* 0x000000041008723c */ /* 0x000fe20000041808 */
[----:B---3--:R-:W-:Y:S04]  /*11740*/  STL.64 [R1+0xab0], R26 ;  /* 0x000ab01a01007387 */ /* 0x008fe80000100a00 */
[----:B--2---:R0:W-:Y:S04]  /*11750*/  STL.64 [R1+0xaa8], R24 ;  /* 0x000aa81801007387 */ /* 0x0041e80000100a00 */
[----:B0-----:R-:W2:Y:S04]  /*11760*/  LDL.LU R24, [R1+0x90] ;  /* 0x0000900001187983 */ /* 0x001ea80000300800 */
[----:B------:R-:W2:Y:S04]  /*11770*/  LDL.LU R25, [R1+0x94] ;  /* 0x0000940001197983 */ /* 0x000ea80000300800 */
[----:B------:R-:W2:Y:S04]  /*11780*/  LDL.LU R26, [R1+0x98] ;  /* 0x00009800011a7983 */ /* 0x000ea80000300800 */
[----:B------:R-:W2:Y:S04]  /*11790*/  LDL.LU R27, [R1+0x9c] ;  /* 0x00009c00011b7983 */ /* 0x000ea80000300800 */
[----:B------:R-:W3:Y:S04]  /*117a0*/  LDL.LU.64 R6, [R1+0xac0] ;  /* 0x000ac00001067983 */ /* 0x000ee80000300a00 */
[----:B------:R0:W-:Y:S04]  /*117b0*/  STL.64 [R1+0xa90], R14 ;  /* 0x000a900e01007387 */ /* 0x0001e80000100a00 */
[----:B------:R-:W-:Y:S04]  /*117c0*/  STL.64 [R1+0x610], R20 ;  /* 0x0006101401007387 */ /* 0x000fe80000100a00 */
[----:B------:R-:W-:Y:S04]  /*117d0*/  STL.64 [R1+0x618], R22 ;  /* 0x0006181601007387 */ /* 0x000fe80000100a00 */
[----:B------:R-:W1:Y:S04]  /*117e0*/  LDSM.16.M88.4 R20, [R3+UR4+0x4000] ;  /* 0x004000040314783b */ /* 0x000e680008000200 */
[----:B------:R4:W-:Y:S01]  /*117f0*/  STL.64 [R1+0xa88], R12 ;  /* 0x000a880c01007387 */ /* 0x0009e20000100a00 */
[----:B---3--:R-:W-:Y:S03]  /*11800*/  HMMA.16816.F32.BF16 R4, R12, R6, R8 ;  /* 0x000000060c04723c */ /* 0x008fe60000041808 */
[----:B------:R-:W3:Y:S04]  /*11810*/  LDSM.16.M88.4 R8, [R3+UR4+0x5000] ;  /* 0x005000040308783b */ /* 0x000ee80008000200 */
[----:B0-----:R-:W-:-:S02]  /*11820*/  IMAD.MOV.U32 R15, RZ, RZ, R0 ;  /* 0x000000ffff0f7224 */ /* 0x001fc400078e0000 */
[----:B----4-:R-:W-:Y:S02]  /*11830*/  IMAD.MOV.U32 R13, RZ, RZ, R2 ;  /* 0x000000ffff0d7224 */ /* 0x010fe400078e0002 */
[----:B-1----:R-:W-:-:S12]  /*11840*/  IMAD.MOV.U32 R0, RZ, RZ, R23 ;  /* 0x000000ffff007224 */ /* 0x002fd800078e0017 */
[----:B------:R0:W-:Y:S04]  /*11850*/  STL.64 [R1+0x600], R4 ;  /* 0x0006000401007387 */ /* 0x0001e80000100a00 */
[----:B------:R-:W-:Y:S04]  /*11860*/  STL.64 [R1+0x608], R6 ;  /* 0x0006080601007387 */ /* 0x000fe80000100a00 */
[----:B------:R-:W4:Y:S01]  /*11870*/  LDL.LU R12, [R1+0x30] ;  /* 0x00003000010c7983 */ /* 0x000f220000300800 */
[----:B0-----:R-:W-:-:S03]  /*11880*/  IMAD.MOV.U32 R4, RZ, RZ, R22 ;  /* 0x000000ffff047224 */ /* 0x001fc600078e0016 */
[----:B------:R-:W4:Y:S01]  /*11890*/  LDL.LU R2, [R1+0xab8] ;  /* 0x000ab80001027983 */ /* 0x000f220000300800 */
[C---:B--2---:R-:W-:Y:S03]  /*118a0*/  HMMA.16816.F32.BF16 R20, R16.reuse, R20, R24 ;  /* 0x000000141014723c */ /* 0x044fe60000041818 */
[----:B------:R-:W2:Y:S04]  /*118b0*/  LDL.LU.64 R26, [R1+0xab0] ;  /* 0x000ab000011a7983 */ /* 0x000ea80000300a00 */
[----:B------:R-:W2:Y:S04]  /*118c0*/  LDL.LU.64 R24, [R1+0xaa8] ;  /* 0x000aa80001187983 */ /* 0x000ea80000300a00 */
[----:B---3--:R2:W-:Y:S01]  /*118d0*/  STL.64 [R1+0x18], R10 ;  /* 0x0000180a01007387 */ /* 0x0085e20000100a00 */
[----:B------:R-:W-:Y:S01]  /*118e0*/  IMAD.MOV.U32 R14, RZ, RZ, R29 ;  /* 0x000000ffff0e7224 */ /* 0x000fe200078e001d */
[----:B--2---:R-:W-:Y:S02]  /*118f0*/  HMMA.16816.F32.BF16 R8, R16, R8, R24 ;  /* 0x000000081008723c */ /* 0x004fe40000041818 */
[----:B------:R-:W2:Y:S04]  /*11900*/  LDL.LU.64 R26, [R1+0xaa0] ;  /* 0x000aa000011a7983 */ /* 0x000ea80000300a00 */
[----:B------:R-:W2:-:S15]  /*11910*/  LDL.LU.64 R24, [R1+0xa98] ;  /* 0x000a980001187983 */ /* 0x000e9e0000300a00 */
[----:B------:R-:W-:-:S02]  /*11920*/  NOP ;  /* 0x0000000000007918 */ /* 0x000fc40000000000 */
[----:B------:R0:W-:Y:S02]  /*11930*/  STL.64 [R1+0xa80], R10 ;  /* 0x000a800a01007387 */ /* 0x0001e40000100a00 */
[----:B0-----:R-:W-:Y:S02]  /*11940*/  IMAD.MOV.U32 R10, RZ, RZ, R4 ;  /* 0x000000ffff0a7224 */ /* 0x001fe400078e0004 */
[----:B------:R-:W0:Y:S04]  /*11950*/  LDSM.16.M88.4 R4, [R3+UR4+0x6000] ;  /* 0x006000040304783b */ /* 0x000e280008000200 */
[----:B------:R-:W-:Y:S04]  /*11960*/  STL.64 [R1+0xa78], R8 ;  /* 0x000a780801007387 */ /* 0x000fe80000100a00 */
[----:B0-----:R2:W-:Y:S04]  /*11970*/  STL.64 [R1+0x8], R6 ;  /* 0x0000080601007387 */ /* 0x0015e80000100a00 */
[----:B------:R-:W3:Y:S04]  /*11980*/  LDL.LU R28, [R1+0x400] ;  /* 0x00040000011c7983 */ /* 0x000ee80000300800 */
[----:B------:R-:W3:Y:S01]  /*11990*/  LDL.LU R29, [R1+0x2d0] ;  /* 0x0002d000011d7983 */ /* 0x000ee20000300800 */
[----:B------:R-:W-:Y:S01]  /*119a0*/  IMAD.MOV.U32 R11, RZ, RZ, R0 ;  /* 0x000000ffff0b7224 */ /* 0x000fe200078e0000 */
[C---:B--2---:R-:W-:Y:S02]  /*119b0*/  HMMA.16816.F32.BF16 R4, R16.reuse, R4, R24 ;  /* 0x000000041004723c */ /* 0x044fe40000041818 */
[----:B------:R0:W4:Y:S04]  /*119c0*/  LDSM.16.M88.4 R24, [R3+UR4+0x7000] ;  /* 0x007000040318783b */ /* 0x0001280008000200 */
[----:B---3--:R-:W-:Y:S04]  /*119d0*/  STL.64 [R1+0xa08], R28 ;  /* 0x000a081c01007387 */ /* 0x008fe80000100a00 */
[----:B------:R-:W2:Y:S04]  /*119e0*/  LDL.LU R0, [R1+0x404] ;  /* 0x0004040001007983 */ /* 0x000ea80000300800 */
[----:B0-----:R-:W3:Y:S01]  /*119f0*/  LDL.LU R3, [R1+0x2d8] ;  /* 0x0002d80001037983 */ /* 0x001ee20000300800 */
[----:B----4-:R-:W-:Y:S03]  /*11a00*/  HMMA.16816.F32.BF16 R16, R16, R24, R12 ;  /* 0x000000181010723c */ /* 0x010fe6000004180c */
[----:B---3--:R-:W-:Y:S04]  /*11a10*/  STL.64 [R1+0xa10], R2 ;  /* 0x000a100201007387 */ /* 0x008fe80000100a00 */
[----:B------:R-:W3:Y:S04]  /*11a20*/  LDL.LU.64 R14, [R1+0xa90] ;  /* 0x000a9000010e7983 */ /* 0x000ee80000300a00 */
[----:B------:R-:W3:-:S12]  /*11a30*/  LDL.LU.64 R12, [R1+0xa88] ;  /* 0x000a8800010c7983 */ /* 0x000ed80000300a00 */
[----:B------:R0:W-:Y:S04]  /*11a40*/  STL.64 [R1+0xa70], R18 ;  /* 0x000a701201007387 */ /* 0x0001e80000100a00 */
[----:B------:R-:W-:Y:S04]  /*11a50*/  STL.64 [R1+0xa68], R16 ;  /* 0x000a681001007387 */ /* 0x000fe80000100a00 */
[----:B0-----:R-:W4:Y:S04]  /*11a60*/  LDL.LU R18, [R1+0x18] ;  /* 0x0000180001127983 */ /* 0x001f280000300800 */
[----:B------:R-:W4:Y:S04]  /*11a70*/  LDL.LU R19, [R1+0x1c] ;  /* 0x00001c0001137983 */ /* 0x000f280000300800 */
[----:B------:R-:W2:Y:S04]  /*11a80*/  LDL.LU R24, [R1+0x2e0] ;  /* 0x0002e00001187983 */ /* 0x000ea80000300800 */
[----:B------:R-:W2:Y:S01]  /*11a90*/  LDL.LU R25, [R1+0x3fc] ;  /* 0x0003fc0001197983 */ /* 0x000ea20000300800 */
[----:B---3--:R-:W-:Y:S03]  /*11aa0*/  HMMA.16816.F32.BF16 R20, R12, R10, R20 ;  /* 0x0000000a0c14723c */ /* 0x008fe60000041814 */
[----:B--2---:R-:W-:Y:S04]  /*11ab0*/  STL.64 [R1+0xa18], R24 ;  /* 0x000a181801007387 */ /* 0x004fe80000100a00 */
[----:B------:R-:W4:Y:S04]  /*11ac0*/  LDL.LU.64 R10, [R1+0xa80] ;  /* 0x000a8000010a7983 */ /* 0x000f280000300a00 */
[----:B------:R-:W4:-:S12]  /*11ad0*/  LDL.LU.64 R8, [R1+0xa78] ;  /* 0x000a780001087983 */ /* 0x000f180000300a00 */
[----:B------:R0:W-:Y:S04]  /*11ae0*/  STL.64 [R1+0x590], R20 ;  /* 0x0005901401007387 */ /* 0x0001e80000100a00 */
[----:B------:R1:W-:Y:S04]  /*11af0*/  STL.64 [R1+0x598], R22 ;  /* 0x0005981601007387 */ /* 0x0003e80000100a00 */
[----:B0-----:R-:W2:Y:S04]  /*11b00*/  LDL.LU R20, [R1+0x2f0] ;  /* 0x0002f00001147983 */ /* 0x001ea80000300800 */
[----:B------:R-:W2:Y:S04]  /*11b10*/  LDL.LU R21, [R1+0x3f4] ;  /* 0x0003f40001157983 */ /* 0x000ea80000300800 */
[----:B--2---:R-:W-:Y:S04]  /*11b20*/  STL.64 [R1+0xa20], R20 ;  /* 0x000a201401007387 */ /* 0x004fe80000100a00 */
[----:B-1----:R-:W2:Y:S04]  /*11b30*/  LDL.LU R22, [R1+0x2e8] ;  /* 0x0002e80001167983 */ /* 0x002ea80000300800 */
[----:B------:R-:W2:Y:S01]  /*11b40*/  LDL.LU R23, [R1+0x3f8] ;  /* 0x0003f80001177983 */ /* 0x000ea20000300800 */
[----:B----4-:R-:W-:Y:S03]  /*11b50*/  HMMA.16816.F32.BF16 R8, R12, R18, R8 ;  /* 0x000000120c08723c */ /* 0x010fe60000041808 */
[----:B--2---:R0:W-:Y:S04]  /*11b60*/  STL.64 [R1+0xa28], R22 ;  /* 0x000a281601007387 */ /* 0x0041e80000100a00 */
[----:B------:R-:W2:-:S15]  /*11b70*/  LDL.LU R18, [R1+0x8] ;  /* 0x0000080001127983 */ /* 0x000e9e0000300800 */
[----:B------:R-:W-:-:S01]  /*11b80*/  NOP ;  /* 0x0000000000007918 */ /* 0x000fc20000000000 */
[----:B------:R-:W-:Y:S04]  /*11b90*/  STL.64 [R1+0x5d0], R8 ;  /* 0x0005d00801007387 */ /* 0x000fe80000100a00 */
[----:B------:R-:W-:Y:S04]  /*11ba0*/  STL.64 [R1+0x5d8], R10 ;  /* 0x0005d80a01007387 */ /* 0x000fe80000100a00 */
[----:B------:R-:W2:Y:S04]  /*11bb0*/  LDL.LU R19, [R1+0xc] ;  /* 0x00000c0001137983 */ /* 0x000ea80000300800 */
[----:B0-----:R-:W3:Y:S04]  /*11bc0*/  LDL.LU R22, [R1+0x360] ;  /* 0x0003600001167983 */ /* 0x001ee80000300800 */
[----:B------:R-:W3:Y:S04]  /*11bd0*/  LDL.LU R23, [R1+0x3bc] ;  /* 0x0003bc0001177983 */ /* 0x000ee80000300800 */
[----:B---3--:R0:W-:Y:S04]  /*11be0*/  STL.64 [R1+0xa30], R22 ;  /* 0x000a301601007387 */ /* 0x0081e80000100a00 */
        /* <DEDUP_REMOVED lines=16> */
[----:B------:R-:W3:Y:S01]  /*11cf0*/  LDL.LU R23, [R1+0x3a4] ;  /* 0x0003a40001177983 */ /* 0x000ee20000300800 */
[----:B--2---:R-:W-:Y:S03]  /*11d00*/  HMMA.16816.F32.BF16 R4, R12, R18, R4 ;  /* 0x000000120c04723c */ /* 0x004fe60000041804 */
[----:B---3--:R0:W-:Y:S04]  /*11d10*/  STL.64 [R1+0xa60], R22 ;  /* 0x000a601601007387 */ /* 0x0081e80000100a00 */
[----:B0-----:R-:W2:Y:S04]  /*11d20*/  LDL.LU R22, [R1+0x398] ;  /* 0x0003980001167983 */ /* 0x001ea80000300800 */
[----:B------:R-:W2:Y:S04]  /*11d30*/  LDL.LU R23, [R1+0x3a0] ;  /* 0x0003a00001177983 */ /* 0x000ea80000300800 */
[----:B------:R-:W3:Y:S04]  /*11d40*/  LDL.LU R20, [R1+0x358] ;  /* 0x0003580001147983 */ /* 0x000ee80000300800 */
        /* <DEDUP_REMOVED lines=11> */
[----:B------:R-:W3:Y:S04]  /*11e00*/  LDL.LU.64 R18, [R1+0xa70] ;  /* 0x000a700001127983 */ /* 0x000ee80000300a00 */
[----:B------:R-:W3:Y:S04]  /*11e10*/  LDL.LU.64 R16, [R1+0xa68] ;  /* 0x000a680001107983 */ /* 0x000ee80000300a00 */
[----:B------:R0:W-:Y:S04]  /*11e20*/  STL.64 [R1+0x5c0], R4 ;  /* 0x0005c00401007387 */ /* 0x0001e80000100a00 */
[----:B------:R1:W-:Y:S04]  /*11e30*/  STL.64 [R1+0x5c8], R6 ;  /* 0x0005c80601007387 */ /* 0x0003e80000100a00 */
[----:B0-----:R-:W4:Y:S04]  /*11e40*/  LDL.LU R4, [R1+0x310] ;  /* 0x0003100001047983 */ /* 0x001f280000300800 */
[----:B------:R-:W4:Y:S04]  /*11e50*/  LDL.LU R5, [R1+0x3e4] ;  /* 0x0003e40001057983 */ /* 0x000f280000300800 */
[----:B-1----:R-:W4:Y:S04]  /*11e60*/  LDL.LU R6, [R1+0x308] ;  /* 0x0003080001067983 */ /* 0x002f280000300800 */
[----:B------:R-:W4:Y:S01]  /*11e70*/  LDL.LU R7, [R1+0x3e8] ;  /* 0x0003e80001077983 */ /* 0x000f220000300800 */
[----:B--2---:R-:W-:-:S04]  /*11e80*/  LOP3.LUT R23, R23, R22, RZ, 0x3c, !PT ;  /* 0x0000001617177212 */ /* 0x004fc800078e3cff */
[----:B------:R-:W-:-:S04]  /*11e90*/  LOP3.LUT R22, R23, R22, RZ, 0x3c, !PT ;  /* 0x0000001617167212 */ /* 0x000fc800078e3cff */
[----:B------:R-:W-:Y:S01]  /*11ea0*/  LOP3.LUT R23, R23, R22, RZ, 0x3c, !PT ;  /* 0x0000001617177212 */ /* 0x000fe200078e3cff */
[----:B---3--:R-:W-:Y:S01]  /*11eb0*/  HMMA.16816.F32.BF16 R16, R12, R26, R16 ;  /* 0x0000001a0c10723c */ /* 0x008fe20000041810 */
[----:B------:R-:W2:Y:S04]  /*11ec0*/  LDL.LU R12, [R1+0x338] ;  /* 0x00033800010c7983 */ /* 0x000ea80000300800 */
[----:B------:R-:W2:-:S15]  /*11ed0*/  LDL.LU R13, [R1+0x3d0] ;  /* 0x0003d000010d7983 */ /* 0x000e9e0000300800 */
[----:B------:R-:W-:-:S03]  /*11ee0*/  NOP ;  /* 0x0000000000007918 */ /* 0x000fc60000000000 */
[----:B------:R0:W-:Y:S04]  /*11ef0*/  STL.64 [R1+0x5b0], R16 ;  /* 0x0005b01001007387 */ /* 0x0001e80000100a00 */
[----:B------:R1:W-:Y:S04]  /*11f00*/  STL.64 [R1+0x5b8], R18 ;  /* 0x0005b81201007387 */ /* 0x0003e80000100a00 */
[----:B------:R-:W3:Y:S04]  /*11f10*/  LDL.LU R14, [R1+0x330] ;  /* 0x00033000010e7983 */ /* 0x000ee80000300800 */
[----:B------:R-:W3:Y:S04]  /*11f20*/  LDL.LU R15, [R1+0x3d4] ;  /* 0x0003d400010f7983 */ /* 0x000ee80000300800 */
[----:B------:R-:W3:Y:S04]  /*11f30*/  LDL.LU R26, [R1+0x328] ;  /* 0x00032800011a7983 */ /* 0x000ee80000300800 */
[----:B------:R-:W3:Y:S04]  /*11f40*/  LDL.LU R27, [R1+0x3d8] ;  /* 0x0003d800011b7983 */ /* 0x000ee80000300800 */
[----:B0-----:R-:W3:Y:S04]  /*11f50*/  LDL.LU R16, [R1+0x320] ;  /* 0x0003200001107983 */ /* 0x001ee80000300800 */
[----:B------:R-:W3:Y:S04]  /*11f60*/  LDL.LU R17, [R1+0x3dc] ;  /* 0x0003dc0001117983 */ /* 0x000ee80000300800 */
[----:B-1----:R-:W3:Y:S04]  /*11f70*/  LDL.LU R18, [R1+0x318] ;  /* 0x0003180001127983 */ /* 0x002ee80000300800 */
[----:B------:R-:W3:Y:S04]  /*11f80*/  LDL.LU R19, [R1+0x3e0] ;  /* 0x0003e00001137983 */ /* 0x000ee80000300800 */
[----:B------:R0:W-:Y:S04]  /*11f90*/  STL.64 [R1+0x130], R22 ;  /* 0x0001301601007387 */ /* 0x0001e80000100a00 */
[----:B0-----:R-:W4:Y:S02]  /*11fa0*/  LDL.LU.64 R22, [R1+0xa60] ;  /* 0x000a600001167983 */ /* 0x001f240000300a00 */
[----:B----4-:R-:W-:-:S04]  /*11fb0*/  LOP3.LUT R23, R23, R22, RZ, 0x3c, !PT ;  /* 0x0000001617177212 */ /* 0x010fc800078e3cff */
[----:B------:R-:W-:-:S04]  /*11fc0*/  LOP3.LUT R22, R23, R22, RZ, 0x3c, !PT ;  /* 0x0000001617167212 */ /* 0x000fc800078e3cff */
[----:B------:R-:W-:-:S05]  /*11fd0*/  LOP3.LUT R23, R23, R22, RZ, 0x3c, !PT ;  /* 0x0000001617177212 */ /* 0x000fca00078e3cff */
        /* <DEDUP_REMOVED lines=26> */
[----:B0-----:R-:W4:Y:S01]  /*12180*/  LDL.LU.64 R22, [R1+0xa30] ;  /* 0x000a300001167983 */ /* 0x001f220000300a00 */
[----:B------:R-:W-:Y:S02]  /*12190*/  LOP3.LUT R21, R21, R20, RZ, 0x3c, !PT ;  /* 0x0000001415157212 */ /* 0x000fe400078e3cff */
[----:B------:R-:W-:Y:S02]  /*121a0*/  LOP3.LUT R25, R25, R24, RZ, 0x3c, !PT ;  /* 0x0000001819197212 */ /* 0x000fe400078e3cff */
[----:B------:R-:W-:Y:S02]  /*121b0*/  LOP3.LUT R20, R21, R20, RZ, 0x3c, !PT ;  /* 0x0000001415147212 */ /* 0x000fe400078e3cff */
[----:B------:R-:W-:-:S02]  /*121c0*/  LOP3.LUT R3, R3, R2, RZ, 0x3c, !PT ;  /* 0x0000000203037212 */ /* 0x000fc400078e3cff */
[----:B------:R-:W-:Y:S02]  /*121d0*/  LOP3.LUT R24, R25, R24, RZ, 0x3c, !PT ;  /* 0x0000001819187212 */ /* 0x000fe400078e3cff */
[----:B------:R-:W-:Y:S02]  /*121e0*/  LOP3.LUT R29, R29, R28, RZ, 0x3c, !PT ;  /* 0x0000001c1d1d7212 */ /* 0x000fe400078e3cff */
[----:B------:R-:W-:Y:S02]  /*121f0*/  LOP3.LUT R21, R21, R20, RZ, 0x3c, !PT ;  /* 0x0000001415157212 */ /* 0x000fe400078e3cff */
[----:B------:R-:W-:Y:S02]  /*12200*/  LOP3.LUT R2, R3, R2, RZ, 0x3c, !PT ;  /* 0x0000000203027212 */ /* 0x000fe400078e3cff */
[----:B------:R-:W-:Y:S02]  /*12210*/  LOP3.LUT R25, R25, R24, RZ, 0x3c, !PT ;  /* 0x0000001819197212 */ /* 0x000fe400078e3cff */
[----:B------:R-:W-:-:S02]  /*12220*/  LOP3.LUT R28, R29, R28, RZ, 0x3c, !PT ;  /* 0x0000001c1d1c7212 */ /* 0x000fc400078e3cff */
[----:B------:R-:W-:Y:S02]  /*12230*/  LOP3.LUT R3, R3, R2, RZ, 0x3c, !PT ;  /* 0x0000000203037212 */ /* 0x000fe400078e3cff */
[----:B------:R-:W-:Y:S02]  /*12240*/  LOP3.LUT R29, R29, R28, RZ, 0x3c, !PT ;  /* 0x0000001c1d1d7212 */ /* 0x000fe400078e3cff */
[----:B----4-:R-:W-:-:S04]  /*12250*/  LOP3.LUT R23, R23, R22, RZ, 0x3c, !PT ;  /* 0x0000001617177212 */ /* 0x010fc800078e3cff */
[----:B------:R-:W-:-:S04]  /*12260*/  LOP3.LUT R22, R23, R22, RZ, 0x3c, !PT ;  /* 0x0000001617167212 */ /* 0x000fc800078e3cff */
[----:B------:R-:W-:-:S05]  /*12270*/  LOP3.LUT R23, R23, R22, RZ, 0x3c, !PT ;  /* 0x0000001617177212 */ /* 0x000fca00078e3cff */
[----:B------:R0:W-:Y:S04]  /*12280*/  STL.64 [R1+0xf0], R22 ;  /* 0x0000f01601007387 */ /* 0x0001e80000100a00 */
[----:B0-----:R-:W4:Y:S04]  /*12290*/  LDL.LU.64 R22, [R1+0xa28] ;  /* 0x000a280001167983 */ /* 0x001f280000300a00 */
[----:B------:R0:W-:Y:S04]  /*122a0*/  STL.64 [R1+0xe8], R20 ;  /* 0x0000e81401007387 */ /* 0x0001e80000100a00 */
[----:B0-----:R-:W4:Y:S04]  /*122b0*/  LDL.LU.64 R20, [R1+0xa20] ;  /* 0x000a200001147983 */ /* 0x001f280000300a00 */
[----:B------:R0:W-:Y:S04]  /*122c0*/  STL.64 [R1+0xe0], R24 ;  /* 0x0000e01801007387 */ /* 0x0001e80000100a00 */
[----:B0-----:R-:W4:Y:S04]  /*122d0*/  LDL.LU.64 R24, [R1+0xa18] ;  /* 0x000a180001187983 */ /* 0x001f280000300a00 */
[----:B------:R0:W-:Y:S04]  /*122e0*/  STL.64 [R1+0xd8], R2 ;  /* 0x0000d80201007387 */ /* 0x0001e80000100a00 */
[----:B0-----:R-:W4:Y:S04]  /*122f0*/  LDL.LU.64 R2, [R1+0xa10] ;  /* 0x000a100001027983 */ /* 0x001f280000300a00 */
[----:B------:R0:W-:Y:S04]  /*12300*/  STL.64 [R1+0xd0], R28 ;  /* 0x0000d01c01007387 */ /* 0x0001e80000100a00 */
[----:B0-----:R-:W4:Y:S01]  /*12310*/  LDL.LU.64 R28, [R1+0xa08] ;  /* 0x000a0800011c7983 */ /* 0x001f220000300a00 */
[----:B--2---:R-:W-:-:S02]  /*12320*/  LOP3.LUT R13, R13, R12, RZ, 0x3c, !PT ;  /* 0x0000000c0d0d7212 */ /* 0x004fc400078e3cff */
[----:B---3--:R-:W-:Y:S02]  /*12330*/  LOP3.LUT R15, R15, R14, RZ, 0x3c, !PT ;  /* 0x0000000e0f0f7212 */ /* 0x008fe400078e3cff */
[----:B------:R-:W-:Y:S02]  /*12340*/  LOP3.LUT R12, R13, R12, RZ, 0x3c, !PT ;  /* 0x0000000c0d0c7212 */ /* 0x000fe400078e3cff */
[----:B------:R-:W-:Y:S02]  /*12350*/  LOP3.LUT R14, R15, R14, RZ, 0x3c, !PT ;  /* 0x0000000e0f0e7212 */ /* 0x000fe400078e3cff */
[----:B------:R-:W-:Y:S02]  /*12360*/  LOP3.LUT R13, R13, R12, RZ, 0x3c, !PT ;  /* 0x0000000c0d0d7212 */ /* 0x000fe400078e3cff */
[----:B------:R-:W-:Y:S02]  /*12370*/  LOP3.LUT R17, R17, R16, RZ, 0x3c, !PT ;  /* 0x0000001011117212 */ /* 0x000fe400078e3cff */
[----:B------:R-:W-:Y:S01]  /*12380*/  LOP3.LUT R15, R15, R14, RZ, 0x3c, !PT ;  /* 0x0000000e0f0f7212 */ /* 0x000fe200078e3cff */
[----:B------:R0:W-:Y:S01]  /*12390*/  STL.64 [R1+0xc8], R12 ;  /* 0x0000c80c01007387 */ /* 0x0001e20000100a00 */
[----:B------:R-:W-:-:S02]  /*123a0*/  LOP3.LUT R7, R7, R6, RZ, 0x3c, !PT ;  /* 0x0000000607077212 */ /* 0x000fc400078e3cff */
[----:B------:R-:W-:Y:S01]  /*123b0*/  LOP3.LUT R16, R17, R16, RZ, 0x3c, !PT ;  /* 0x0000001011107212 */ /* 0x000fe200078e3cff */
[----:B------:R1:W-:Y:S01]  /*123c0*/  STL.64 [R1+0xc0], R14 ;  /* 0x0000c00e01007387 */ /* 0x0003e20000100a00 */
[----:B------:R-:W-:Y:S02]  /*123d0*/  LOP3.LUT R6, R7, R6, RZ, 0x3c, !PT ;  /* 0x0000000607067212 */ /* 0x000fe400078e3cff */
[----:B------:R-:W-:Y:S01]  /*123e0*/  LOP3.LUT R17, R17, R16, RZ, 0x3c, !PT ;  /* 0x0000001011117212 */ /* 0x000fe200078e3cff */
[----:B0-----:R-:W-:Y:S02]  /*123f0*/  IMAD.MOV.U32 R12, RZ, RZ, R27 ;  /* 0x000000ffff0c7224 */ /* 0x001fe400078e001b */
[----:B------:R-:W-:Y:S02]  /*12400*/  IMAD.MOV.U32 R13, RZ, RZ, R26 ;  /* 0x000000ffff0d7224 */ /* 0x000fe400078e001a */
[----:B-1----:R-:W-:Y:S02]  /*12410*/  IMAD.MOV.U32 R14, RZ, RZ, R19 ;  /* 0x000000ffff0e7224 */ /* 0x002fe400078e0013 */
[----:B------:R-:W-:Y:S01]  /*12420*/  IMAD.MOV.U32 R15, RZ, RZ, R18 ;  /* 0x000000ffff0f7224 */ /* 0x000fe200078e0012 */
[----:B------:R0:W-:Y:S01]  /*12430*/  STL.64 [R1+0xb8], R12 ;  /* 0x0000b80c01007387 */ /* 0x0001e20000100a00 */
[----:B------:R-:W-:-:S03]  /*12440*/  LOP3.LUT R7, R7, R6, RZ, 0x3c, !PT ;  /* 0x0000000607077212 */ /* 0x000fc600078e3cff */
[----:B------:R-:W-:Y:S04]  /*12450*/  STL.64 [R1+0xb0], R16 ;  /* 0x0000b01001007387 */ /* 0x000fe80000100a00 */
[----:B------:R-:W-:Y:S01]  /*12460*/  STL.64 [R1+0xa8], R14 ;  /* 0x0000a80e01007387 */ /* 0x000fe20000100a00 */
[----:B0-----:R-:W-:Y:S02]  /*12470*/  IMAD.MOV.U32 R12, RZ, RZ, R5 ;  /* 0x000000ffff0c7224 */ /* 0x001fe400078e0005 */
[----:B------:R-:W-:Y:S02]  /*12480*/  IMAD.MOV.U32 R13, RZ, RZ, R4 ;  /* 0x000000ffff0d7224 */ /* 0x000fe400078e0004 */
[----:B------:R-:W-:Y:S02]  /*12490*/  IMAD.MOV.U32 R4, RZ, RZ, R9 ;  /* 0x000000ffff047224 */ /* 0x000fe400078e0009 */
[----:B------:R-:W-:Y:S01]  /*124a0*/  IMAD.MOV.U32 R5, RZ, RZ, R8 ;  /* 0x000000ffff057224 */ /* 0x000fe200078e0008 */
[----:B------:R-:W-:Y:S01]  /*124b0*/  STL.64 [R1+0xa0], R12 ;  /* 0x0000a00c01007387 */ /* 0x000fe20000100a00 */
[----:B------:R-:W-:-:S02]  /*124c0*/  IMAD.MOV.U32 R8, RZ, RZ, R11 ;  /* 0x000000ffff087224 */ /* 0x000fc400078e000b */
[----:B------:R-:W-:Y:S01]  /*124d0*/  IMAD.MOV.U32 R9, RZ, RZ, R10 ;  /* 0x000000ffff097224 */ /* 0x000fe200078e000a */
[----:B------:R-:W-:Y:S04]  /*124e0*/  STL.64 [R1+0x98], R6 ;  /* 0x0000980601007387 */ /* 0x000fe80000100a00 */
[----:B------:R4:W-:Y:S04]  /*124f0*/  STL.64 [R1+0x90], R4 ;  /* 0x0000900401007387 */ /* 0x0009e80000100a00 */
[----:B------:R0:W-:Y:S01]  /*12500*/  STL.64 [R1+0x88], R8 ;  /* 0x0000880801007387 */ /* 0x0001e20000100a00 */
[----:B----4-:R-:W-:-:S02]  /*12510*/  IMAD.MOV.U32 R4, RZ, RZ, R23 ;  /* 0x000000ffff047224 */ /* 0x010fc400078e0017 */
[----:B------:R-:W-:Y:S02]  /*12520*/  IMAD.MOV.U32 R5, RZ, RZ, R22 ;  /* 0x000000ffff057224 */ /* 0x000fe400078e0016 */
[----:B------:R-:W-:Y:S02]  /*12530*/  IMAD.MOV.U32 R6, RZ, RZ, R21 ;  /* 0x000000ffff067224 */ /* 0x000fe400078e0015 */
[----:B------:R-:W-:-:S05]  /*12540*/  IMAD.MOV.U32 R7, RZ, RZ, R20 ;  /* 0x000000ffff077224 */ /* 0x000fca00078e0014 */
[----:B------:R1:W-:Y:S04]  /*12550*/  STL.64 [R1+0x80], R6 ;  /* 0x0000800601007387 */ /* 0x0003e80000100a00 */
[----:B------:R2:W-:Y:S01]  /*12560*/  STL.64 [R1+0x78], R4 ;  /* 0x0000780401007387 */ /* 0x0005e20000100a00 */
[----:B0-----:R-:W-:Y:S02]  /*12570*/  IMAD.MOV.U32 R8, RZ, RZ, R25 ;  /* 0x000000ffff087224 */ /* 0x001fe400078e0019 */
[----:B------:R-:W-:-:S05]  /*12580*/  IMAD.MOV.U32 R9, RZ, RZ, R24 ;  /* 0x000000ffff097224 */ /* 0x000fca00078e0018 */
[----:B------:R-:W-:Y:S04]  /*12590*/  STL.64 [R1+0x70], R8 ;  /* 0x0000700801007387 */ /* 0x000fe80000100a00 */
[----:B------:R-:W3:Y:S01]  /*125a0*/  LDL.LU R12, [R1+0x288] ;  /* 0x00028800010c7983 */ /* 0x000ee20000300800 */
[----:B-1----:R-:W-:Y:S02]  /*125b0*/  IMAD.MOV.U32 R7, RZ, RZ, R3 ;  /* 0x000000ffff077224 */ /* 0x002fe400078e0003 */
[----:B------:R-:W-:-:S05]  /*125c0*/  IMAD.MOV.U32 R6, RZ, RZ, R28 ;  /* 0x000000ffff067224 */ /* 0x000fca00078e001c */
[----:B------:R-:W-:Y:S04]  /*125d0*/  STL.64 [R1+0x68], R6 ;  /* 0x0000680601007387 */ /* 0x000fe80000100a00 */
[----:B------:R-:W3:Y:S01]  /*125e0*/  LDL.LU R13, [R1+0x428] ;  /* 0x00042800010d7983 */ /* 0x000ee20000300800 */
[----:B--2---:R-:W-:Y:S02]  /*125f0*/  IMAD.MOV.U32 R4, RZ, RZ, R0 ;  /* 0x000000ffff047224 */ /* 0x004fe400078e0000 */
[----:B------:R-:W-:-:S05]  /*12600*/  IMAD.MOV.U32 R5, RZ, RZ, R29 ;  /* 0x000000ffff057224 */ /* 0x000fca00078e001d */
[----:B------:R-:W-:Y:S04]  /*12610*/  STL.64 [R1+0x60], R4 ;  /* 0x0000600401007387 */ /* 0x000fe80000100a00 */
[----:B---3--:R0:W-:Y:S04]  /*12620*/  STL.64 [R1+0x9c8], R12 ;  /* 0x0009c80c01007387 */ /* 0x0081e80000100a00 */
[----:B0-----:R-:W2:Y:S04]  /*12630*/  LDL.LU R12, [R1+0x290] ;  /* 0x00029000010c7983 */ /* 0x001ea80000300800 */
[----:B------:R-:W2:Y:S04]  /*12640*/  LDL.LU R13, [R1+0x424] ;  /* 0x00042400010d7983 */ /* 0x000ea80000300800 */
[----:B--2---:R0:W-:Y:S04]  /*12650*/  STL.64 [R1+0x9d0], R12 ;  /* 0x0009d00c01007387 */ /* 0x0041e80000100a00 */
        /* <DEDUP_REMOVED lines=20> */
[----:B------:R-:W3:Y:S04]  /*127a0*/  LDL.LU R14, [R1+0x280] ;  /* 0x00028000010e7983 */ /* 0x000ee80000300800 */
[----:B------:R-:W4:Y:S04]  /*127b0*/  LDL.LU R15, [R1+0x42c] ;  /* 0x00042c00010f7983 */ /* 0x000f280000300800 */
[----:B------:R-:W3:Y:S04]  /*127c0*/  LDL.LU R26, [R1+0x278] ;  /* 0x00027800011a7983 */ /* 0x000ee80000300800 */
[----:B------:R-:W3:Y:S04]  /*127d0*/  LDL.LU R27, [R1+0x430] ;  /* 0x00043000011b7983 */ /* 0x000ee80000300800 */
[----:B------:R-:W3:Y:S04]  /*127e0*/  LDL.LU R16, [R1+0x270] ;  /* 0x0002700001107983 */ /* 0x000ee80000300800 */
[----:B------:R-:W3:Y:S04]  /*127f0*/  LDL.LU R17, [R1+0x434] ;  /* 0x0004340001117983 */ /* 0x000ee80000300800 */
[----:B------:R-:W4:Y:S04]  /*12800*/  LDL.LU R28, [R1+0x268] ;  /* 0x00026800011c7983 */ /* 0x000f280000300800 */
[----:B------:R-:W4:Y:S04]  /*12810*/  LDL.LU R29, [R1+0x438] ;  /* 0x00043800011d7983 */ /* 0x000f280000300800 */
[----:B------:R-:W3:Y:S04]  /*12820*/  LDL.LU R4, [R1+0x260] ;  /* 0x0002600001047983 */ /* 0x000ee80000300800 */
        /* <DEDUP_REMOVED lines=16> */
[----:B------:R-:W3:Y:S01]  /*12930*/  LDL.LU R0, [R1+0x45c] ;  /* 0x00045c0001007983 */ /* 0x000ee20000300800 */
[----:B--2---:R-:W-:-:S04]  /*12940*/  LOP3.LUT R13, R13, R12, RZ, 0x3c, !PT ;  /* 0x0000000c0d0d7212 */ /* 0x004fc800078e3cff */
[----:B------:R-:W-:-:S04]  /*12950*/  LOP3.LUT R12, R13, R12, RZ, 0x3c, !PT ;  /* 0x0000000c0d0c7212 */ /* 0x000fc800078e3cff */
[----:B------:R-:W-:-:S05]  /*12960*/  LOP3.LUT R13, R13, R12, RZ, 0x3c, !PT ;  /* 0x0000000c0d0d7212 */ /* 0x000fca00078e3cff */
[----:B------:R0:W-:Y:S04]  /*12970*/  STL.64 [R1+0x58], R12 ;  /* 0x0000580c01007387 */ /* 0x0001e80000100a00 */
[----:B0-----:R-:W2:Y:S02]  /*12980*/  LDL.LU.64 R12, [R1+0xa00] ;  /* 0x000a0000010c7983 */ /* 0x001ea40000300a00 */
        /* <DEDUP_REMOVED lines=34> */
[----:B0-----:R-:W2:Y:S01]  /*12bb0*/  LDL.LU.64 R12, [R1+0x9c8] ;  /* 0x0009c800010c7983 */ /* 0x001ea20000300a00 */
[----:B----4-:R-:W-:Y:S02]  /*12bc0*/  LOP3.LUT R29, R29, R28, RZ, 0x3c, !PT ;  /* 0x0000001c1d1d7212 */ /* 0x010fe400078e3cff */
[----:B---3--:R-:W-:Y:S02]  /*12bd0*/  LOP3.LUT R5, R5, R4, RZ, 0x3c, !PT ;  /* 0x0000000405057212 */ /* 0x008fe400078e3cff */
        /* <DEDUP_REMOVED lines=13> */
[----:B--2---:R-:W-:-:S04]  /*12cb0*/  LOP3.LUT R13, R13, R12, RZ, 0x3c, !PT ;  /* 0x0000000c0d0d7212 */ /* 0x004fc800078e3cff */
[----:B------:R-:W-:-:S04]  /*12cc0*/  LOP3.LUT R12, R13, R12, RZ, 0x3c, !PT ;  /* 0x0000000c0d0c7212 */ /* 0x000fc800078e3cff */
[----:B------:R-:W-:-:S05]  /*12cd0*/  LOP3.LUT R13, R13, R12, RZ, 0x3c, !PT ;  /* 0x0000000c0d0d7212 */ /* 0x000fca00078e3cff */
[----:B------:R0:W-:Y:S02]  /*12ce0*/  STL.64 [R1+0x18], R12 ;  /* 0x0000180c01007387 */ /* 0x0001e40000100a00 */
[----:B0-----:R-:W-:Y:S02]  /*12cf0*/  IMAD.MOV.U32 R12, RZ, RZ, R15 ;  /* 0x000000ffff0c7224 */ /* 0x001fe400078e000f */
[----:B------:R-:W-:Y:S02]  /*12d00*/  IMAD.MOV.U32 R13, RZ, RZ, R14 ;  /* 0x000000ffff0d7224 */ /* 0x000fe400078e000e */
[----:B------:R-:W-:Y:S02]  /*12d10*/  IMAD.MOV.U32 R14, RZ, RZ, R27 ;  /* 0x000000ffff0e7224 */ /* 0x000fe400078e001b */
[----:B------:R-:W-:Y:S01]  /*12d20*/  IMAD.MOV.U32 R15, RZ, RZ, R26 ;  /* 0x000000ffff0f7224 */ /* 0x000fe200078e001a */
[----:B------:R0:W-:Y:S04]  /*12d30*/  STL.64 [R1+0x10], R12 ;  /* 0x0000100c01007387 */ /* 0x0001e80000100a00 */
[----:B------:R1:W-:Y:S04]  /*12d40*/  STL.64 [R1+0x8], R14 ;  /* 0x0000080e01007387 */ /* 0x0003e80000100a00 */
[----:B------:R-:W-:Y:S01]  /*12d50*/  STL.64 [R1+0x778], R28 ;  /* 0x0007781c01007387 */ /* 0x000fe20000100a00 */
[----:B0-----:R-:W-:-:S02]  /*12d60*/  IMAD.MOV.U32 R12, RZ, RZ, R17 ;  /* 0x000000ffff0c7224 */ /* 0x001fc400078e0011 */
[----:B------:R-:W-:Y:S02]  /*12d70*/  IMAD.MOV.U32 R13, RZ, RZ, R16 ;  /* 0x000000ffff0d7224 */ /* 0x000fe400078e0010 */
[----:B-1----:R-:W-:-:S03]  /*12d80*/  IMAD.MOV.U32 R14, RZ, RZ, R21 ;  /* 0x000000ffff0e7224 */ /* 0x002fc600078e0015 */
[----:B------:R0:W-:Y:S01]  /*12d90*/  STL.64 [R1], R12 ;  /* 0x0000000c01007387 */ /* 0x0001e20000100a00 */
[----:B------:R-:W-:Y:S02]  /*12da0*/  IMAD.MOV.U32 R15, RZ, RZ, R20 ;  /* 0x000000ffff0f7224 */ /* 0x000fe400078e0014 */
[----:B------:R-:W-:Y:S01]  /*12db0*/  IMAD.MOV.U32 R16, RZ, RZ, R23 ;  /* 0x000000ffff107224 */ /* 0x000fe200078e0017 */
[----:B------:R-:W-:Y:S01]  /*12dc0*/  STL.64 [R1+0x780], R4 ;  /* 0x0007800401007387 */ /* 0x000fe20000100a00 */
[----:B------:R-:W-:-:S03]  /*12dd0*/  IMAD.MOV.U32 R17, RZ, RZ, R22 ;  /* 0x000000ffff117224 */ /* 0x000fc600078e0016 */
[----:B------:R-:W-:Y:S01]  /*12de0*/  STL.64 [R1+0x788], R6 ;  /* 0x0007880601007387 */ /* 0x000fe20000100a00 */
[----:B0-----:R-:W-:Y:S02]  /*12df0*/  IMAD.MOV.U32 R12, RZ, RZ, R19 ;  /* 0x000000ffff0c7224 */ /* 0x001fe400078e0013 */
[----:B------:R-:W-:Y:S01]  /*12e00*/  IMAD.MOV.U32 R13, RZ, RZ, R18 ;  /* 0x000000ffff0d7224 */ /* 0x000fe200078e0012 */
[----:B------:R-:W-:Y:S01]  /*12e10*/  STL.64 [R1+0x790], R8 ;  /* 0x0007900801007387 */ /* 0x000fe20000100a00 */
[----:B------:R-:W-:Y:S02]  /*12e20*/  IMAD.MOV.U32 R18, RZ, RZ, R25 ;  /* 0x000000ffff127224 */ /* 0x000fe400078e0019 */
[----:B------:R-:W-:Y:S01]  /*12e30*/  IMAD.MOV.U32 R19, RZ, RZ, R24 ;  /* 0x000000ffff137224 */ /* 0x000fe200078e0018 */
[----:B------:R-:W-:Y:S04]  /*12e40*/  STL.64 [R1+0x798], R10 ;  /* 0x0007980a01007387 */ /* 0x000fe80000100a00 */
[----:B------:R-:W-:Y:S04]  /*12e50*/  STL.64 [R1+0x7a0], R12 ;  /* 0x0007a00c01007387 */ /* 0x000fe80000100a00 */
[----:B------:R-:W-:Y:S04]  /*12e60*/  STL.64 [R1+0x7a8], R14 ;  /* 0x0007a80e01007387 */ /* 0x000fe80000100a00 */
[----:B------:R-:W-:Y:S04]  /*12e70*/  STL.64 [R1+0x7b0], R16 ;  /* 0x0007b01001007387 */ /* 0x000fe80000100a00 */
[----:B------:R0:W-:Y:S04]  /*12e80*/  STL.64 [R1+0x7b8], R18 ;  /* 0x0007b81201007387 */ /* 0x0001e80000100a00 */
[----:B------:R-:W2:Y:S04]  /*12e90*/  LDL.LU R22, [R1+0x218] ;  /* 0x0002180001167983 */ /* 0x000ea80000300800 */
[----:B------:R-:W2:Y:S04]  /*12ea0*/  LDL.LU R23, [R1+0x460] ;  /* 0x0004600001177983 */ /* 0x000ea80000300800 */
[----:B------:R-:W3:Y:S04]  /*12eb0*/  LDL.LU R24, [R1+0x210] ;  /* 0x0002100001187983 */ /* 0x000ee80000300800 */
[----:B------:R-:W3:Y:S04]  /*12ec0*/  LDL.LU R25, [R1+0x464] ;  /* 0x0004640001197983 */ /* 0x000ee80000300800 */
[----:B------:R-:W4:Y:S04]  /*12ed0*/  LDL.LU R26, [R1+0x208] ;  /* 0x00020800011a7983 */ /* 0x000f280000300800 */
[----:B------:R-:W4:Y:S04]  /*12ee0*/  LDL.LU R27, [R1+0x468] ;  /* 0x00046800011b7983 */ /* 0x000f280000300800 */
        /* <DEDUP_REMOVED lines=31> */
[----:B------:R-:W2:Y:S01]  /*130e0*/  LDL.LU R19, [R1+0x470] ;  /* 0x0004700001137983 */ /* 0x000ea20000300800 */
[----:B------:R-:W-:-:S02]  /*130f0*/  LOP3.LUT R23, R23, R22, RZ, 0x3c, !PT ;  /* 0x0000001617177212 */ /* 0x000fc400078e3cff */
[----:B---3--:R-:W-:Y:S01]  /*13100*/  LOP3.LUT R25, R25, R24, RZ, 0x3c, !PT ;  /* 0x0000001819197212 */ /* 0x008fe200078e3cff */
[----:B--2---:R0:W-:Y:S04]  /*13110*/  STL.64 [R1+0x9c0], R18 ;  /* 0x0009c01201007387 */ /* 0x0041e80000100a00 */
[----:B0-----:R-:W2:Y:S04]  /*13120*/  LDL.LU R18, [R1+0x200] ;  /* 0x0002000001127983 */ /* 0x001ea80000300800 */
[----:B------:R-:W2:Y:S04]  /*13130*/  LDL.LU R19, [R1+0x46c] ;  /* 0x00046c0001137983 */ /* 0x000ea80000300800 */
        /* <DEDUP_REMOVED lines=9> */
[----:B------:R-:W-:-:S03]  /*131d0*/  LOP3.LUT R22, R23, R22, RZ, 0x3c, !PT ;  /* 0x0000001617167212 */ /* 0x000fc600078e3cff */
[----:B------:R-:W3:Y:S01]  /*131e0*/  LDL.LU R9, [R1+0x4bc] ;  /* 0x0004bc0001097983 */ /* 0x000ee20000300800 */
[----:B------:R-:W-:-:S03]  /*131f0*/  IMAD.MOV.U32 R20, RZ, RZ, R0 ;  /* 0x000000ffff147224 */ /* 0x000fc600078e0000 */
[----:B------:R-:W3:Y:S01]  /*13200*/  LDL.LU R6, [R1+0x1e4] ;  /* 0x0001e40001067983 */ /* 0x000ee20000300800 */
[----:B------:R-:W-:-:S03]  /*13210*/  IMAD.MOV.U32 R21, RZ, RZ, R3 ;  /* 0x000000ffff157224 */ /* 0x000fc600078e0003 */
[----:B------:R-:W3:Y:S01]  /*13220*/  LDL.LU R7, [R1+0x4c0] ;  /* 0x0004c00001077983 */ /* 0x000ee20000300800 */
[----:B----4-:R-:W-:-:S03]  /*13230*/  LOP3.LUT R27, R27, R26, RZ, 0x3c, !PT ;  /* 0x0000001a1b1b7212 */ /* 0x010fc600078e3cff */
[----:B------:R-:W4:Y:S01]  /*13240*/  LDL.LU R4, [R1+0x1ec] ;  /* 0x0001ec0001047983 */ /* 0x000f220000300800 */
[----:B------:R-:W-:-:S03]  /*13250*/  LOP3.LUT R24, R25, R24, RZ, 0x3c, !PT ;  /* 0x0000001819187212 */ /* 0x000fc600078e3cff */
[----:B------:R-:W4:Y:S01]  /*13260*/  LDL.LU R5, [R1+0x4c4] ;  /* 0x0004c40001057983 */ /* 0x000f220000300800 */
[----:B------:R-:W-:-:S03]  /*13270*/  LOP3.LUT R23, R23, R22, RZ, 0x3c, !PT ;  /* 0x0000001617177212 */ /* 0x000fc600078e3cff */
[----:B------:R-:W4:Y:S01]  /*13280*/  LDL.LU R28, [R1+0x1f4] ;  /* 0x0001f400011c7983 */ /* 0x000f220000300800 */
[----:B------:R-:W-:-:S03]  /*13290*/  LOP3.LUT R26, R27, R26, RZ, 0x3c, !PT ;  /* 0x0000001a1b1a7212 */ /* 0x000fc600078e3cff */
[----:B------:R-:W4:Y:S01]  /*132a0*/  LDL.LU R29, [R1+0x4c8] ;  /* 0x0004c800011d7983 */ /* 0x000f220000300800 */
[----:B------:R-:W-:-:S03]  /*132b0*/  LOP3.LUT R25, R25, R24, RZ, 0x3c, !PT ;  /* 0x0000001819197212 */ /* 0x000fc600078e3cff */
[----:B------:R-:W4:Y:S04]  /*132c0*/  LDL.LU R3, [R1+0x1fc] ;  /* 0x0001fc0001037983 */ /* 0x000f280000300800 */
[----:B------:R-:W4:Y:S04]  /*132d0*/  LDL.LU R0, [R1+0x4cc] ;  /* 0x0004cc0001007983 */ /* 0x000f280000300800 */
[----:B------:R0:W-:Y:S01]  /*132e0*/  STL.64 [R1+0x7c0], R20 ;  /* 0x0007c01401007387 */ /* 0x0001e20000100a00 */
[----:B------:R-:W-:-:S03]  /*132f0*/  LOP3.LUT R27, R27, R26, RZ, 0x3c, !PT ;  /* 0x0000001a1b1b7212 */ /* 0x000fc600078e3cff */
[----:B0-----:R-:W3:Y:S04]  /*13300*/  LDL.LU R20, [R1+0x1ac] ;  /* 0x0001ac0001147983 */ /* 0x001ee80000300800 */
[----:B------:R-:W4:Y:S04]  /*13310*/  LDL.LU R21, [R1+0x4a4] ;  /* 0x0004a40001157983 */ /* 0x000f280000300800 */
[----:B------:R0:W-:Y:S04]  /*13320*/  STL.64 [R1+0x7c8], R22 ;  /* 0x0007c81601007387 */ /* 0x0001e80000100a00 */
[----:B0-----:R-:W3:Y:S04]  /*13330*/  LDL.LU R22, [R1+0x1a4] ;  /* 0x0001a40001167983 */ /* 0x001ee80000300800 */
[----:B------:R-:W4:Y:S04]  /*13340*/  LDL.LU R23, [R1+0x4a0] ;  /* 0x0004a00001177983 */ /* 0x000f280000300800 */
[----:B------:R0:W-:Y:S04]  /*13350*/  STL.64 [R1+0x7d0], R24 ;  /* 0x0007d01801007387 */ /* 0x0001e80000100a00 */
[----:B0-----:R-:W3:Y:S04]  /*13360*/  LDL.LU R24, [R1+0x1a0] ;  /* 0x0001a00001187983 */ /* 0x001ee80000300800 */
[----:B------:R-:W3:Y:S04]  /*13370*/  LDL.LU R25, [R1+0x49c] ;  /* 0x00049c0001197983 */ /* 0x000ee80000300800 */
[----:B------:R0:W-:Y:S04]  /*13380*/  STL.64 [R1+0x7d8], R26 ;  /* 0x0007d81a01007387 */ /* 0x0001e80000100a00 */
[----:B0-----:R-:W4:Y:S04]  /*13390*/  LDL.LU R26, [R1+0x1a8] ;  /* 0x0001a800011a7983 */ /* 0x001f280000300800 */
[----:B------:R-:W4:Y:S01]  /*133a0*/  LDL.LU R27, [R1+0x498] ;  /* 0x00049800011b7983 */ /* 0x000f220000300800 */
        /* <DEDUP_REMOVED lines=51> */
[----:B--2---:R-:W-:-:S04]  /*136e0*/  LOP3.LUT R19, R19, R18, RZ, 0x3c, !PT ;  /* 0x0000001213137212 */ /* 0x004fc800078e3cff */
[----:B------:R-:W-:-:S04]  /*136f0*/  LOP3.LUT R18, R19, R18, RZ, 0x3c, !PT ;  /* 0x0000001213127212 */ /* 0x000fc800078e3cff */
[----:B------:R-:W-:-:S05]  /*13700*/  LOP3.LUT R19, R19, R18, RZ, 0x3c, !PT ;  /* 0x0000001213137212 */ /* 0x000fca00078e3cff */
[----:B------:R0:W-:Y:S04]  /*13710*/  STL.64 [R1+0x188], R18 ;  /* 0x0001881201007387 */ /* 0x0001e80000100a00 */
[----:B0-----:R-:W2:Y:S01]  /*13720*/  LDL.LU.64 R18, [R1+0x970] ;  /* 0x0009700001127983 */ /* 0x001ea20000300a00 */
[----:B---3--:R-:W-:Y:S02]  /*13730*/  LOP3.LUT R25, R25, R24, RZ, 0x3c, !PT ;  /* 0x0000001819197212 */ /* 0x008fe400078e3cff */
[----:B------:R-:W-:Y:S02]  /*13740*/  LOP3.LUT R26, R27, R26, RZ, 0x3c, !PT ;  /* 0x0000001a1b1a7212 */ /* 0x000fe400078e3cff */
[----:B------:R-:W-:Y:S02]  /*13750*/  LOP3.LUT R24, R25, R24, RZ, 0x3c, !PT ;  /* 0x0000001819187212 */ /* 0x000fe400078e3cff */
[----:B------:R-:W-:-:S02]  /*13760*/  LOP3.LUT R27, R27, R26, RZ, 0x3c, !PT ;  /* 0x0000001a1b1b7212 */ /* 0x000fc400078e3cff */
[----:B------:R-:W-:-:S03]  /*13770*/  LOP3.LUT R25, R25, R24, RZ, 0x3c, !PT ;  /* 0x0000001819197212 */ /* 0x000fc600078e3cff */
[----:B------:R0:W-:Y:S04]  /*13780*/  STL.64 [R1+0x190], R26 ;  /* 0x0001901a01007387 */ /* 0x0001e80000100a00 */
[----:B------:R1:W-:Y:S01]  /*13790*/  STL.64 [R1+0x198], R24 ;  /* 0x0001981801007387 */ /* 0x0003e20000100a00 */
[----:B0-----:R-:W-:Y:S02]  /*137a0*/  IMAD.MOV.U32 R26, RZ, RZ, R23 ;  /* 0x000000ffff1a7224 */ /* 0x001fe400078e0017 */
[----:B------:R-:W-:Y:S02]  /*137b0*/  IMAD.MOV.U32 R27, RZ, RZ, R22 ;  /* 0x000000ffff1b7224 */ /* 0x000fe400078e0016 */
[----:B-1----:R-:W-:Y:S02]  /*137c0*/  IMAD.MOV.U32 R24, RZ, RZ, R21 ;  /* 0x000000ffff187224 */ /* 0x002fe400078e0015 */
[----:B------:R-:W-:-:S02]  /*137d0*/  IMAD.MOV.U32 R25, RZ, RZ, R20 ;  /* 0x000000ffff197224 */ /* 0x000fc400078e0014 */
[----:B------:R-:W-:Y:S02]  /*137e0*/  IMAD.MOV.U32 R20, RZ, RZ, R17 ;  /* 0x000000ffff147224 */ /* 0x000fe400078e0011 */
[----:B------:R-:W-:Y:S01]  /*137f0*/  IMAD.MOV.U32 R21, RZ, RZ, R16 ;  /* 0x000000ffff157224 */ /* 0x000fe200078e0010 */
[----:B------:R0:W-:Y:S01]  /*13800*/  STL.64 [R1+0x3a0], R26 ;  /* 0x0003a01a01007387 */ /* 0x0001e20000100a00 */
[----:B------:R-:W-:Y:S02]  /*13810*/  IMAD.MOV.U32 R16, RZ, RZ, R13 ;  /* 0x000000ffff107224 */ /* 0x000fe400078e000d */
[----:B------:R-:W-:Y:S01]  /*13820*/  IMAD.MOV.U32 R17, RZ, RZ, R12 ;  /* 0x000000ffff117224 */ /* 0x000fe200078e000c */
[----:B------:R-:W-:Y:S01]  /*13830*/  STL.64 [R1+0x3a8], R24 ;  /* 0x0003a81801007387 */ /* 0x000fe20000100a00 */
[----:B------:R-:W-:Y:S02]  /*13840*/  IMAD.MOV.U32 R12, RZ, RZ, R9 ;  /* 0x000000ffff0c7224 */ /* 0x000fe400078e0009 */
[----:B------:R-:W-:-:S02]  /*13850*/  IMAD.MOV.U32 R13, RZ, RZ, R8 ;  /* 0x000000ffff0d7224 */ /* 0x000fc400078e0008 */
[----:B------:R-:W-:Y:S02]  /*13860*/  IMAD.MOV.U32 R8, RZ, RZ, R5 ;  /* 0x000000ffff087224 */ /* 0x000fe400078e0005 */
[----:B------:R-:W-:Y:S02]  /*13870*/  IMAD.MOV.U32 R9, RZ, RZ, R4 ;  /* 0x000000ffff097224 */ /* 0x000fe400078e0004 */
[----:B--2---:R-:W-:Y:S02]  /*13880*/  IMAD.MOV.U32 R22, RZ, RZ, R19 ;  /* 0x000000ffff167224 */ /* 0x004fe400078e0013 */
[----:B------:R-:W-:Y:S02]  /*13890*/  IMAD.MOV.U32 R23, RZ, RZ, R18 ;  /* 0x000000ffff177224 */ /* 0x000fe400078e0012 */
[----:B------:R-:W-:Y:S02]  /*138a0*/  IMAD.MOV.U32 R18, RZ, RZ, R15 ;  /* 0x000000ffff127224 */ /* 0x000fe400078e000f */
[----:B------:R-:W-:Y:S01]  /*138b0*/  IMAD.MOV.U32 R19, RZ, RZ, R14 ;  /* 0x000000ffff137224 */ /* 0x000fe200078e000e */
[----:B------:R-:W-:Y:S01]  /*138c0*/  STL.64 [R1+0x3b0], R22 ;  /* 0x0003b01601007387 */ /* 0x000fe20000100a00 */
[----:B------:R-:W-:-:S02]  /*138d0*/  IMAD.MOV.U32 R14, RZ, RZ, R11 ;  /* 0x000000ffff0e7224 */ /* 0x000fc400078e000b */
[----:B------:R-:W-:Y:S01]  /*138e0*/  IMAD.MOV.U32 R15, RZ, RZ, R10 ;  /* 0x000000ffff0f7224 */ /* 0x000fe200078e000a */
[----:B------:R-:W-:Y:S01]  /*138f0*/  STL.64 [R1+0x3b8], R20 ;  /* 0x0003b81401007387 */ /* 0x000fe20000100a00 */
[----:B------:R-:W-:Y:S02]  /*13900*/  IMAD.MOV.U32 R10, RZ, RZ, R7 ;  /* 0x000000ffff0a7224 */ /* 0x000fe400078e0007 */
        /* <DEDUP_REMOVED lines=8> */
[----:B------:R-:W-:Y:S04]  /*13990*/  STL.64 [R1+0x3e8], R8 ;  /* 0x0003e80801007387 */ /* 0x000fe80000100a00 */
[----:B0-----:R-:W2:Y:S04]  /*139a0*/  LDL.LU R26, [R1+0x27c] ;  /* 0x00027c00011a7983 */ /* 0x001ea80000300800 */
[----:B------:R-:W-:Y:S04]  /*139b0*/  STL.64 [R1+0x3f0], R6 ;  /* 0x0003f00601007387 */ /* 0x000fe80000100a00 */
[----:B------:R-:W2:Y:S01]  /*139c0*/  LDL.LU R27, [R1+0x50c] ;  /* 0x00050c00011b7983 */ /* 0x000ea20000300800 */
[----:B------:R-:W-:-:S02]  /*139d0*/  IMAD.MOV.U32 R4, RZ, RZ, R0 ;  /* 0x000000ffff047224 */ /* 0x000fc400078e0000 */
[----:B------:R-:W-:-:S05]  /*139e0*/  IMAD.MOV.U32 R5, RZ, RZ, R3 ;  /* 0x000000ffff057224 */ /* 0x000fca00078e0003 */
[----:B------:R-:W-:Y:S04]  /*139f0*/  STL.64 [R1+0x3f8], R4 ;  /* 0x0003f80401007387 */ /* 0x000fe80000100a00 */
        /* <DEDUP_REMOVED lines=149> */
[----:B------:R3:W-:Y:S02]  /*14350*/  STL.64 [R1+0x478], R26 ;  /* 0x0004781a01007387 */ /* 0x0007e40000100a00 */
[----:B---3--:R-:W-:Y:S02]  /*14360*/  IMAD.MOV.U32 R27, RZ, RZ, R24 ;  /* 0x000000ffff1b7224 */ /* 0x008fe400078e0018 */
[----:B----4-:R-:W-:Y:S02]  /*14370*/  IMAD.MOV.U32 R24, RZ, RZ, R23 ;  /* 0x000000ffff187224 */ /* 0x010fe400078e0017 */
[----:B------:R-:W-:Y:S02]  /*14380*/  IMAD.MOV.U32 R23, RZ, RZ, R20 ;  /* 0x000000ffff177224 */ /* 0x000fe400078e0014 */
[----:B------:R-:W-:Y:S02]  /*14390*/  IMAD.MOV.U32 R20, RZ, RZ, R19 ;  /* 0x000000ffff147224 */ /* 0x000fe400078e0013 */
[----:B------:R-:W-:-:S02]  /*143a0*/  IMAD.MOV.U32 R19, RZ, RZ, R16 ;  /* 0x000000ffff137224 */ /* 0x000fc400078e0010 */
[----:B------:R-:W-:Y:S02]  /*143b0*/  IMAD.MOV.U32 R16, RZ, RZ, R15 ;  /* 0x000000ffff107224 */ /* 0x000fe400078e000f */
[----:B------:R-:W-:Y:S02]  /*143c0*/  IMAD.MOV.U32 R15, RZ, RZ, R12 ;  /* 0x000000ffff0f7224 */ /* 0x000fe400078e000c */
[----:B------:R-:W-:Y:S02]  /*143d0*/  IMAD.MOV.U32 R12, RZ, RZ, R11 ;  /* 0x000000ffff0c7224 */ /* 0x000fe400078e000b */
[----:B------:R-:W-:Y:S02]  /*143e0*/  IMAD.MOV.U32 R11, RZ, RZ, R8 ;  /* 0x000000ffff0b7224 */ /* 0x000fe400078e0008 */
[----:B------:R-:W-:Y:S02]  /*143f0*/  IMAD.MOV.U32 R8, RZ, RZ, R3 ;  /* 0x000000ffff087224 */ /* 0x000fe400078e0003 */
[----:B------:R-:W0:Y:S01]  /*14400*/  LDC R3, c[0x0][0x23c] ;  /* 0x00008f00ff037b82 */ /* 0x000e220000000800 */
[----:B------:R-:W-:-:S02]  /*14410*/  IMAD.MOV.U32 R26, RZ, RZ, R25 ;  /* 0x000000ffff1a7224 */ /* 0x000fc400078e0019 */
[----:B------:R-:W-:Y:S02]  /*14420*/  IMAD.MOV.U32 R25, RZ, RZ, R22 ;  /* 0x000000ffff197224 */ /* 0x000fe400078e0016 */
[----:B------:R-:W-:Y:S02]  /*14430*/  IMAD.MOV.U32 R22, RZ, RZ, R21 ;  /* 0x000000ffff167224 */ /* 0x000fe400078e0015 */
[----:B------:R-:W-:Y:S01]  /*14440*/  IMAD.MOV.U32 R21, RZ, RZ, R18 ;  /* 0x000000ffff157224 */ /* 0x000fe200078e0012 */
[----:B------:R-:W-:Y:S01]  /*14450*/  STL.64 [R1+0x480], R26 ;  /* 0x0004801a01007387 */ /* 0x000fe20000100a00 */
[----:B------:R-:W-:Y:S02]  /*14460*/  IMAD.MOV.U32 R18, RZ, RZ, R17 ;  /* 0x000000ffff127224 */ /* 0x000fe400078e0011 */
[----:B------:R-:W-:Y:S01]  /*14470*/  IMAD.MOV.U32 R17, RZ, RZ, R14 ;  /* 0x000000ffff117224 */ /* 0x000fe200078e000e */
[----:B------:R-:W-:Y:S01]  /*14480*/  STL.64 [R1+0x488], R24 ;  /* 0x0004881801007387 */ /* 0x000fe20000100a00 */
[----:B------:R-:W-:-:S02]  /*14490*/  IMAD.MOV.U32 R14, RZ, RZ, R13 ;  /* 0x000000ffff0e7224 */ /* 0x000fc400078e000d */
[----:B------:R-:W-:Y:S01]  /*144a0*/  IMAD.MOV.U32 R13, RZ, RZ, R10 ;  /* 0x000000ffff0d7224 */ /* 0x000fe200078e000a */
[----:B------:R-:W-:Y:S01]  /*144b0*/  STL.64 [R1+0x490], R22 ;  /* 0x0004901601007387 */ /* 0x000fe20000100a00 */
[----:B------:R-:W-:-:S03]  /*144c0*/  IMAD.MOV.U32 R10, RZ, RZ, R9 ;  /* 0x000000ffff0a7224 */ /* 0x000fc600078e0009 */
[----:B------:R-:W-:Y:S04]  /*144d0*/  STL.64 [R1+0x498], R20 ;  /* 0x0004981401007387 */ /* 0x000fe80000100a00 */
[----:B------:R-:W-:Y:S04]  /*144e0*/  STL.64 [R1+0x4a0], R18 ;  /* 0x0004a01201007387 */ /* 0x000fe80000100a00 */
[----:B------:R-:W-:Y:S01]  /*144f0*/  STL.64 [R1+0x4a8], R16 ;  /* 0x0004a81001007387 */ /* 0x000fe20000100a00 */
[----:B------:R-:W-:-:S03]  /*14500*/  IMAD.MOV.U32 R9, RZ, RZ, R6 ;  /* 0x000000ffff097224 */ /* 0x000fc600078e0006 */
[----:B------:R-:W-:Y:S04]  /*14510*/  STL.64 [R1+0x4b0], R14 ;  /* 0x0004b00e01007387 */ /* 0x000fe80000100a00 */
[----:B------:R-:W-:Y:S04]  /*14520*/  STL.64 [R1+0x4b8], R12 ;  /* 0x0004b80c01007387 */ /* 0x000fe80000100a00 */
[----:B------:R-:W-:Y:S01]  /*14530*/  STL.64 [R1+0x4c0], R10 ;  /* 0x0004c00a01007387 */ /* 0x000fe20000100a00 */
[----:B------:R-:W-:-:S03]  /*14540*/  IMAD.MOV.U32 R6, RZ, RZ, R28 ;  /* 0x000000ffff067224 */ /* 0x000fc600078e001c */
[----:B0-----:R0:W-:Y:S04]  /*14550*/  STL.64 [R1+0x870], R2 ;  /* 0x0008700201007387 */ /* 0x0011e80000100a00 */
[----:B------:R-:W-:Y:S01]  /*14560*/  STL.64 [R1+0x4c8], R8 ;  /* 0x0004c80801007387 */ /* 0x000fe20000100a00 */
[----:B0-----:R-:W-:Y:S02]  /*14570*/  IMAD.MOV.U32 R2, RZ, RZ, R4 ;  /* 0x000000ffff027224 */ /* 0x001fe400078e0004 */
[----:B------:R-:W-:Y:S02]  /*14580*/  IMAD.MOV.U32 R3, RZ, RZ, R7 ;  /* 0x000000ffff037224 */ /* 0x000fe400078e0007 */
[----:B------:R-:W-:-:S03]  /*14590*/  IMAD.MOV.U32 R7, RZ, RZ, R5 ;  /* 0x000000ffff077224 */ /* 0x000fc600078e0005 */
[----:B------:R0:W-:Y:S04]  /*145a0*/  STL.64 [R1+0x4d0], R2 ;  /* 0x0004d00201007387 */ /* 0x0001e80000100a00 */
[----:B0-----:R-:W2:Y:S04]  /*145b0*/  LDL.LU R2, [R1+0x580] ;  /* 0x0005800001027983 */ /* 0x001ea80000300800 */
[----:B------:R-:W-:Y:S04]  /*145c0*/  STL.64 [R1+0x4d8], R6 ;  /* 0x0004d80601007387 */ /* 0x000fe80000100a00 */
[----:B------:R-:W3:Y:S01]  /*145d0*/  LDL.LU R3, [R1+0x36c] ;  /* 0x00036c0001037983 */ /* 0x000ee20000300800 */
[----:B------:R-:W-:-:S02]  /*145e0*/  IMAD.MOV.U32 R4, RZ, RZ, R0 ;  /* 0x000000ffff047224 */ /* 0x000fc400078e0000 */
[----:B------:R-:W-:-:S05]  /*145f0*/  IMAD.MOV.U32 R5, RZ, RZ, R29 ;  /* 0x000000ffff057224 */ /* 0x000fca00078e001d */
[----:B------:R-:W-:Y:S04]  /*14600*/  STL.64 [R1+0x4e0], R4 ;  /* 0x0004e00401007387 */ /* 0x000fe80000100a00 */
[----:B---3--:R0:W-:Y:S04]  /*14610*/  STL [R1+0x878], R3 ;  /* 0x0008780301007387 */ /* 0x0081e80000100800 */
[----:B0-----:R-:W2:Y:S04]  /*14620*/  LDL.LU R3, [R1+0x364] ;  /* 0x0003640001037983 */ /* 0x001ea80000300800 */
        /* <DEDUP_REMOVED lines=58> */
[----:B------:R-:W4:Y:S04]  /*149d0*/  LDL.LU.64 R14, [R1+0x130] ;  /* 0x00013000010e7983 */ /* 0x000f280000300a00 */
[----:B------:R-:W4:Y:S04]  /*149e0*/  LDL.LU.64 R12, [R1+0x128] ;  /* 0x00012800010c7983 */ /* 0x000f280000300a00 */
[----:B------:R-:W4:Y:S04]  /*149f0*/  LDL.LU.64 R10, [R1+0x118] ;  /* 0x00011800010a7983 */ /* 0x000f280000300a00 */
[----:B------:R-:W4:Y:S04]  /*14a00*/  LDL.LU.64 R8, [R1+0x110] ;  /* 0x0001100001087983 */ /* 0x000f280000300a00 */
[----:B------:R-:W4:Y:S04]  /*14a10*/  LDL.LU.64 R6, [R1+0x108] ;  /* 0x0001080001067983 */ /* 0x000f280000300a00 */
[----:B------:R-:W4:Y:S04]  /*14a20*/  LDL.LU.64 R4, [R1+0x100] ;  /* 0x0001000001047983 */ /* 0x000f280000300a00 */
[----:B------:R-:W4:Y:S01]  /*14a30*/  LDL.LU.64 R28, [R1+0xf8] ;  /* 0x0000f800011c7983 */ /* 0x000f220000300a00 */
        /* <DEDUP_REMOVED lines=74> */
[----:B0-----:R-:W2:Y:S04]  /*14ee0*/  LDL.LU.64 R2, [R1+0x880] ;  /* 0x0008800001027983 */ /* 0x001ea80000300a00 */
[----:B--2---:R0:W-:Y:S04]  /*14ef0*/  STL.64 [R1+0x560], R2 ;  /* 0x0005600201007387 */ /* 0x0041e80000100a00 */
[----:B0-----:R-:W2:Y:S01]  /*14f00*/  LDL.LU R3, [R1+0x878] ;  /* 0x0008780001037983 */ /* 0x001ea20000300800 */
[----:B---3--:R-:W-:-:S02]  /*14f10*/  IMAD.MOV.U32 R2, RZ, RZ, R26 ;  /* 0x000000ffff027224 */ /* 0x008fc400078e001a */
[----:B----4-:R-:W-:-:S03]  /*14f20*/  IMAD.MOV.U32 R26, RZ, RZ, R24 ;  /* 0x000000ffff1a7224 */ /* 0x010fc600078e0018 */
[----:B--2---:R0:W-:Y:S04]  /*14f30*/  STL.64 [R1+0x568], R2 ;  /* 0x0005680201007387 */ /* 0x0041e80000100a00 */
[----:B0-----:R-:W2:Y:S01]  /*14f40*/  LDL.LU.64 R2, [R1+0x870] ;  /* 0x0008700001027983 */ /* 0x001ea20000300a00 */
[----:B------:R-:W-:-:S03]  /*14f50*/  IMAD.MOV.U32 R24, RZ, RZ, R20 ;  /* 0x000000ffff187224 */ /* 0x000fc600078e0014 */
[----:B------:R0:W-:Y:S01]  /*14f60*/  STL.64 [R1+0x570], R26 ;  /* 0x0005701a01007387 */ /* 0x0001e20000100a00 */
[----:B------:R-:W-:Y:S02]  /*14f70*/  IMAD.MOV.U32 R20, RZ, RZ, R16 ;  /* 0x000000ffff147224 */ /* 0x000fe400078e0010 */
[----:B0-----:R-:W-:Y:S02]  /*14f80*/  IMAD.MOV.U32 R26, RZ, RZ, R22 ;  /* 0x000000ffff1a7224 */ /* 0x001fe400078e0016 */
[----:B------:R-:W-:Y:S02]  /*14f90*/  IMAD.MOV.U32 R27, RZ, RZ, R25 ;  /* 0x000000ffff1b7224 */ /* 0x000fe400078e0019 */
[----:B------:R-:W-:Y:S02]  /*14fa0*/  IMAD.MOV.U32 R25, RZ, RZ, R23 ;  /* 0x000000ffff197224 */ /* 0x000fe400078e0017 */
[----:B------:R-:W-:Y:S02]  /*14fb0*/  IMAD.MOV.U32 R22, RZ, RZ, R18 ;  /* 0x000000ffff167224 */ /* 0x000fe400078e0012 */
[----:B------:R-:W-:-:S02]  /*14fc0*/  IMAD.MOV.U32 R23, RZ, RZ, R21 ;  /* 0x000000ffff177224 */ /* 0x000fc400078e0015 */
[----:B------:R-:W-:Y:S01]  /*14fd0*/  IMAD.MOV.U32 R21, RZ, RZ, R19 ;  /* 0x000000ffff157224 */ /* 0x000fe200078e0013 */
[----:B------:R0:W-:Y:S01]  /*14fe0*/  STL.64 [R1+0x578], R26 ;  /* 0x0005781a01007387 */ /* 0x0001e20000100a00 */
[----:B------:R-:W-:Y:S02]  /*14ff0*/  IMAD.MOV.U32 R18, RZ, RZ, R0 ;  /* 0x000000ffff127224 */ /* 0x000fe400078e0000 */
[----:B------:R-:W-:Y:S01]  /*15000*/  IMAD.MOV.U32 R19, RZ, RZ, R17 ;  /* 0x000000ffff137224 */ /* 0x000fe200078e0011 */
[----:B------:R-:W-:Y:S04]  /*15010*/  STL.64 [R1+0x580], R24 ;  /* 0x0005801801007387 */ /* 0x000fe80000100a00 */
[----:B------:R-:W-:Y:S04]  /*15020*/  STL.64 [R1+0x588], R22 ;  /* 0x0005881601007387 */ /* 0x000fe80000100a00 */
[----:B------:R-:W-:Y:S04]  /*15030*/  STL.64 [R1+0x5a0], R20 ;  /* 0x0005a01401007387 */ /* 0x000fe80000100a00 */
[----:B------:R-:W-:Y:S01]  /*15040*/  STL.64 [R1+0x5a8], R18 ;  /* 0x0005a81201007387 */ /* 0x000fe20000100a00 */
[----:B--2---:R-:W-:-:S04]  /*15050*/  IMAD.SHL.U32 R3, R3, 0x40, RZ ;  /* 0x0000004003037824 */ /* 0x004fc800078e00ff */
[----:B------:R-:W-:-:S04]  /*15060*/  IMAD.WIDE R16, R3, 0x2, R14 ;  /* 0x0000000203107825 */ /* 0x000fc800078e020e */
[C---:B------:R-:W-:Y:S01]  /*15070*/  IMAD.WIDE R14, R3.reuse, 0x2, R12 ;  /* 0x00000002030e7825 */ /* 0x040fe200078e020c */
[----:B------:R-:W-:Y:S03]  /*15080*/  STL.64 [R1+0x398], R16 ;  /* 0x0003981001007387 */ /* 0x000fe60000100a00 */
[C---:B------:R-:W-:Y:S01]  /*15090*/  IMAD.WIDE R12, R3.reuse, 0x2, R10 ;  /* 0x00000002030c7825 */ /* 0x040fe200078e020a */
[----:B------:R-:W-:Y:S03]  /*150a0*/  STL.64 [R1+0x390], R14 ;  /* 0x0003900e01007387 */ /* 0x000fe60000100a00 */
[C---:B------:R-:W-:Y:S01]  /*150b0*/  IMAD.WIDE R10, R3.reuse, 0x2, R8 ;  /* 0x00000002030a7825 */ /* 0x040fe200078e0208 */
[----:B------:R-:W-:Y:S03]  /*150c0*/  STL.64 [R1+0x388], R12 ;  /* 0x0003880c01007387 */ /* 0x000fe60000100a00 */
[C---:B------:R-:W-:Y:S01]  /*150d0*/  IMAD.WIDE R8, R3.reuse, 0x2, R6 ;  /* 0x0000000203087825 */ /* 0x040fe200078e0206 */
[----:B------:R-:W-:Y:S04]  /*150e0*/  STL.64 [R1+0x380], R10 ;  /* 0x0003800a01007387 */ /* 0x000fe80000100a00 */
[----:B------:R-:W-:Y:S04]  /*150f0*/  STL.64 [R1+0x378], R8 ;  /* 0x0003780801007387 */ /* 0x000fe80000100a00 */
[----:B0-----:R-:W2:Y:S01]  /*15100*/  LDL.LU.64 R26, [R1+0x60] ;  /* 0x00006000011a7983 */ /* 0x001ea20000300a00 */
[----:B------:R-:W-:-:S04]  /*15110*/  IMAD.WIDE R6, R3, 0x2, R4 ;  /* 0x0000000203067825 */ /* 0x000fc800078e0204 */
[C---:B------:R-:W-:Y:S01]  /*15120*/  IMAD.WIDE R4, R3.reuse, 0x2, R28 ;  /* 0x0000000203047825 */ /* 0x040fe200078e021c */
[----:B------:R-:W-:Y:S04]  /*15130*/  STL.64 [R1+0x370], R6 ;  /* 0x0003700601007387 */ /* 0x000fe80000100a00 */
[----:B--2---:R0:W-:Y:S04]  /*15140*/  STL.64 [R1+0x7e0], R26 ;  /* 0x0007e01a01007387 */ /* 0x0041e80000100a00 */
[----:B------:R-:W-:Y:S04]  /*15150*/  STL.64 [R1+0x368], R4 ;  /* 0x0003680401007387 */ /* 0x000fe80000100a00 */
[----:B0-----:R-:W2:Y:S04]  /*15160*/  LDL.LU.64 R26, [R1+0x68] ;  /* 0x00006800011a7983 */ /* 0x001ea80000300a00 */
[----:B--2---:R0:W-:Y:S04]  /*15170*/  STL.64 [R1+0x7e8], R26 ;  /* 0x0007e81a01007387 */ /* 0x0041e80000100a00 */
        /* <DEDUP_REMOVED lines=33> */
[----:B------:R-:W3:Y:S04]  /*15390*/  LDL.LU.64 R24, [R1+0x58] ;  /* 0x0000580001187983 */ /* 0x000ee80000300a00 */
[----:B------:R-:W4:Y:S04]  /*153a0*/  LDL.LU.64 R22, [R1+0x50] ;  /* 0x0000500001167983 */ /* 0x000f280000300a00 */
        /* <DEDUP_REMOVED lines=9> */
[----:B------:R-:W4:Y:S01]  /*15440*/  LDL.LU.64 R28, [R1] ;  /* 0x00000000011c7983 */ /* 0x000f220000300a00 */
[----:B--2---:R-:W-:-:S05]  /*15450*/  IMAD.WIDE R26, R3, 0x2, R26 ;  /* 0x00000002031a7825 */ /* 0x004fca00078e021a */
[----:B------:R0:W-:Y:S04]  /*15460*/  STL.64 [R1+0x360], R26 ;  /* 0x0003601a01007387 */ /* 0x0001e80000100a00 */
[----:B0-----:R-:W2:Y:S02]  /*15470*/  LDL.LU.64 R26, [R1+0x868] ;  /* 0x00086800011a7983 */ /* 0x001ea40000300a00 */
        /* <DEDUP_REMOVED lines=50> */
[----:B0-----:R-:W2:Y:S01]  /*157a0*/  LDL.LU.64 R26, [R1+0x7e0] ;  /* 0x0007e000011a7983 */ /* 0x001ea20000300a00 */
[----:B---3--:R-:W-:-:S04]  /*157b0*/  IMAD.WIDE R24, R3, 0x2, R24 ;  /* 0x0000000203187825 */ /* 0x008fc800078e0218 */
[----:B----4-:R-:W-:-:S04]  /*157c0*/  IMAD.WIDE R22, R3, 0x2, R22 ;  /* 0x0000000203167825 */ /* 0x010fc800078e0216 */
[----:B------:R-:W-:-:S04]  /*157d0*/  IMAD.WIDE R20, R3, 0x2, R20 ;  /* 0x0000000203147825 */ /* 0x000fc800078e0214 */
        /* <DEDUP_REMOVED lines=9> */
[----:B--2---:R-:W-:-:S05]  /*15870*/  IMAD.WIDE R26, R3, 0x2, R26 ;  /* 0x00000002031a7825 */ /* 0x004fca00078e021a */
[----:B------:R0:W-:Y:S04]  /*15880*/  STL.64 [R1+0x2d0], R26 ;  /* 0x0002d01a01007387 */ /* 0x0001e80000100a00 */
[----:B0-----:R-:W2:Y:S04]  /*15890*/  LDL.LU.64 R26, [R1+0x7d8] ;  /* 0x0007d800011a7983 */ /* 0x001ea80000300a00 */
[----:B------:R0:W-:Y:S04]  /*158a0*/  STL.64 [R1+0x2c8], R24 ;  /* 0x0002c81801007387 */ /* 0x0001e80000100a00 */
[----:B0-----:R-:W3:Y:S04]  /*158b0*/  LDL.LU.64 R24, [R1+0x7d0] ;  /* 0x0007d00001187983 */ /* 0x001ee80000300a00 */
[----:B------:R0:W-:Y:S04]  /*158c0*/  STL.64 [R1+0x2c0], R22 ;  /* 0x0002c01601007387 */ /* 0x0001e80000100a00 */
[----:B0-----:R-:W4:Y:S04]  /*158d0*/  LDL.LU.64 R22, [R1+0x7c8] ;  /* 0x0007c80001167983 */ /* 0x001f280000300a00 */
[----:B------:R0:W-:Y:S04]  /*158e0*/  STL.64 [R1+0x2b8], R20 ;  /* 0x0002b81401007387 */ /* 0x0001e80000100a00 */
[----:B0-----:R-:W2:Y:S04]  /*158f0*/  LDL.LU.64 R20, [R1+0x7c0] ;  /* 0x0007c00001147983 */ /* 0x001ea80000300a00 */
        /* <DEDUP_REMOVED lines=17> */
[----:B0-----:R-:W2:Y:S01]  /*15a10*/  LDL.LU.64 R28, [R1+0x778] ;  /* 0x00077800011c7983 */ /* 0x001ea20000300a00 */
[----:B---3--:R-:W-:-:S04]  /*15a20*/  IMAD.WIDE R24, R3, 0x2, R24 ;  /* 0x0000000203187825 */ /* 0x008fc800078e0218 */
[----:B----4-:R-:W-:-:S04]  /*15a30*/  IMAD.WIDE R22, R3, 0x2, R22 ;  /* 0x0000000203167825 */ /* 0x010fc800078e0216 */
[----:B--2---:R-:W-:-:S04]  /*15a40*/  IMAD.WIDE R20, R3, 0x2, R20 ;  /* 0x0000000203147825 */ /* 0x004fc800078e0214 */
        /* <DEDUP_REMOVED lines=8> */
[----:B------:R-:W-:-:S05]  /*15ad0*/  IMAD.WIDE R28, R3, 0x2, R28 ;  /* 0x00000002031c7825 */ /* 0x000fca00078e021c */
        /* <DEDUP_REMOVED lines=15> */
[----:B0-----:R-:W4:Y:S04]  /*15bd0*/  LDL.LU.64 R16, [R1+0x158] ;  /* 0x0001580001107983 */ /* 0x001f280000300a00 */
[----:B------:R0:W-:Y:S04]  /*15be0*/  STL.64 [R1+0x228], R18 ;  /* 0x0002281201007387 */ /* 0x0001e80000100a00 */
[----:B0-----:R-:W3:Y:S04]  /*15bf0*/  LDL.LU.64 R18, [R1+0x150] ;  /* 0x0001500001127983 */ /* 0x001ee80000300a00 */
[----:B------:R0:W-:Y:S04]  /*15c00*/  STL.64 [R1+0x220], R20 ;  /* 0x0002201401007387 */ /* 0x0001e80000100a00 */
[----:B0-----:R-:W4:Y:S04]  /*15c10*/  LDL.LU.64 R20, [R1+0x148] ;  /* 0x0001480001147983 */ /* 0x001f280000300a00 */
[----:B------:R0:W-:Y:S04]  /*15c20*/  STL.64 [R1+0x218], R22 ;  /* 0x0002181601007387 */ /* 0x0001e80000100a00 */
[----:B0-----:R-:W2:Y:S04]  /*15c30*/  LDL.LU.64 R22, [R1+0x140] ;  /* 0x0001400001167983 */ /* 0x001ea80000300a00 */
[----:B------:R0:W-:Y:S04]  /*15c40*/  STL.64 [R1+0x210], R24 ;  /* 0x0002101801007387 */ /* 0x0001e80000100a00 */
[----:B0-----:R-:W4:Y:S01]  /*15c50*/  LDL.LU.64 R24, [R1+0x138] ;  /* 0x0001380001187983 */ /* 0x001f220000300a00 */
[----:B------:R-:W-:-:S05]  /*15c60*/  IMAD.WIDE R26, R3, 0x2, R26 ;  /* 0x00000002031a7825 */ /* 0x000fca00078e021a */
[----:B------:R2:W-:Y:S02]  /*15c70*/  STL.64 [R1+0x208], R26 ;  /* 0x0002081a01007387 */ /* 0x0005e40000100a00 */
[----:B--2---:R-:W-:-:S04]  /*15c80*/  IMAD.WIDE R26, R3, 0x2, R22 ;  /* 0x00000002031a7825 */ /* 0x004fc800078e0216 */
[----:B---3--:R-:W-:-:S04]  /*15c90*/  IMAD.WIDE R22, R3, 0x2, R18 ;  /* 0x0000000203167825 */ /* 0x008fc800078e0212 */
[----:B----4-:R-:W-:-:S05]  /*15ca0*/  IMAD.WIDE R24, R3, 0x2, R24 ;  /* 0x0000000203187825 */ /* 0x010fca00078e0218 */
[----:B------:R0:W-:Y:S01]  /*15cb0*/  STL.64 [R1+0x200], R24 ;  /* 0x0002001801007387 */ /* 0x0001e20000100a00 */
[----:B------:R-:W-:-:S03]  /*15cc0*/  IMAD.WIDE R18, R3, 0x2, R14 ;  /* 0x0000000203127825 */ /* 0x000fc600078e020e */
[----:B------:R-:W-:Y:S01]  /*15cd0*/  STL.64 [R1+0x1f8], R26 ;  /* 0x0001f81a01007387 */ /* 0x000fe20000100a00 */
[----:B------:R-:W-:-:S04]  /*15ce0*/  IMAD.WIDE R14, R3, 0x2, R10 ;  /* 0x00000002030e7825 */ /* 0x000fc800078e020a */
[----:B0-----:R-:W-:-:S04]  /*15cf0*/  IMAD.WIDE R24, R3, 0x2, R20 ;  /* 0x0000000203187825 */ /* 0x001fc800078e0214 */
[C---:B------:R-:W-:Y:S01]  /*15d00*/  IMAD.WIDE R20, R3.reuse, 0x2, R16 ;  /* 0x0000000203147825 */ /* 0x040fe200078e0210 */
[----:B------:R-:W-:Y:S03]  /*15d10*/  STL.64 [R1+0x1f0], R24 ;  /* 0x0001f01801007387 */ /* 0x000fe60000100a00 */
        /* <DEDUP_REMOVED lines=9> */
[----:B------:R-:W-:Y:S04]  /*15db0*/  STL.64 [R1+0x1c0], R12 ;  /* 0x0001c00c01007387 */ /* 0x000fe80000100a00 */
[----:B------:R-:W-:Y:S04]  /*15dc0*/  STL.64 [R1+0x1b8], R10 ;  /* 0x0001b80a01007387 */ /* 0x000fe80000100a00 */
[----:B------:R-:W2:Y:S04]  /*15dd0*/  LDL.LU.64 R4, [R1+0x198] ;  /* 0x0001980001047983 */ /* 0x000ea80000300a00 */
[----:B------:R0:W-:Y:S04]  /*15de0*/  STL.64 [R1+0x1b0], R8 ;  /* 0x0001b00801007387 */ /* 0x0001e80000100a00 */
[----:B0-----:R-:W3:Y:S01]  /*15df0*/  LDL.LU.64 R8, [R1+0x3c8] ;  /* 0x0003c80001087983 */ /* 0x001ee20000300a00 */
[----:B------:R-:W-:-:S05]  /*15e00*/  IMAD.WIDE R6, R3, 0x2, R28 ;  /* 0x0000000203067825 */ /* 0x000fca00078e021c */
[----:B------:R-:W-:Y:S04]  /*15e10*/  STL.64 [R1+0x1a8], R6 ;  /* 0x0001a80601007387 */ /* 0x000fe80000100a00 */
[----:B---3--:R0:W-:Y:S04]  /*15e20*/  STL.64 [R1+0x750], R8 ;  /* 0x0007500801007387 */ /* 0x0081e80000100a00 */
[----:B0-----:R-:W3:Y:S04]  /*15e30*/  LDL.LU.64 R8, [R1+0x3c0] ;  /* 0x0003c00001087983 */ /* 0x001ee80000300a00 */
        /* <DEDUP_REMOVED lines=8> */
[----:B------:R-:W4:Y:S04]  /*15ec0*/  LDL.LU.64 R10, [R1+0x3d0] ;  /* 0x0003d000010a7983 */ /* 0x000f280000300a00 */
[----:B------:R-:W2:Y:S04]  /*15ed0*/  LDL.LU.64 R26, [R1+0x428] ;  /* 0x00042800011a7983 */ /* 0x000ea80000300a00 */
        /* <DEDUP_REMOVED lines=17> */
[----:B0-----:R-:W2:Y:S01]  /*15ff0*/  LDL.LU.64 R26, [R1+0x3e0] ;  /* 0x0003e000011a7983 */ /* 0x001ea20000300a00 */
[----:B------:R-:W-:-:S04]  /*16000*/  IMAD.WIDE R4, R3, 0x2, R4 ;  /* 0x0000000203047825 */ /* 0x000fc800078e0204 */
[C---:B---3--:R-:W-:Y:S01]  /*16010*/  IMAD.WIDE R8, R3.reuse, 0x2, R8 ;  /* 0x0000000203087825 */ /* 0x048fe200078e0208 */
[----:B--2---:R0:W-:Y:S04]  /*16020*/  STL.64 [R1+0x748], R26 ;  /* 0x0007481a01007387 */ /* 0x0041e80000100a00 */
[----:B0-----:R-:W2:Y:S04]  /*16030*/  LDL.LU.64 R26, [R1+0x3d8] ;  /* 0x0003d800011a7983 */ /* 0x001ea80000300a00 */
[----:B------:R-:W3:Y:S04]  /*16040*/  LDL.LU.64 R24, [R1+0x430] ;  /* 0x0004300001187983 */ /* 0x000ee80000300a00 */
        /* <DEDUP_REMOVED lines=8> */
[----:B------:R0:W-:Y:S04]  /*160d0*/  STL.64 [R1+0x1a0], R4 ;  /* 0x0001a00401007387 */ /* 0x0001e80000100a00 */
[----:B0-----:R-:W3:Y:S04]  /*160e0*/  LDL.LU.64 R4, [R1+0x478] ;  /* 0x0004780001047983 */ /* 0x001ee80000300a00 */
[----:B------:R0:W-:Y:S04]  /*160f0*/  STL.64 [R1+0x198], R8 ;  /* 0x0001980801007387 */ /* 0x0001e80000100a00 */
[----:B0-----:R-:W4:Y:S02]  /*16100*/  LDL.LU.64 R8, [R1+0x770] ;  /* 0x0007700001087983 */ /* 0x001f240000300a00 */
[----:B----4-:R-:W-:-:S05]  /*16110*/  IMAD.WIDE R8, R3, 0x2, R8 ;  /* 0x0000000203087825 */ /* 0x010fca00078e0208 */
        /* <DEDUP_REMOVED lines=10> */
[----:B0-----:R-:W4:Y:S01]  /*161c0*/  LDL.LU.64 R8, [R1+0x750] ;  /* 0x0007500001087983 */ /* 0x001f220000300a00 */
[----:B------:R-:W-:-:S04]  /*161d0*/  IMAD.WIDE R10, R3, 0x2, R10 ;  /* 0x00000002030a7825 */ /* 0x000fc800078e020a */
[----:B--2---:R-:W-:-:S04]  /*161e0*/  IMAD.WIDE R26, R3, 0x2, R26 ;  /* 0x00000002031a7825 */ /* 0x004fc800078e021a */
[----:B----4-:R-:W-:-:S05]  /*161f0*/  IMAD.WIDE R8, R3, 0x2, R8 ;  /* 0x0000000203087825 */ /* 0x010fca00078e0208 */
[----:B------:R0:W-:Y:S04]  /*16200*/  STL.64 [R1+0x170], R8 ;  /* 0x0001700801007387 */ /* 0x0001e80000100a00 */
[----:B0-----:R-:W2:Y:S04]  /*16210*/  LDL.LU.64 R8, [R1+0x480] ;  /* 0x0004800001087983 */ /* 0x001ea80000300a00 */
[----:B------:R0:W-:Y:S04]  /*16220*/  STL.64 [R1+0x168], R10 ;  /* 0x0001680a01007387 */ /* 0x0001e80000100a00 */
[----:B0-----:R-:W4:Y:S04]  /*16230*/  LDL.LU.64 R10, [R1+0x488] ;  /* 0x00048800010a7983 */ /* 0x001f280000300a00 */
[----:B------:R0:W-:Y:S04]  /*16240*/  STL.64 [R1+0x160], R26 ;  /* 0x0001601a01007387 */ /* 0x0001e80000100a00 */
[----:B0-----:R-:W3:Y:S02]  /*16250*/  LDL.LU.64 R26, [R1+0x748] ;  /* 0x00074800011a7983 */ /* 0x001ee40000300a00 */
[----:B---3--:R-:W-:-:S05]  /*16260*/  IMAD.WIDE R26, R3, 0x2, R26 ;  /* 0x00000002031a7825 */ /* 0x008fca00078e021a */
        /* <DEDUP_REMOVED lines=25> */
[----:B0-----:R-:W3:Y:S01]  /*16400*/  LDL.LU.64 R26, [R1+0x700] ;  /* 0x00070000011a7983 */ /* 0x001ee20000300a00 */
[----:B------:R-:W-:-:S04]  /*16410*/  IMAD.WIDE R12, R3, 0x2, R12 ;  /* 0x00000002030c7825 */ /* 0x000fc800078e020c */
[----:B---3--:R-:W-:-:S05]  /*16420*/  IMAD.WIDE R26, R3, 0x2, R26 ;  /* 0x00000002031a7825 */ /* 0x008fca00078e021a */
[----:B------:R0:W-:Y:S02]  /*16430*/  STL.64 [R1+0x108], R26 ;  /* 0x0001081a01007387 */ /* 0x0001e40000100a00 */
        /* <DEDUP_REMOVED lines=13> */
[----:B------:R-:W3:Y:S04]  /*16510*/  LDL.LU.64 R28, [R1+0x490] ;  /* 0x00049000011c7983 */ /* 0x000ee80000300a00 */
[----:B------:R0:W-:Y:S04]  /*16520*/  STL.64 [R1+0xd0], R12 ;  /* 0x0000d00c01007387 */ /* 0x0001e80000100a00 */
[----:B------:R-:W-:Y:S01]  /*16530*/  STL.64 [R1+0xc8], R14 ;  /* 0x0000c80e01007387 */ /* 0x000fe20000100a00 */
[----:B0-----:R-:W-:-:S04]  /*16540*/  IMAD.WIDE R12, R3, 0x2, R6 ;  /* 0x00000002030c7825 */ /* 0x001fc800078e0206 */
[C---:B------:R-:W-:Y:S02]  /*16550*/  IMAD.WIDE R6, R3.reuse, 0x2, R4 ;  /* 0x0000000203067825 */ /* 0x040fe400078e0204 */
[----:B------:R-:W2:Y:S04]  /*16560*/  LDL.LU.64 R4, [R1+0x4a0] ;  /* 0x0004a00001047983 */ /* 0x000ea80000300a00 */
[----:B------:R-:W-:Y:S04]  /*16570*/  STL.64 [R1+0xc0], R12 ;  /* 0x0000c00c01007387 */ /* 0x000fe80000100a00 */
[----:B--2---:R0:W-:Y:S04]  /*16580*/  STL.64 [R1+0x6f8], R4 ;  /* 0x0006f80401007387 */ /* 0x0041e80000100a00 */
[----:B------:R1:W-:Y:S04]  /*16590*/  STL.64 [R1+0xb8], R6 ;  /* 0x0000b80601007387 */ /* 0x0003e80000100a00 */
[----:B0-----:R-:W2:Y:S04]  /*165a0*/  LDL.LU.64 R4, [R1+0x498] ;  /* 0x0004980001047983 */ /* 0x001ea80000300a00 */
[----:B-1----:R-:W3:Y:S01]  /*165b0*/  LDL.LU.64 R6, [R1+0x4b0] ;  /* 0x0004b00001067983 */ /* 0x002ee20000300a00 */
[----:B------:R-:W-:-:S04]  /*165c0*/  IMAD.WIDE R12, R3, 0x2, R8 ;  /* 0x00000002030c7825 */ /* 0x000fc800078e0208 */
[C---:B----4-:R-:W-:Y:S01]  /*165d0*/  IMAD.WIDE R14, R3.reuse, 0x2, R10 ;  /* 0x00000002030e7825 */ /* 0x050fe200078e020a */
[----:B---3--:R0:W-:Y:S04]  /*165e0*/  STL.64 [R1+0x6f0], R6 ;  /* 0x0006f00601007387 */ /* 0x0081e80000100a00 */
[----:B0-----:R-:W3:Y:S04]  /*165f0*/  LDL.LU.64 R6, [R1+0x4a8] ;  /* 0x0004a80001067983 */ /* 0x001ee80000300a00 */
[----:B------:R-:W4:Y:S04]  /*16600*/  LDL.LU.64 R8, [R1+0x4b8] ;  /* 0x0004b80001087983 */ /* 0x000f280000300a00 */
[----:B------:R0:W-:Y:S04]  /*16610*/  STL.64 [R1+0xb0], R12 ;  /* 0x0000b00c01007387 */ /* 0x0001e80000100a00 */
[----:B------:R-:W4:Y:S04]  /*16620*/  LDL.LU.64 R10, [R1+0x4c0] ;  /* 0x0004c000010a7983 */ /* 0x000f280000300a00 */
[----:B0-----:R-:W4:Y:S04]  /*16630*/  LDL.LU.64 R12, [R1+0x4c8] ;  /* 0x0004c800010c7983 */ /* 0x001f280000300a00 */
[----:B------:R0:W-:Y:S04]  /*16640*/  STL.64 [R1+0xa8], R14 ;  /* 0x0000a80e01007387 */ /* 0x0001e80000100a00 */
[----:B0-----:R-:W4:Y:S04]  /*16650*/  LDL.LU.64 R14, [R1+0x4d0] ;  /* 0x0004d000010e7983 */ /* 0x001f280000300a00 */
[----:B------:R-:W2:Y:S04]  /*16660*/  LDL.LU.64 R16, [R1+0x4e0] ;  /* 0x0004e00001107983 */ /* 0x000ea80000300a00 */
[----:B--2---:R0:W-:Y:S04]  /*16670*/  STL.64 [R1+0x6e8], R16 ;  /* 0x0006e81001007387 */ /* 0x0041e80000100a00 */
[----:B0-----:R-:W2:Y:S04]  /*16680*/  LDL.LU.64 R16, [R1+0x4d8] ;  /* 0x0004d80001107983 */ /* 0x001ea80000300a00 */
[----:B------:R-:W3:Y:S04]  /*16690*/  LDL.LU.64 R18, [R1+0x4f8] ;  /* 0x0004f80001127983 */ /* 0x000ee80000300a00 */
[----:B---3--:R0:W-:Y:S04]  /*166a0*/  STL.64 [R1+0x6d8], R18 ;  /* 0x0006d81201007387 */ /* 0x0081e80000100a00 */
[----:B0-----:R-:W3:Y:S04]  /*166b0*/  LDL.LU.64 R18, [R1+0x4f0] ;  /* 0x0004f00001127983 */ /* 0x001ee80000300a00 */
[----:B---3--:R0:W-:Y:S04]  /*166c0*/  STL.64 [R1+0x6e0], R18 ;  /* 0x0006e01201007387 */ /* 0x0081e80000100a00 */
[----:B0-----:R-:W3:Y:S04]  /*166d0*/  LDL.LU.64 R18, [R1+0x4e8] ;  /* 0x0004e80001127983 */ /* 0x001ee80000300a00 */
[----:B------:R-:W4:Y:S04]  /*166e0*/  LDL.LU.64 R20, [R1+0x508] ;  /* 0x0005080001147983 */ /* 0x000f280000300a00 */
[----:B----4-:R0:W-:Y:S04]  /*166f0*/  STL.64 [R1+0x6d0], R20 ;  /* 0x0006d01401007387 */ /* 0x0101e80000100a00 */
[----:B0-----:R-:W4:Y:S04]  /*16700*/  LDL.LU.64 R20, [R1+0x500] ;  /* 0x0005000001147983 */ /* 0x001f280000300a00 */
[----:B------:R-:W2:Y:S04]  /*16710*/  LDL.LU.64 R22, [R1+0x520] ;  /* 0x0005200001167983 */ /* 0x000ea80000300a00 */
[----:B--2---:R0:W-:Y:S04]  /*16720*/  STL.64 [R1+0x6c0], R22 ;  /* 0x0006c01601007387 */ /* 0x0041e80000100a00 */
[----:B0-----:R-:W2:Y:S01]  /*16730*/  LDL.LU.64 R22, [R1+0x518] ;  /* 0x0005180001167983 */ /* 0x001ea20000300a00 */
[----:B------:R-:W-:-:S04]  /*16740*/  IMAD.WIDE R28, R3, 0x2, R28 ;  /* 0x00000002031c7825 */ /* 0x000fc800078e021c */
[C---:B------:R-:W-:Y:S01]  /*16750*/  IMAD.WIDE R4, R3.reuse, 0x2, R4 ;  /* 0x0000000203047825 */ /* 0x040fe200078e0204 */
[----:B--2---:R0:W-:Y:S04]  /*16760*/  STL.64 [R1+0x6c8], R22 ;  /* 0x0006c81601007387 */ /* 0x0041e80000100a00 */
[----:B0-----:R-:W2:Y:S04]  /*16770*/  LDL.LU.64 R22, [R1+0x510] ;  /* 0x0005100001167983 */ /* 0x001ea80000300a00 */
[----:B------:R-:W2:Y:S04]  /*16780*/  LDL.LU.64 R26, [R1+0x528] ;  /* 0x00052800011a7983 */ /* 0x000ea80000300a00 */
[----:B------:R-:W2:Y:S04]  /*16790*/  LDL.LU.64 R24, [R1+0x530] ;  /* 0x0005300001187983 */ /* 0x000ea80000300a00 */
[----:B------:R0:W-:Y:S04]  /*167a0*/  STL.64 [R1+0xa0], R28 ;  /* 0x0000a01c01007387 */ /* 0x0001e80000100a00 */
[----:B0-----:R-:W2:Y:S04]  /*167b0*/  LDL.LU.64 R28, [R1+0x538] ;  /* 0x00053800011c7983 */ /* 0x001ea80000300a00 */
[----:B------:R0:W-:Y:S04]  /*167c0*/  STL.64 [R1+0x98], R4 ;  /* 0x0000980401007387 */ /* 0x0001e80000100a00 */
[----:B0-----:R-:W3:Y:S01]  /*167d0*/  LDL.LU.64 R4, [R1+0x6f8] ;  /* 0x0006f80001047983 */ /* 0x001ee20000300a00 */
[----:B------:R-:W-:-:S04]  /*167e0*/  IMAD.WIDE R6, R3, 0x2, R6 ;  /* 0x0000000203067825 */ /* 0x000fc800078e0206 */
[----:B---3--:R-:W-:-:S05]  /*167f0*/  IMAD.WIDE R4, R3, 0x2, R4 ;  /* 0x0000000203047825 */ /* 0x008fca00078e0204 */
[----:B------:R0:W-:Y:S04]  /*16800*/  STL.64 [R1+0x90], R4 ;  /* 0x0000900401007387 */ /* 0x0001e80000100a00 */
[----:B0-----:R-:W3:Y:S04]  /*16810*/  LDL.LU.64 R4, [R1+0x540] ;  /* 0x0005400001047983 */ /* 0x001ee80000300a00 */
[----:B------:R0:W-:Y:S04]  /*16820*/  STL.64 [R1+0x88], R6 ;  /* 0x0000880601007387 */ /* 0x0001e80000100a00 */
[----:B0-----:R-:W4:Y:S01]  /*16830*/  LDL.LU.64 R6, [R1+0x6f0] ;  /* 0x0006f00001067983 */ /* 0x001f220000300a00 */
[----:B------:R-:W-:-:S04]  /*16840*/  IMAD.WIDE R8, R3, 0x2, R8 ;  /* 0x0000000203087825 */ /* 0x000fc800078e0208 */
[----:B------:R-:W-:-:S04]  /*16850*/  IMAD.WIDE R10, R3, 0x2, R10 ;  /* 0x00000002030a7825 */ /* 0x000fc800078e020a */
[----:B------:R-:W-:-:S04]  /*16860*/  IMAD.WIDE R12, R3, 0x2, R12 ;  /* 0x00000002030c7825 */ /* 0x000fc800078e020c */
[----:B------:R-:W-:-:S04]  /*16870*/  IMAD.WIDE R14, R3, 0x2, R14 ;  /* 0x00000002030e7825 */ /* 0x000fc800078e020e */
[----:B------:R-:W-:-:S04]  /*16880*/  IMAD.WIDE R16, R3, 0x2, R16 ;  /* 0x0000000203107825 */ /* 0x000fc800078e0210 */
[----:B----4-:R-:W-:-:S05]  /*16890*/  IMAD.WIDE R6, R3, 0x2, R6 ;  /* 0x0000000203067825 */ /* 0x010fca00078e0206 */
        /* <DEDUP_REMOVED lines=11> */
[----:B0-----:R-:W2:Y:S01]  /*16950*/  LDL.LU.64 R16, [R1+0x6e8] ;  /* 0x0006e80001107983 */ /* 0x001ea20000300a00 */
[----:B------:R-:W-:-:S04]  /*16960*/  IMAD.WIDE R18, R3, 0x2, R18 ;  /* 0x0000000203127825 */ /* 0x000fc800078e0212 */
[----:B--2---:R-:W-:-:S05]  /*16970*/  IMAD.WIDE R16, R3, 0x2, R16 ;  /* 0x0000000203107825 */ /* 0x004fca00078e0210 */
[----:B------:R0:W-:Y:S04]  /*16980*/  STL.64 [R1+0x50], R16 ;  /* 0x0000501001007387 */ /* 0x0001e80000100a00 */
[----:B0-----:R-:W2:Y:S04]  /*16990*/  LDL.LU.64 R16, [R1+0x570] ;  /* 0x0005700001107983 */ /* 0x001ea80000300a00 */
[----:B------:R0:W-:Y:S04]  /*169a0*/  STL.64 [R1+0x48], R18 ;  /* 0x0000481201007387 */ /* 0x0001e80000100a00 */
[----:B0-----:R-:W3:Y:S02]  /*169b0*/  LDL.LU.64 R18, [R1+0x6e0] ;  /* 0x0006e00001127983 */ /* 0x001ee40000300a00 */
[----:B---3--:R-:W-:-:S05]  /*169c0*/  IMAD.WIDE R18, R3, 0x2, R18 ;  /* 0x0000000203127825 */ /* 0x008fca00078e0212 */
        /* <DEDUP_REMOVED lines=9> */
[----:B----4-:R-:W-:-:S05]  /*16a60*/  IMAD.WIDE R20, R3, 0x2, R20 ;  /* 0x0000000203147825 */ /* 0x010fca00078e0214 */
[----:B------:R0:W-:Y:S04]  /*16a70*/  STL.64 [R1+0x28], R20 ;  /* 0x0000281401007387 */ /* 0x0001e80000100a00 */
[----:B0-----:R-:W4:Y:S04]  /*16a80*/  LDL.LU.64 R20, [R1+0x580] ;  /* 0x0005800001147983 */ /* 0x001f280000300a00 */
[----:B------:R0:W-:Y:S04]  /*16a90*/  STL.64 [R1+0x20], R22 ;  /* 0x0000201601007387 */ /* 0x0001e80000100a00 */
[----:B0-----:R-:W2:Y:S02]  /*16aa0*/  LDL.LU.64 R22, [R1+0x6c8] ;  /* 0x0006c80001167983 */ /* 0x001ea40000300a00 */
[----:B--2---:R-:W-:-:S05]  /*16ab0*/  IMAD.WIDE R22, R3, 0x2, R22 ;  /* 0x0000000203167825 */ /* 0x004fca00078e0216 */
[----:B------:R0:W-:Y:S04]  /*16ac0*/  STL.64 [R1+0x18], R22 ;  /* 0x0000181601007387 */ /* 0x0001e80000100a00 */
[----:B0-----:R-:W2:Y:S01]  /*16ad0*/  LDL.LU.64 R22, [R1+0x6c0] ;  /* 0x0006c00001167983 */ /* 0x001ea20000300a00 */
[----:B------:R-:W-:-:S04]  /*16ae0*/  IMAD.WIDE R26, R3, 0x2, R26 ;  /* 0x00000002031a7825 */ /* 0x000fc800078e021a */
[----:B------:R-:W-:-:S04]  /*16af0*/  IMAD.WIDE R28, R3, 0x2, R28 ;  /* 0x00000002031c7825 */ /* 0x000fc800078e021c */
[----:B------:R-:W-:-:S04]  /*16b00*/  IMAD.WIDE R4, R3, 0x2, R4 ;  /* 0x0000000203047825 */ /* 0x000fc800078e0204 */
[----:B------:R-:W-:-:S04]  /*16b10*/  IMAD.WIDE R6, R3, 0x2, R6 ;  /* 0x0000000203067825 */ /* 0x000fc800078e0206 */
[----:B--2---:R-:W-:-:S05]  /*16b20*/  IMAD.WIDE R22, R3, 0x2, R22 ;  /* 0x0000000203167825 */ /* 0x004fca00078e0216 */
[----:B------:R0:W-:Y:S04]  /*16b30*/  STL.64 [R1+0x10], R22 ;  /* 0x0000101601007387 */ /* 0x0001e80000100a00 */
[----:B0-----:R-:W2:Y:S04]  /*16b40*/  LDL.LU.64 R22, [R1+0x588] ;  /* 0x0005880001167983 */ /* 0x001ea80000300a00 */
[----:B------:R0:W-:Y:S01]  /*16b50*/  STL.64 [R1+0x8], R26 ;  /* 0x0000081a01007387 */ /* 0x0001e20000100a00 */
[----:B------:R-:W-:-:S04]  /*16b60*/  IMAD.WIDE R8, R3, 0x2, R8 ;  /* 0x0000000203087825 */ /* 0x000fc800078e0208 */
[----:B------:R-:W-:-:S04]  /*16b70*/  IMAD.WIDE R10, R3, 0x2, R10 ;  /* 0x00000002030a7825 */ /* 0x000fc800078e020a */
[C---:B0-----:R-:W-:Y:S02]  /*16b80*/  IMAD.WIDE R26, R3.reuse, 0x2, R24 ;  /* 0x00000002031a7825 */ /* 0x041fe400078e0218 */
[----:B------:R-:W2:Y:S02]  /*16b90*/  LDL.LU.64 R24, [R1+0x5a0] ;  /* 0x0005a00001187983 */ /* 0x000ea40000300a00 */
[C---:B------:R-:W-:Y:S02]  /*16ba0*/  IMAD.WIDE R12, R3.reuse, 0x2, R12 ;  /* 0x00000002030c7825 */ /* 0x040fe400078e020c */
[----:B------:R0:W-:Y:S02]  /*16bb0*/  STL.64 [R1], R26 ;  /* 0x0000001a01007387 */ /* 0x0001e40000100a00 */
[C---:B------:R-:W-:Y:S02]  /*16bc0*/  IMAD.WIDE R14, R3.reuse, 0x2, R14 ;  /* 0x00000002030e7825 */ /* 0x040fe400078e020e */
[----:B------:R-:W-:Y:S02]  /*16bd0*/  STL.64 [R1+0x640], R28 ;  /* 0x0006401c01007387 */ /* 0x000fe40000100a00 */
[----:B------:R-:W-:-:S02]  /*16be0*/  IMAD.WIDE R16, R3, 0x2, R16 ;  /* 0x0000000203107825 */ /* 0x000fc400078e0210 */
[----:B0-----:R-:W2:Y:S04]  /*16bf0*/  LDL.LU.64 R26, [R1+0x5a8] ;  /* 0x0005a800011a7983 */ /* 0x001ea80000300a00 */
[----:B------:R-:W-:Y:S04]  /*16c00*/  STL.64 [R1+0x648], R4 ;  /* 0x0006480401007387 */ /* 0x000fe80000100a00 */
[----:B------:R-:W-:Y:S04]  /*16c10*/  STL.64 [R1+0x650], R6 ;  /* 0x0006500601007387 */ /* 0x000fe80000100a00 */
[----:B------:R-:W-:Y:S04]  /*16c20*/  STL.64 [R1+0x658], R8 ;  /* 0x0006580801007387 */ /* 0x000fe80000100a00 */
[----:B------:R-:W-:Y:S04]  /*16c30*/  STL.64 [R1+0x660], R10 ;  /* 0x0006600a01007387 */ /* 0x000fe80000100a00 */
[----:B------:R-:W-:Y:S04]  /*16c40*/  STL.64 [R1+0x668], R12 ;  /* 0x0006680c01007387 */ /* 0x000fe80000100a00 */
[----:B------:R0:W-:Y:S01]  /*16c50*/  STL.64 [R1+0x670], R14 ;  /* 0x0006700e01007387 */ /* 0x0001e20000100a00 */
[----:B---3--:R-:W-:-:S04]  /*16c60*/  IMAD.WIDE R18, R3, 0x2, R18 ;  /* 0x0000000203127825 */ /* 0x008fc800078e0212 */
[C---:B----4-:R-:W-:Y:S01]  /*16c70*/  IMAD.WIDE R20, R3.reuse, 0x2, R20 ;  /* 0x0000000203147825 */ /* 0x050fe200078e0214 */
[----:B0-----:R-:W3:Y:S04]  /*16c80*/  LDL.LU.64 R14, [R1+0x390] ;  /* 0x00039000010e7983 */ /* 0x001ee80000300a00 */
[----:B------:R-:W4:Y:S04]  /*16c90*/  LDL.LU.64 R12, [R1+0x378] ;  /* 0x00037800010c7983 */ /* 0x000f280000300a00 */
[----:B------:R0:W-:Y:S04]  /*16ca0*/  STL.64 [R1+0x678], R16 ;  /* 0x0006781001007387 */ /* 0x0001e80000100a00 */
[----:B0-----:R-:W3:Y:S04]  /*16cb0*/  LDL.LU.64 R16, [R1+0x398] ;  /* 0x0003980001107983 */ /* 0x001ee80000300a00 */
[----:B------:R0:W-:Y:S04]  /*16cc0*/  STL.64 [R1+0x680], R18 ;  /* 0x0006801201007387 */ /* 0x0001e80000100a00 */
[----:B0-----:R-:W4:Y:S04]  /*16cd0*/  LDL.LU.64 R18, [R1+0x370] ;  /* 0x0003700001127983 */ /* 0x001f280000300a00 */
[----:B------:R-:W4:Y:S04]  /*16ce0*/  LDL.LU.64 R10, [R1+0x368] ;  /* 0x00036800010a7983 */ /* 0x000f280000300a00 */
[----:B------:R0:W-:Y:S04]  /*16cf0*/  STL.64 [R1+0x688], R20 ;  /* 0x0006881401007387 */ /* 0x0001e80000100a00 */
[----:B0-----:R-:W4:Y:S04]  /*16d00*/  LDL.LU.64 R20, [R1+0x380] ;  /* 0x0003800001147983 */ /* 0x001f280000300a00 */
[----:B------:R-:W4:Y:S01]  /*16d10*/  LDL.LU.64 R8, [R1+0x360] ;  /* 0x0003600001087983 */ /* 0x000f220000300a00 */
[----:B--2---:R-:W-:-:S05]  /*16d20*/  IMAD.WIDE R22, R3, 0x2, R22 ;  /* 0x0000000203167825 */ /* 0x004fca00078e0216 */
[----:B------:R0:W-:Y:S04]  /*16d30*/  STL.64 [R1+0x690], R22 ;  /* 0x0006901601007387 */ /* 0x0001e80000100a00 */
[----:B0-----:R-:W2:Y:S01]  /*16d40*/  LDL.LU.64 R22, [R1+0x388] ;  /* 0x0003880001167983 */ /* 0x001ea20000300a00 */
[----:B------:R-:W-:-:S03]  /*16d50*/  IMAD.WIDE R24, R3, 0x2, R24 ;  /* 0x0000000203187825 */ /* 0x000fc600078e0218 */
[----:B------:R-:W4:Y:S04]  /*16d60*/  LDL.LU.64 R6, [R1+0x358] ;  /* 0x0003580001067983 */ /* 0x000f280000300a00 */
[----:B------:R-:W-:Y:S04]  /*16d70*/  STL.64 [R1+0x698], R24 ;  /* 0x0006981801007387 */ /* 0x000fe80000100a00 */
[----:B------:R-:W4:Y:S04]  /*16d80*/  LDL.LU.64 R4, [R1+0x350] ;  /* 0x0003500001047983 */ /* 0x000f280000300a00 */
[----:B------:R-:W4:Y:S01]  /*16d90*/  LDL.LU.64 R28, [R1+0x348] ;  /* 0x00034800011c7983 */ /* 0x000f220000300a00 */
[----:B------:R-:W-:-:S05]  /*16da0*/  IMAD.WIDE R26, R3, 0x2, R26 ;  /* 0x00000002031a7825 */ /* 0x000fca00078e021a */
[----:B------:R-:W-:Y:S04]  /*16db0*/  STL.64 [R1+0x6a8], R26 ;  /* 0x0006a81a01007387 */ /* 0x000fe80000100a00 */
[----:B------:R-:W-:Y:S04]  /*16dc0*/  STL [R1+0x6a0], R2 ;  /* 0x0006a00201007387 */ /* 0x000fe80000100800 */
[----:B---3--:R0:W-:Y:S01]  /*16dd0*/  STL [R1+0x3a0], R16 ;  /* 0x0003a01001007387 */ /* 0x0081e20000100800 */
[----:B------:R-:W-:-:S03]  /*16de0*/  IMAD.MOV.U32 R0, RZ, RZ, R17 ;  /* 0x000000ffff007224 */ /* 0x000fc600078e0011 */
[----:B0-----:R-:W3:Y:S04]  /*16df0*/  LDL.LU.64 R16, [R1+0x340] ;  /* 0x0003400001107983 */ /* 0x001ee80000300a00 */
[----:B------:R0:W-:Y:S04]  /*16e00*/  STL [R1+0x398], R0 ;  /* 0x0003980001007387 */ /* 0x0001e80000100800 */
[----:B------:R1:W-:Y:S01]  /*16e10*/  STL [R1+0x3a4], R14 ;  /* 0x0003a40e01007387 */ /* 0x0003e20000100800 */
[----:B0-----:R-:W-:-:S03]  /*16e20*/  IMAD.MOV.U32 R0, RZ, RZ, R15 ;  /* 0x000000ffff007224 */ /* 0x001fc600078e000f */
[----:B-1----:R-:W3:Y:S04]  /*16e30*/  LDL.LU.64 R14, [R1+0x338] ;  /* 0x00033800010e7983 */ /* 0x002ee80000300a00 */
[----:B------:R0:W-:Y:S04]  /*16e40*/  STL [R1+0x390], R0 ;  /* 0x0003900001007387 */ /* 0x0001e80000100800 */
[----:B--2---:R1:W-:Y:S01]  /*16e50*/  STL [R1+0x3a8], R22 ;  /* 0x0003a81601007387 */ /* 0x0043e20000100800 */
[----:B0-----:R-:W-:-:S03]  /*16e60*/  IMAD.MOV.U32 R0, RZ, RZ, R23 ;  /* 0x000000ffff007224 */ /* 0x001fc600078e0017 */
[----:B-1----:R-:W2:Y:S04]  /*16e70*/  LDL.LU.64 R22, [R1+0x330] ;  /* 0x0003300001167983 */ /* 0x002ea80000300a00 */
[----:B------:R0:W-:Y:S04]  /*16e80*/  STL [R1+0x388], R0 ;  /* 0x0003880001007387 */ /* 0x0001e80000100800 */
[----:B----4-:R1:W-:Y:S01]  /*16e90*/  STL [R1+0x3ac], R20 ;  /* 0x0003ac1401007387 */ /* 0x0103e20000100800 */
[----:B0-----:R-:W-:-:S03]  /*16ea0*/  IMAD.MOV.U32 R0, RZ, RZ, R21 ;  /* 0x000000ffff007224 */ /* 0x001fc600078e0015 */
[----:B-1----:R-:W4:Y:S04]  /*16eb0*/  LDL.LU.64 R20, [R1+0x328] ;  /* 0x0003280001147983 */ /* 0x002f280000300a00 */
[----:B------:R0:W-:Y:S04]  /*16ec0*/  STL [R1+0x380], R0 ;  /* 0x0003800001007387 */ /* 0x0001e80000100800 */
[----:B------:R1:W-:Y:S01]  /*16ed0*/  STL [R1+0x3b0], R12 ;  /* 0x0003b00c01007387 */ /* 0x0003e20000100800 */
        /* <DEDUP_REMOVED lines=27> */
[----:B---3--:R1:W-:Y:S01]  /*17090*/  STL [R1+0x3cc], R16 ;  /* 0x0003cc1001007387 */ /* 0x0083e20000100800 */
[----:B0-----:R-:W-:-:S03]  /*170a0*/  IMAD.MOV.U32 R0, RZ, RZ, R17 ;  /* 0x000000ffff007224 */ /* 0x001fc600078e0011 */
[----:B-1----:R-:W3:Y:S04]  /*170b0*/  LDL.LU.64 R16, [R1+0x2e8] ;  /* 0x0002e80001107983 */ /* 0x002ee80000300a00 */
        /* <DEDUP_REMOVED lines=149> */
[----:B------:R-:W-:Y:S04]  /*17a10*/  STL [R1+0x464], R18 ;  /* 0x0004641201007387 */ /* 0x000fe80000100800 */
[----:B------:R-:W4:Y:S01]  /*17a20*/  LDL.LU.64 R24, [R1+0x1b8] ;  /* 0x0001b80001187983 */ /* 0x000f220000300a00 */
[----:B0-----:R-:W-:-:S05]  /*17a30*/  IMAD.MOV.U32 R0, RZ, RZ, R19 ;  /* 0x000000ffff007224 */ /* 0x001fca00078e0013 */
        /* <DEDUP_REMOVED lines=12> */
[----:B------:R0:W-:Y:S02]  /*17b00*/  STL [R1+0x1f8], R0 ;  /* 0x0001f80001007387 */ /* 0x0001e40000100800 */
[----:B0-----:R-:W-:Y:S02]  /*17b10*/  IMAD.MOV.U32 R0, RZ, RZ, R5 ;  /* 0x000000ffff007224 */ /* 0x001fe400078e0005 */
[----:B------:R-:W-:Y:S04]  /*17b20*/  STL [R1+0x474], R4 ;  /* 0x0004740401007387 */ /* 0x000fe80000100800 */
[----:B------:R-:W4:Y:S04]  /*17b30*/  LDL.LU.64 R6, [R1+0x198] ;  /* 0x0001980001067983 */ /* 0x000f280000300a00 */
[----:B------:R0:W-:Y:S04]  /*17b40*/  STL [R1+0x1f0], R0 ;  /* 0x0001f00001007387 */ /* 0x0001e80000100800 */
[----:B------:R1:W-:Y:S01]  /*17b50*/  STL [R1+0x478], R28 ;  /* 0x0004781c01007387 */ /* 0x0003e20000100800 */
[----:B0-----:R-:W-:-:S03]  /*17b60*/  IMAD.MOV.U32 R0, RZ, RZ, R29 ;  /* 0x000000ffff007224 */ /* 0x001fc600078e001d */
[----:B------:R-:W4:Y:S04]  /*17b70*/  LDL.LU.64 R4, [R1+0x190] ;  /* 0x0001900001047983 */ /* 0x000f280000300a00 */
[----:B---3--:R-:W-:Y:S04]  /*17b80*/  STL [R1+0x47c], R16 ;  /* 0x00047c1001007387 */ /* 0x008fe80000100800 */
[----:B------:R0:W-:Y:S04]  /*17b90*/  STL [R1+0x1e8], R0 ;  /* 0x0001e80001007387 */ /* 0x0001e80000100800 */
[----:B-1----:R-:W3:Y:S01]  /*17ba0*/  LDL.LU.64 R28, [R1+0x188] ;  /* 0x00018800011c7983 */ /* 0x002ee20000300a00 */
[----:B0-----:R-:W-:-:S03]  /*17bb0*/  IMAD.MOV.U32 R0, RZ, RZ, R17 ;  /* 0x000000ffff007224 */ /* 0x001fc600078e0011 */
[----:B------:R-:W-:Y:S04]  /*17bc0*/  STL [R1+0x480], R14 ;  /* 0x0004800e01007387 */ /* 0x000fe80000100800 */
[----:B------:R0:W-:Y:S04]  /*17bd0*/  STL [R1+0x1e0], R0 ;  /* 0x0001e00001007387 */ /* 0x0001e80000100800 */
[----:B------:R-:W3:Y:S01]  /*17be0*/  LDL.LU.64 R16, [R1+0x180] ;  /* 0x0001800001107983 */ /* 0x000ee20000300a00 */
[----:B0-----:R-:W-:-:S03]  /*17bf0*/  IMAD.MOV.U32 R0, RZ, RZ, R15 ;  /* 0x000000ffff007224 */ /* 0x001fc600078e000f */
[----:B--2---:R-:W-:Y:S04]  /*17c00*/  STL [R1+0x484], R22 ;  /* 0x0004841601007387 */ /* 0x004fe80000100800 */
[----:B------:R0:W-:Y:S04]  /*17c10*/  STL [R1+0x1d8], R0 ;  /* 0x0001d80001007387 */ /* 0x0001e80000100800 */
[----:B------:R-:W2:Y:S01]  /*17c20*/  LDL.LU.64 R14, [R1+0x178] ;  /* 0x00017800010e7983 */ /* 0x000ea20000300a00 */
[----:B0-----:R-:W-:-:S03]  /*17c30*/  IMAD.MOV.U32 R0, RZ, RZ, R23 ;  /* 0x000000ffff007224 */ /* 0x001fc600078e0017 */
[----:B----4-:R-:W-:Y:S04]  /*17c40*/  STL [R1+0x488], R20 ;  /* 0x0004881401007387 */ /* 0x010fe80000100800 */
[----:B------:R0:W-:Y:S04]  /*17c50*/  STL [R1+0x1d0], R0 ;  /* 0x0001d00001007387 */ /* 0x0001e80000100800 */
[----:B------:R-:W4:Y:S01]  /*17c60*/  LDL.LU.64 R22, [R1+0x170] ;  /* 0x0001700001167983 */ /* 0x000f220000300a00 */
[----:B0-----:R-:W-:-:S03]  /*17c70*/  IMAD.MOV.U32 R0, RZ, RZ, R21 ;  /* 0x000000ffff007224 */ /* 0x001fc600078e0015 */
[----:B------:R-:W-:Y:S04]  /*17c80*/  STL [R1+0x48c], R12 ;  /* 0x00048c0c01007387 */ /* 0x000fe80000100800 */
        /* <DEDUP_REMOVED lines=8> */
[----:B------:R0:W-:Y:S02]  /*17d10*/  STL [R1+0x1b8], R0 ;  /* 0x0001b80001007387 */ /* 0x0001e40000100800 */
[----:B0-----:R-:W-:Y:S02]  /*17d20*/  IMAD.MOV.U32 R0, RZ, RZ, R11 ;  /* 0x000000ffff007224 */ /* 0x001fe400078e000b */
[----:B------:R-:W4:Y:S04]  /*17d30*/  LDL.LU.64 R10, [R1+0x158] ;  /* 0x00015800010a7983 */ /* 0x000f280000300a00 */
        /* <DEDUP_REMOVED lines=11> */
[----:B------:R-:W-:Y:S04]  /*17df0*/  STL [R1+0x4a4], R4 ;  /* 0x0004a40401007387 */ /* 0x000fe80000100800 */
[----:B------:R0:W-:Y:S04]  /*17e00*/  STL [R1+0x1a4], R0 ;  /* 0x0001a40001007387 */ /* 0x0001e80000100800 */
[----:B-1----:R-:W4:Y:S01]  /*17e10*/  LDL.LU.64 R6, [R1+0x140] ;  /* 0x0001400001067983 */ /* 0x002f220000300a00 */
[----:B0-----:R-:W-:-:S03]  /*17e20*/  IMAD.MOV.U32 R0, RZ, RZ, R5 ;  /* 0x000000ffff007224 */ /* 0x001fc600078e0005 */
[----:B---3--:R-:W-:Y:S04]  /*17e30*/  STL [R1+0x4a8], R28 ;  /* 0x0004a81c01007387 */ /* 0x008fe80000100800 */
[----:B------:R0:W-:Y:S04]  /*17e40*/  STL [R1+0x1ac], R0 ;  /* 0x0001ac0001007387 */ /* 0x0001e80000100800 */
[----:B------:R-:W3:Y:S01]  /*17e50*/  LDL.LU.64 R4, [R1+0x138] ;  /* 0x0001380001047983 */ /* 0x000ee20000300a00 */
        /* <DEDUP_REMOVED lines=16> */
[----:B0-----:R-:W-:-:S05]  /*17f60*/  IMAD.MOV.U32 R0, RZ, RZ, R21 ;  /* 0x000000ffff007224 */ /* 0x001fca00078e0015 */
[----:B------:R0:W-:Y:S04]  /*17f70*/  STL [R1+0x1d4], R0 ;  /* 0x0001d40001007387 */ /* 0x0001e80000100800 */
[----:B------:R1:W-:Y:S04]  /*17f80*/  STL [R1+0x4bc], R12 ;  /* 0x0004bc0c01007387 */ /* 0x0003e80000100800 */
[----:B------:R-:W4:Y:S01]  /*17f90*/  LDL.LU.64 R24, [R1+0x108] ;  /* 0x0001080001187983 */ /* 0x000f220000300a00 */
[----:B0-----:R-:W-:-:S03]  /*17fa0*/  IMAD.MOV.U32 R0, RZ, RZ, R13 ;  /* 0x000000ffff007224 */ /* 0x001fc600078e000d */
[----:B-1----:R-:W4:Y:S04]  /*17fb0*/  LDL.LU.64 R12, [R1+0x100] ;  /* 0x00010000010c7983 */ /* 0x002f280000300a00 */
[----:B------:R0:W-:Y:S04]  /*17fc0*/  STL [R1+0x1dc], R0 ;  /* 0x0001dc0001007387 */ /* 0x0001e80000100800 */
[----:B------:R1:W-:Y:S01]  /*17fd0*/  STL [R1+0x4c0], R10 ;  /* 0x0004c00a01007387 */ /* 0x0003e20000100800 */
[----:B0-----:R-:W-:-:S03]  /*17fe0*/  IMAD.MOV.U32 R0, RZ, RZ, R11 ;  /* 0x000000ffff007224 */ /* 0x001fc600078e000b */
[----:B------:R-:W4:Y:S04]  /*17ff0*/  LDL.LU.64 R22, [R1+0xf8] ;  /* 0x0000f80001167983 */ /* 0x000f280000300a00 */
[----:B------:R-:W-:Y:S04]  /*18000*/  STL [R1+0x4c4], R8 ;  /* 0x0004c40801007387 */ /* 0x000fe80000100800 */
[----:B------:R0:W-:Y:S04]  /*18010*/  STL [R1+0x1e4], R0 ;  /* 0x0001e40001007387 */ /* 0x0001e80000100800 */
[----:B-1----:R-:W4:Y:S01]  /*18020*/  LDL.LU.64 R10, [R1+0xf0] ;  /* 0x0000f000010a7983 */ /* 0x002f220000300a00 */
[----:B0-----:R-:W-:-:S03]  /*18030*/  IMAD.MOV.U32 R0, RZ, RZ, R9 ;  /* 0x000000ffff007224 */ /* 0x001fc600078e0009 */
[----:B------:R-:W-:Y:S04]  /*18040*/  STL [R1+0x4c8], R18 ;  /* 0x0004c81201007387 */ /* 0x000fe80000100800 */
[----:B------:R0:W-:Y:S04]  /*18050*/  STL [R1+0x1ec], R0 ;  /* 0x0001ec0001007387 */ /* 0x0001e80000100800 */
[----:B------:R-:W4:Y:S04]  /*18060*/  LDL.LU.64 R8, [R1+0xe8] ;  /* 0x0000e80001087983 */ /* 0x000f280000300a00 */
[----:B------:R-:W4:Y:S01]  /*18070*/  LDL.LU.64 R20, [R1+0xe0] ;  /* 0x0000e00001147983 */ /* 0x000f220000300a00 */
[----:B0-----:R-:W-:-:S05]  /*18080*/  IMAD.MOV.U32 R0, RZ, RZ, R19 ;  /* 0x000000ffff007224 */ /* 0x001fca00078e0013 */
        /* <DEDUP_REMOVED lines=9> */
[----:B------:R1:W-:Y:S04]  /*18120*/  STL [R1+0x4d4], R28 ;  /* 0x0004d41c01007387 */ /* 0x0003e80000100800 */
[----:B------:R-:W3:Y:S01]  /*18130*/  LDL.LU.64 R18, [R1+0xc8] ;  /* 0x0000c80001127983 */ /* 0x000ee20000300a00 */
[----:B0-----:R-:W-:-:S03]  /*18140*/  IMAD.MOV.U32 R0, RZ, RZ, R29 ;  /* 0x000000ffff007224 */ /* 0x001fc600078e001d */
[----:B--2---:R-:W-:Y:S04]  /*18150*/  STL [R1+0x4d8], R16 ;  /* 0x0004d81001007387 */ /* 0x004fe80000100800 */
[----:B------:R0:W-:Y:S04]  /*18160*/  STL [R1+0x20c], R0 ;  /* 0x00020c0001007387 */ /* 0x0001e80000100800 */
[----:B-1----:R-:W2:Y:S01]  /*18170*/  LDL.LU.64 R28, [R1+0xc0] ;  /* 0x0000c000011c7983 */ /* 0x002ea20000300a00 */
[----:B0-----:R-:W-:-:S03]  /*18180*/  IMAD.MOV.U32 R0, RZ, RZ, R17 ;  /* 0x000000ffff007224 */ /* 0x001fc600078e0011 */
[----:B----4-:R-:W-:Y:S04]  /*18190*/  STL [R1+0x4dc], R14 ;  /* 0x0004dc0e01007387 */ /* 0x010fe80000100800 */
[----:B------:R0:W-:Y:S04]  /*181a0*/  STL [R1+0x214], R0 ;  /* 0x0002140001007387 */ /* 0x0001e80000100800 */
[----:B------:R-:W4:Y:S01]  /*181b0*/  LDL.LU.64 R16, [R1+0xb8] ;  /* 0x0000b80001107983 */ /* 0x000f220000300a00 */
[----:B0-----:R-:W-:-:S03]  /*181c0*/  IMAD.MOV.U32 R0, RZ, RZ, R15 ;  /* 0x000000ffff007224 */ /* 0x001fc600078e000f */
[----:B------:R-:W4:Y:S04]  /*181d0*/  LDL.LU.64 R14, [R1+0xb0] ;  /* 0x0000b000010e7983 */ /* 0x000f280000300a00 */
[----:B------:R0:W-:Y:S04]  /*181e0*/  STL [R1+0x21c], R0 ;  /* 0x00021c0001007387 */ /* 0x0001e80000100800 */
[----:B------:R-:W-:Y:S01]  /*181f0*/  STL [R1+0x4e0], R26 ;  /* 0x0004e01a01007387 */ /* 0x000fe20000100800 */
[----:B0-----:R-:W-:-:S03]  /*18200*/  IMAD.MOV.U32 R0, RZ, RZ, R27 ;  /* 0x000000ffff007224 */ /* 0x001fc600078e001b */
[----:B------:R-:W-:Y:S04]  /*18210*/  STL [R1+0x4e4], R24 ;  /* 0x0004e41801007387 */ /* 0x000fe80000100800 */
[----:B------:R0:W-:Y:S04]  /*18220*/  STL [R1+0x224], R0 ;  /* 0x0002240001007387 */ /* 0x0001e80000100800 */
[----:B------:R-:W-:Y:S01]  /*18230*/  STL [R1+0x4e8], R12 ;  /* 0x0004e80c01007387 */ /* 0x000fe20000100800 */
[----:B0-----:R-:W-:-:S05]  /*18240*/  IMAD.MOV.U32 R0, RZ, RZ, R25 ;  /* 0x000000ffff007224 */ /* 0x001fca00078e0019 */
[----:B------:R0:W-:Y:S04]  /*18250*/  STL [R1+0x22c], R0 ;  /* 0x00022c0001007387 */ /* 0x0001e80000100800 */
[----:B------:R-:W-:Y:S01]  /*18260*/  STL [R1+0x4ec], R22 ;  /* 0x0004ec1601007387 */ /* 0x000fe20000100800 */
[----:B0-----:R-:W-:-:S05]  /*18270*/  IMAD.MOV.U32 R0, RZ, RZ, R13 ;  /* 0x000000ffff007224 */ /* 0x001fca00078e000d */
        /* <DEDUP_REMOVED lines=10> */
[----:B------:R-:W-:Y:S04]  /*18320*/  STL [R1+0x4f8], R20 ;  /* 0x0004f81401007387 */ /* 0x000fe80000100800 */
[----:B------:R0:W-:Y:S04]  /*18330*/  STL [R1+0x24c], R0 ;  /* 0x00024c0001007387 */ /* 0x0001e80000100800 */
[----:B-1----:R-:W4:Y:S01]  /*18340*/  LDL.LU.64 R8, [R1+0x98] ;  /* 0x0000980001087983 */ /* 0x002f220000300a00 */
[----:B0-----:R-:W-:-:S03]  /*18350*/  IMAD.MOV.U32 R0, RZ, RZ, R21 ;  /* 0x000000ffff007224 */ /* 0x001fc600078e0015 */
[----:B------:R-:W-:Y:S04]  /*18360*/  STL [R1+0x4fc], R6 ;  /* 0x0004fc0601007387 */ /* 0x000fe80000100800 */
[----:B------:R0:W-:Y:S02]  /*18370*/  STL [R1+0x254], R0 ;  /* 0x0002540001007387 */ /* 0x0001e40000100800 */
[----:B0-----:R-:W-:Y:S02]  /*18380*/  IMAD.MOV.U32 R0, RZ, RZ, R7 ;  /* 0x000000ffff007224 */ /* 0x001fe400078e0007 */
[----:B------:R-:W4:Y:S04]  /*18390*/  LDL.LU.64 R6, [R1+0x90] ;  /* 0x0000900001067983 */ /* 0x000f280000300a00 */
[----:B------:R0:W-:Y:S04]  /*183a0*/  STL [R1+0x25c], R0 ;  /* 0x00025c0001007387 */ /* 0x0001e80000100800 */
[----:B---3--:R1:W-:Y:S01]  /*183b0*/  STL [R1+0x500], R4 ;  /* 0x0005000401007387 */ /* 0x0083e20000100800 */
[----:B0-----:R-:W-:-:S03]  /*183c0*/  IMAD.MOV.U32 R0, RZ, RZ, R5 ;  /* 0x000000ffff007224 */ /* 0x001fc600078e0005 */
[----:B------:R-:W-:Y:S04]  /*183d0*/  STL [R1+0x504], R18 ;  /* 0x0005041201007387 */ /* 0x000fe80000100800 */
[----:B------:R0:W-:Y:S04]  /*183e0*/  STL [R1+0x264], R0 ;  /* 0x0002640001007387 */ /* 0x0001e80000100800 */
[----:B-1----:R-:W3:Y:S01]  /*183f0*/  LDL.LU.64 R4, [R1+0x88] ;  /* 0x0000880001047983 */ /* 0x002ee20000300a00 */
[----:B0-----:R-:W-:-:S03]  /*18400*/  IMAD.MOV.U32 R0, RZ, RZ, R19 ;  /* 0x000000ffff007224 */ /* 0x001fc600078e0013 */
[----:B--2---:R-:W-:Y:S04]  /*18410*/  STL [R1+0x508], R28 ;  /* 0x0005081c01007387 */ /* 0x004fe80000100800 */
[----:B------:R0:W-:Y:S02]  /*18420*/  STL [R1+0x26c], R0 ;  /* 0x00026c0001007387 */ /* 0x0001e40000100800 */
[----:B0-----:R-:W-:Y:S02]  /*18430*/  IMAD.MOV.U32 R0, RZ, RZ, R29 ;  /* 0x000000ffff007224 */ /* 0x001fe400078e001d */
[----:B------:R-:W2:Y:S04]  /*18440*/  LDL.LU.64 R28, [R1+0x80] ;  /* 0x00008000011c7983 */ /* 0x000ea80000300a00 */
[----:B------:R0:W-:Y:S04]  /*18450*/  STL [R1+0x274], R0 ;  /* 0x0002740001007387 */ /* 0x0001e80000100800 */
[----:B----4-:R-:W-:Y:S01]  /*18460*/  STL [R1+0x50c], R16 ;  /* 0x00050c1001007387 */ /* 0x010fe20000100800 */
[----:B0-----:R-:W-:-:S03]  /*18470*/  IMAD.MOV.U32 R0, RZ, RZ, R17 ;  /* 0x000000ffff007224 */ /* 0x001fc600078e0011 */
[----:B------:R-:W-:Y:S04]  /*18480*/  STL [R1+0x510], R14 ;  /* 0x0005100e01007387 */ /* 0x000fe80000100800 */
[----:B------:R-:W-:Y:S04]  /*18490*/  STL [R1+0x27c], R0 ;  /* 0x00027c0001007387 */ /* 0x000fe80000100800 */
[----:B------:R-:W4:Y:S04]  /*184a0*/  LDL.LU.64 R26, [R1+0x68] ;  /* 0x00006800011a7983 */ /* 0x000f280000300a00 */
[----:B----4-:R0:W-:Y:S04]  /*184b0*/  STL.64 [R1+0x6b0], R26 ;  /* 0x0006b01a01007387 */ /* 0x0101e80000100a00 */
[----:B0-----:R-:W4:Y:S01]  /*184c0*/  LDL.LU.64 R26, [R1+0x70] ;  /* 0x00007000011a7983 */ /* 0x001f220000300a00 */
[----:B------:R-:W-:-:S03]  /*184d0*/  IMAD.MOV.U32 R0, RZ, RZ, R15 ;  /* 0x000000ffff007224 */ /* 0x000fc600078e000f */
[----:B----4-:R0:W-:Y:S04]  /*184e0*/  STL.64 [R1+0x6b8], R26 ;  /* 0x0006b81a01007387 */ /* 0x0101e80000100a00 */
[----:B0-----:R-:W4:Y:S04]  /*184f0*/  LDL.LU.64 R26, [R1+0x78] ;  /* 0x00007800011a7983 */ /* 0x001f280000300a00 */
[----:B------:R-:W4:Y:S04]  /*18500*/  LDL.LU.64 R2, [R1+0x60] ;  /* 0x0000600001027983 */ /* 0x000f280000300a00 */
[----:B------:R0:W-:Y:S04]  /*18510*/  STL [R1+0x284], R0 ;  /* 0x0002840001007387 */ /* 0x0001e80000100800 */
[----:B------:R-:W-:Y:S04]  /*18520*/  STL [R1+0x514], R12 ;  /* 0x0005140c01007387 */ /* 0x000fe80000100800 */
[----:B------:R-:W4:Y:S01]  /*18530*/  LDL.LU.64 R24, [R1+0x58] ;  /* 0x0000580001187983 */ /* 0x000f220000300a00 */
[----:B0-----:R-:W-:-:S03]  /*18540*/  IMAD.MOV.U32 R0, RZ, RZ, R13 ;  /* 0x000000ffff007224 */ /* 0x001fc600078e000d */
        /* <DEDUP_REMOVED lines=17> */
[----:B---3--:R1:W-:Y:S04]  /*18660*/  STL [R1+0x524], R4 ;  /* 0x0005240401007387 */ /* 0x0083e80000100800 */
[----:B------:R-:W3:Y:S01]  /*18670*/  LDL.LU.64 R8, [R1+0x18] ;  /* 0x0000180001087983 */ /* 0x000ee20000300a00 */
[----:B0-----:R-:W-:-:S03]  /*18680*/  IMAD.MOV.U32 R0, RZ, RZ, R5 ;  /* 0x000000ffff007224 */ /* 0x001fc600078e0005 */
[----:B------:R-:W3:Y:S04]  /*18690*/  LDL.LU.64 R6, [R1+0x10] ;  /* 0x0000100001067983 */ /* 0x000ee80000300a00 */
[----:B------:R0:W-:Y:S04]  /*186a0*/  STL [R1+0x2ac], R0 ;  /* 0x0002ac0001007387 */ /* 0x0001e80000100800 */
[----:B--2---:R2:W-:Y:S04]  /*186b0*/  STL [R1+0x528], R28 ;  /* 0x0005281c01007387 */ /* 0x0045e80000100800 */
[----:B-1----:R-:W3:Y:S01]  /*186c0*/  LDL.LU.64 R4, [R1+0x8] ;  /* 0x0000080001047983 */ /* 0x002ee20000300a00 */
[----:B0-----:R-:W-:-:S03]  /*186d0*/  IMAD.MOV.U32 R0, RZ, RZ, R29 ;  /* 0x000000ffff007224 */ /* 0x001fc600078e001d */
[----:B--2---:R-:W2:Y:S04]  /*186e0*/  LDL.LU.64 R28, [R1] ;  /* 0x00000000011c7983 */ /* 0x004ea80000300a00 */
[----:B------:R0:W-:Y:S04]  /*186f0*/  STL [R1+0x2b4], R0 ;  /* 0x0002b40001007387 */ /* 0x0001e80000100800 */
[----:B----4-:R1:W-:Y:S01]  /*18700*/  STL [R1+0x52c], R26 ;  /* 0x00052c1a01007387 */ /* 0x0103e20000100800 */
[----:B0-----:R-:W-:-:S03]  /*18710*/  IMAD.MOV.U32 R0, RZ, RZ, R27 ;  /* 0x000000ffff007224 */ /* 0x001fc600078e001b */
[----:B-1----:R-:W4:Y:S04]  /*18720*/  LDL.LU.64 R26, [R1+0x6b8] ;  /* 0x0006b800011a7983 */ /* 0x002f280000300a00 */
[----:B----4-:R-:W-:Y:S04]  /*18730*/  STL [R1+0x530], R26 ;  /* 0x0005301a01007387 */ /* 0x010fe80000100800 */
[----:B------:R0:W-:Y:S02]  /*18740*/  STL [R1+0x2bc], R0 ;  /* 0x0002bc0001007387 */ /* 0x0001e40000100800 */
[----:B0-----:R-:W-:-:S02]  /*18750*/  IMAD.MOV.U32 R0, RZ, RZ, R27 ;  /* 0x000000ffff007224 */ /* 0x001fc400078e001b */
[----:B------:R-:W4:Y:S04]  /*18760*/  LDL.LU.64 R26, [R1+0x6b0] ;  /* 0x0006b000011a7983 */ /* 0x000f280000300a00 */
[----:B----4-:R-:W-:Y:S04]  /*18770*/  STL [R1+0x534], R26 ;  /* 0x0005341a01007387 */ /* 0x010fe80000100800 */
[----:B------:R0:W-:Y:S02]  /*18780*/  STL [R1+0x2c4], R0 ;  /* 0x0002c40001007387 */ /* 0x0001e40000100800 */
[----:B0-----:R-:W-:-:S02]  /*18790*/  IMAD.MOV.U32 R0, RZ, RZ, R27 ;  /* 0x000000ffff007224 */ /* 0x001fc400078e001b */
[----:B------:R-:W4:Y:S04]  /*187a0*/  LDL.LU.64 R26, [R1+0x6a8] ;  /* 0x0006a800011a7983 */ /* 0x000f280000300a00 */
[----:B------:R0:W-:Y:S04]  /*187b0*/  STL [R1+0x2cc], R0 ;  /* 0x0002cc0001007387 */ /* 0x0001e80000100800 */
[----:B0-----:R0:W5:Y:S04]  /*187c0*/  LDL.LU R0, [R1+0x6a4] ;  /* 0x0006a40001007983 */ /* 0x0011680000300800 */
[----:B------:R1:W-:Y:S04]  /*187d0*/  STL [R1+0x538], R2 ;  /* 0x0005380201007387 */ /* 0x0003e80000100800 */
[----:B-1----:R0:W5:Y:S04]  /*187e0*/  LDL.LU R2, [R1+0x6a0] ;  /* 0x0006a00001027983 */ /* 0x0021680000300800 */
[----:B------:R-:W-:Y:S04]  /*187f0*/  STL [R1+0x53c], R24 ;  /* 0x00053c1801007387 */ /* 0x000fe80000100800 */
[----:B------:R1:W-:Y:S02]  /*18800*/  STL [R1+0x2d4], R3 ;  /* 0x0002d40301007387 */ /* 0x0003e40000100800 */
[----:B-1----:R-:W-:-:S02]  /*18810*/  IMAD.MOV.U32 R3, RZ, RZ, R25 ;  /* 0x000000ffff037224 */ /* 0x002fc400078e0019 */
[----:B------:R-:W4:Y:S04]  /*18820*/  LDL.LU.64 R24, [R1+0x698] ;  /* 0x0006980001187983 */ /* 0x000f280000300a00 */
        /* <DEDUP_REMOVED lines=28> */
[----:B---3--:R-:W-:Y:S04]  /*189f0*/  STL [R1+0x55c], R8 ;  /* 0x00055c0801007387 */ /* 0x008fe80000100800 */
[----:B------:R1:W-:Y:S02]  /*18a00*/  STL [R1+0x314], R3 ;  /* 0x0003140301007387 */ /* 0x0003e40000100800 */
[----:B-1----:R-:W-:-:S02]  /*18a10*/  IMAD.MOV.U32 R3, RZ, RZ, R9 ;  /* 0x000000ffff037224 */ /* 0x002fc400078e0009 */
[----:B------:R-:W3:Y:S04]  /*18a20*/  LDL.LU.64 R8, [R1+0x658] ;  /* 0x0006580001087983 */ /* 0x000ee80000300a00 */
[----:B------:R-:W-:Y:S04]  /*18a30*/  STL [R1+0x560], R6 ;  /* 0x0005600601007387 */ /* 0x000fe80000100800 */
[----:B------:R1:W-:Y:S02]  /*18a40*/  STL [R1+0x31c], R3 ;  /* 0x00031c0301007387 */ /* 0x0003e40000100800 */
[----:B-1----:R-:W-:-:S02]  /*18a50*/  IMAD.MOV.U32 R3, RZ, RZ, R7 ;  /* 0x000000ffff037224 */ /* 0x002fc400078e0007 */
[----:B------:R-:W4:Y:S04]  /*18a60*/  LDL.LU.64 R6, [R1+0x650] ;  /* 0x0006500001067983 */ /* 0x000f280000300a00 */
[----:B------:R-:W-:Y:S04]  /*18a70*/  STL [R1+0x564], R4 ;  /* 0x0005640401007387 */ /* 0x000fe80000100800 */
[----:B------:R1:W-:Y:S02]  /*18a80*/  STL [R1+0x324], R3 ;  /* 0x0003240301007387 */ /* 0x0003e40000100800 */
[----:B-1----:R-:W-:-:S02]  /*18a90*/  IMAD.MOV.U32 R3, RZ, RZ, R5 ;  /* 0x000000ffff037224 */ /* 0x002fc400078e0005 */
[----:B------:R-:W3:Y:S04]  /*18aa0*/  LDL.LU.64 R4, [R1+0x648] ;  /* 0x0006480001047983 */ /* 0x000ee80000300a00 */
[----:B--2---:R-:W-:Y:S04]  /*18ab0*/  STL [R1+0x568], R28 ;  /* 0x0005681c01007387 */ /* 0x004fe80000100800 */
[----:B------:R1:W-:Y:S02]  /*18ac0*/  STL [R1+0x32c], R3 ;  /* 0x00032c0301007387 */ /* 0x0003e40000100800 */
[----:B-1----:R-:W-:-:S02]  /*18ad0*/  IMAD.MOV.U32 R3, RZ, RZ, R29 ;  /* 0x000000ffff037224 */ /* 0x002fc400078e001d */
[----:B------:R-:W2:Y:S04]  /*18ae0*/  LDL.LU.64 R28, [R1+0x640] ;  /* 0x00064000011c7983 */ /* 0x000ea80000300a00 */
[----:B--2---:R-:W-:Y:S04]  /*18af0*/  STL [R1+0x56c], R28 ;  /* 0x00056c1c01007387 */ /* 0x004fe80000100800 */
[----:B------:R-:W-:Y:S04]  /*18b00*/  STL [R1+0x334], R3 ;  /* 0x0003340301007387 */ /* 0x000fe80000100800 */
[----:B------:R1:W-:Y:S04]  /*18b10*/  STL [R1+0x33c], R29 ;  /* 0x00033c1d01007387 */ /* 0x0003e80000100800 */
[----:B-1----:R-:W2:Y:S04]  /*18b20*/  LDL.LU.64 R28, [R1+0x120] ;  /* 0x00012000011c7983 */ /* 0x002ea80000300a00 */
[----:B---3--:R1:W-:Y:S04]  /*18b30*/  STL [R1+0x570], R4 ;  /* 0x0005700401007387 */ /* 0x0083e80000100800 */
[----:B------:R2:W-:Y:S04]  /*18b40*/  STL [R1+0x344], R5 ;  /* 0x0003440501007387 */ /* 0x0005e80000100800 */
[----:B----4-:R0:W-:Y:S04]  /*18b50*/  STL [R1+0x574], R6 ;  /* 0x0005740601007387 */ /* 0x0101e80000100800 */
[----:B------:R0:W-:Y:S01]  /*18b60*/  STL [R1+0x34c], R7 ;  /* 0x00034c0701007387 */ /* 0x0001e20000100800 */
[----:B-1----:R-:W1:Y:S03]  /*18b70*/  LDC R4, c[0x0][0x238] ;  /* 0x00008e00ff047b82 */ /* 0x002e660000000800 */
[----:B------:R0:W-:Y:S04]  /*18b80*/  STL [R1+0x578], R8 ;  /* 0x0005780801007387 */ /* 0x0001e80000100800 */
[----:B------:R0:W-:Y:S04]  /*18b90*/  STL [R1+0x354], R9 ;  /* 0x0003540901007387 */ /* 0x0001e80000100800 */
[----:B------:R0:W-:Y:S04]  /*18ba0*/  STL [R1+0x57c], R10 ;  /* 0x00057c0a01007387 */ /* 0x0001e80000100800 */
[----:B------:R0:W-:Y:S04]  /*18bb0*/  STL [R1+0x35c], R11 ;  /* 0x00035c0b01007387 */ /* 0x0001e80000100800 */
[----:B------:R-:W3:Y:S04]  /*18bc0*/  LDL.LU R3, [R1+0x620] ;  /* 0x0006200001037983 */ /* 0x000ee80000300800 */
[----:B------:R0:W-:Y:S04]  /*18bd0*/  STL [R1+0x580], R12 ;  /* 0x0005800c01007387 */ /* 0x0001e80000100800 */
        /* <DEDUP_REMOVED lines=12> */
[----:B------:R0:W-:Y:S01]  /*18ca0*/  STL [R1+0x394], R25 ;  /* 0x0003941901007387 */ /* 0x0001e20000100800 */
[----:B-1----:R-:W-:Y:S01]  /*18cb0*/  IMAD.SHL.U32 R4, R4, 0x40, RZ ;  /* 0x0000004004047824 */ /* 0x002fe200078e00ff */
[----:B------:R-:W-:-:S03]  /*18cc0*/  UIADD3 UR6, UR6, -0x40, URZ ;  /* 0xffffffc006067890 */ /* 0x000fc6000fffe03f */
[----:B--2---:R-:W-:-:S04]  /*18cd0*/  IMAD.WIDE R4, R4, 0x2, R28 ;  /* 0x0000000204047825 */ /* 0x004fc800078e021c */
[----:B---3--:R-:W-:-:S05]  /*18ce0*/  VIADD R3, R3, 0xffffffff ;  /* 0xffffffff03037836 */ /* 0x008fca0000000000 */
[----:B------:R0:W-:Y:S04]  /*18cf0*/  STL [R1+0x620], R3 ;  /* 0x0006200301007387 */ /* 0x0001e80000100800 */
[----:B------:R0:W-:Y:S04]  /*18d00*/  STL [R1+0x5ac], R26 ;  /* 0x0005ac1a01007387 */ /* 0x0001e80000100800 */
[----:B------:R0:W-:Y:S01]  /*18d10*/  STL [R1+0x39c], R27 ;  /* 0x00039c1b01007387 */ /* 0x0001e20000100800 */
[----:B------:R-:W-:-:S13]  /*18d20*/  ISETP.NE.U32.AND P0, PT, R3, RZ, PT ;  /* 0x000000ff0300720c */ /* 0x000fda0003f05070 */
[----:B0-----:R-:W-:Y:S05]  /*18d30*/  @P0 BRA `(.L_x_2) ;  /* 0xffffff4000100947 */ /* 0x001fea000383ffff */
[----:B------:R-:W2:Y:S04]  /*18d40*/  LDL.LU R7, [R1+0x5cc] ;  /* 0x0005cc0001077983 */ /* 0x000ea80000300800 */
[----:B------:R-:W3:Y:S04]  /*18d50*/  LDL.LU R6, [R1+0x59c] ;  /* 0x00059c0001067983 */ /* 0x000ee80000300800 */
[----:B---3--:R0:W-:Y:S04]  /*18d60*/  STL [R1+0x648], R6 ;  /* 0x0006480601007387 */ /* 0x0081e80000100800 */
[----:B0-----:R-:W2:Y:S04]  /*18d70*/  LDL.LU R6, [R1+0x5bc] ;  /* 0x0005bc0001067983 */ /* 0x001ea80000300800 */
[----:B------:R-:W3:Y:S04]  /*18d80*/  LDL.LU R5, [R1+0x61c] ;  /* 0x00061c0001057983 */ /* 0x000ee80000300800 */
[----:B---3--:R0:W-:Y:S04]  /*18d90*/  STL [R1+0x644], R5 ;  /* 0x0006440501007387 */ /* 0x0081e80000100800 */
[----:B0-----:R-:W3:Y:S04]  /*18da0*/  LDL.LU R5, [R1+0x5dc] ;  /* 0x0005dc0001057983 */ /* 0x001ee80000300800 */
[----:B------:R-:W4:Y:S01]  /*18db0*/  LDL.LU R4, [R1+0x5ec] ;  /* 0x0005ec0001047983 */ /* 0x000f220000300800 */
[----:B--2---:R-:W-:-:S03]  /*18dc0*/  F2FP.BF16.F32.PACK_AB R7, R6, R7 ;  /* 0x000000070607723e */ /* 0x004fc600000010ff */
[----:B----4-:R0:W-:Y:S04]  /*18dd0*/  STL [R1+0x640], R4 ;  /* 0x0006400401007387 */ /* 0x0101e80000100800 */
[----:B0-----:R-:W2:Y:S04]  /*18de0*/  LDL.LU R4, [R1+0x60c] ;  /* 0x00060c0001047983 */ /* 0x001ea80000300800 */
[----:B-----5:R-:W4:Y:S04]  /*18df0*/  LDL.LU R0, [R1+0x5fc] ;  /* 0x0005fc0001007983 */ /* 0x020f280000300800 */
        /* <DEDUP_REMOVED lines=24> */
[----:B------:R-:W3:Y:S02]  /*18f80*/  LDL.LU R6, [R1+0x648] ;  /* 0x0006480001067983 */ /* 0x000ee40000300800 */
[----:B---3--:R-:W-:-:S02]  /*18f90*/  F2FP.BF16.F32.PACK_AB R6, R5, R6 ;  /* 0x000000060506723e */ /* 0x008fc400000010ff */
[----:B------:R-:W2:Y:S02]  /*18fa0*/  LDL.LU R5, [R1+0x644] ;  /* 0x0006440001057983 */ /* 0x000ea40000300800 */
[----:B--2---:R-:W-:Y:S02]  /*18fb0*/  F2FP.BF16.F32.PACK_AB R5, R4, R5 ;  /* 0x000000050405723e */ /* 0x004fe400000010ff */
[----:B------:R-:W2:Y:S01]  /*18fc0*/  LDL.LU R4, [R1+0x640] ;  /* 0x0006400001047983 */ /* 0x000ea20000300800 */
[----:B----4-:R-:W-:Y:S02]  /*18fd0*/  F2FP.BF16.F32.PACK_AB R18, R18, R16 ;  /* 0x000000101212723e */ /* 0x010fe400000010ff */
[----:B------:R-:W-:Y:S02]  /*18fe0*/  F2FP.BF16.F32.PACK_AB R11, R2, R11 ;  /* 0x0000000b020b723e */ /* 0x000fe400000010ff */
[----:B------:R-:W-:Y:S02]  /*18ff0*/  F2FP.BF16.F32.PACK_AB R10, R26, R10 ;  /* 0x0000000a1a0a723e */ /* 0x000fe400000010ff */
[----:B------:R-:W-:-:S02]  /*19000*/  F2FP.BF16.F32.PACK_AB R9, R27, R9 ;  /* 0x000000091b09723e */ /* 0x000fc400000010ff */
[----:B------:R-:W-:Y:S02]  /*19010*/  F2FP.BF16.F32.PACK_AB R8, R24, R8 ;  /* 0x000000081808723e */ /* 0x000fe400000010ff */
[----:B------:R-:W-:Y:S02]  /*19020*/  F2FP.BF16.F32.PACK_AB R15, R25, R15 ;  /* 0x0000000f190f723e */ /* 0x000fe400000010ff */
[----:B------:R-:W-:Y:S02]  /*19030*/  F2FP.BF16.F32.PACK_AB R14, R22, R14 ;  /* 0x0000000e160e723e */ /* 0x000fe400000010ff */
[----:B------:R-:W-:Y:S02]  /*19040*/  F2FP.BF16.F32.PACK_AB R13, R23, R13 ;  /* 0x0000000d170d723e */ /* 0x000fe400000010ff */
[----:B------:R-:W-:Y:S02]  /*19050*/  F2FP.BF16.F32.PACK_AB R12, R20, R12 ;  /* 0x0000000c140c723e */ /* 0x000fe400000010ff */
[----:B------:R-:W-:-:S02]  /*19060*/  F2FP.BF16.F32.PACK_AB R19, R21, R19 ;  /* 0x000000131513723e */ /* 0x000fc400000010ff */
[----:B------:R-:W-:Y:S02]  /*19070*/  F2FP.BF16.F32.PACK_AB R17, R17, R28 ;  /* 0x0000001c1111723e */ /* 0x000fe400000010ff */
[----:B------:R-:W-:Y:S02]  /*19080*/  F2FP.BF16.F32.PACK_AB R16, R29, R3 ;  /* 0x000000031d10723e */ /* 0x000fe400000010ff */
[----:B--2---:R-:W-:-:S07]  /*19090*/  F2FP.BF16.F32.PACK_AB R4, R4, R0 ;  /* 0x000000000404723e */ /* 0x004fce00000010ff */
.L_x_1:
[----:B------:R-:W2:Y:S01]  /*190a0*/  LDL.LU R23, [R1+0x638] ;  /* 0x0006380001177983 */ /* 0x000ea20000300800 */
[----:B0-----:R-:W0:Y:S01]  /*190b0*/  S2R R21, SR_TID.X ;  /* 0x0000000000157919 */ /* 0x001e220000002100 */
[----:B------:R-:W3:Y:S01]  /*190c0*/  S2UR UR5, SR_CgaCtaId ;  /* 0x00000000000579c3 */ /* 0x000ee20000008800 */
[----:B------:R-:W-:Y:S01]  /*190d0*/  UMOV UR4, 0x400 ;  /* 0x0000040000047882 */ /* 0x000fe20000000000 */
[----:B------:R-:W-:Y:S01]  /*190e0*/  ULDC.64 UR10, c[0x0][0x228] ;  /* 0x00008a00000a7ab9 */ /* 0x000fe20000000a00 */
[----:B------:R-:W4:Y:S01]  /*190f0*/  LDL.LU R22, [R1+0x634] ;  /* 0x0006340001167983 */ /* 0x000f220000300800 */
[----:B------:R-:W-:-:S03]  /*19100*/  ULDC.64 UR6, c[0x0][0x220] ;  /* 0x0000880000067ab9 */ /* 0x000fc60000000a00 */
[----:B------:R-:W5:Y:S04]  /*19110*/  LDL.LU R20, [R1+0x63c] ;  /* 0x00063c0001147983 */ /* 0x000f680000300800 */
[----:B------:R-:W5:Y:S01]  /*19120*/  LDL.LU R25, [R1+0x624] ;  /* 0x0006240001197983 */ /* 0x000f620000300800 */
[C---:B0-----:R-:W-:Y:S01]  /*19130*/  IMAD.SHL.U32 R3, R21.reuse, 0x4, RZ ;  /* 0x0000000415037824 */ /* 0x041fe200078e00ff */
[C---:B-1----:R-:W-:Y:S01]  /*19140*/  LOP3.LUT R2, R21.reuse, 0x60, RZ, 0xc0, !PT ;  /* 0x0000006015027812 */ /* 0x042fe200078ec0ff */
[----:B------:R-:W-:-:S03]  /*19150*/  IMAD.SHL.U32 R0, R21, 0x100, RZ ;  /* 0x0000010015007824 */ /* 0x000fc600078e00ff */
[----:B------:R-:W-:Y:S01]  /*19160*/  LOP3.LUT R3, R3, 0x70, RZ, 0xc0, !PT ;  /* 0x0000007003037812 */ /* 0x000fe200078ec0ff */
[----:B---3--:R-:W-:Y:S01]  /*19170*/  ULEA UR4, UR5, UR4, 0x18 ;  /* 0x0000000405047291 */ /* 0x008fe2000f8ec03f */
[----:B------:R-:W-:Y:S02]  /*19180*/  SHF.R.U32.HI R24, RZ, 0x4, R21 ;  /* 0x00000004ff187819 */ /* 0x000fe40000011615 */
[C---:B------:R-:W-:Y:S01]  /*19190*/  LEA.HI R29, R21.reuse, 0x38, RZ, 0x1c ;  /* 0x00000038151d7811 */ /* 0x040fe200078fe0ff */
[----:B------:R-:W-:Y:S01]  /*191a0*/  IMAD R3, R2, 0x10, R3 ;  /* 0x0000001002037824 */ /* 0x000fe200078e0203 */
[----:B------:R-:W-:Y:S01]  /*191b0*/  ULDC UR5, c[0x0][0x244] ;  /* 0x0000910000057ab9 */ /* 0x000fe20000000800 */
[----:B------:R-:W-:-:S05]  /*191c0*/  IMAD.SHL.U32 R2, R21, 0x400, RZ ;  /* 0x0000040015027824 */ /* 0x000fca00078e00ff */
[----:B------:R-:W-:Y:S02]  /*191d0*/  LOP3.LUT R2, R2, 0x1800, RZ, 0xc0, !PT ;  /* 0x0000180002027812 */ /* 0x000fe400078ec0ff */
[----:B------:R-:W-:Y:S01]  /*191e0*/  SGXT.U32 R24, R24, 0x3 ;  /* 0x000000031818781a */ /* 0x000fe20000000000 */
[----:B------:R-:W-:Y:S01]  /*191f0*/  BAR.SYNC.DEFER_BLOCKING 0x0 ;  /* 0x0000000000007b1d */ /* 0x000fe20000010000 */
[----:B--2---:R-:W-:-:S04]  /*19200*/  LOP3.LUT R0, R23, 0x1800, R0, 0xf8, !PT ;  /* 0x0000180017007812 */ /* 0x004fc800078ef800 */
[----:B------:R-:W-:-:S05]  /*19210*/  LOP3.LUT R0, R0, R3, RZ, 0x3c, !PT ;  /* 0x0000000300007212 */ /* 0x000fca00078e3cff */
[----:B------:R-:W-:Y:S04]  /*19220*/  STS.128 [R0+UR4], R16 ;  /* 0x0000001000007988 */ /* 0x000fe80008000c04 */
[----:B------:R-:W-:Y:S04]  /*19230*/  STS.128 [R0+UR4+0x100], R12 ;  /* 0x0001000c00007988 */ /* 0x000fe80008000c04 */
[----:B------:R-:W-:Y:S04]  /*19240*/  STS.128 [R0+UR4+0x80], R8 ;  /* 0x0000800800007988 */ /* 0x000fe80008000c04 */
[----:B------:R0:W-:Y:S01]  /*19250*/  STS.128 [R0+UR4+0x180], R4 ;  /* 0x0001800400007988 */ /* 0x0001e20008000c04 */
[----:B----4-:R-:W-:-:S04]  /*19260*/  LOP3.LUT R2, R2, 0x1f0, R22, 0xf8, !PT ;  /* 0x000001f002027812 */ /* 0x010fc800078ef816 */
[----:B0-----:R-:W-:Y:S01]  /*19270*/  LOP3.LUT R4, R2, 0x60, R21, 0x78, !PT ;  /* 0x0000006002047812 */ /* 0x001fe200078e7815 */
[----:B------:R-:W-:Y:S01]  /*19280*/  BAR.SYNC.DEFER_BLOCKING 0x0 ;  /* 0x0000000000007b1d */ /* 0x000fe20000010000 */
[----:B-----5:R-:W-:Y:S01]  /*19290*/  LEA.HI R0, R21, R25, RZ, 0x1c ;  /* 0x0000001915007211 */ /* 0x020fe200078fe0ff */
[----:B------:R-:W-:-:S04]  /*192a0*/  IMAD.IADD R29, R25, 0x1, R29 ;  /* 0x00000001191d7824 */ /* 0x000fc800078e021d */
[----:B------:R-:W0:Y:S04]  /*192b0*/  LDS.128 R16, [R4+UR4] ;  /* 0x0000000404107984 */ /* 0x000e280008000c00 */
[----:B------:R-:W1:Y:S04]  /*192c0*/  LDS.128 R12, [R4+UR4+0x200] ;  /* 0x00020004040c7984 */ /* 0x000e680008000c00 */
[----:B------:R2:W-:Y:S01]  /*192d0*/  STL [R1], R0 ;  /* 0x0000000001007387 */ /* 0x0005e20000100800 */
[C-C-:B------:R-:W-:Y:S02]  /*192e0*/  LOP3.LUT R5, R25.reuse, 0xe0, R24.reuse, 0xfe, !PT ;  /* 0x000000e019057812 */ /* 0x140fe400078efe18 */
[C-C-:B------:R-:W-:Y:S01]  /*192f0*/  LOP3.LUT R2, R25.reuse, 0xd8, R24.reuse, 0xfe, !PT ;  /* 0x000000d819027812 */ /* 0x140fe200078efe18 */
[----:B------:R3:W-:Y:S01]  /*19300*/  STL [R1+0x66c], R29 ;  /* 0x00066c1d01007387 */ /* 0x0007e20000100800 */
[C---:B------:R-:W-:Y:S01]  /*19310*/  LOP3.LUT R23, R25.reuse, R24, RZ, 0xfc, !PT ;  /* 0x0000001819177212 */ /* 0x040fe200078efcff */
[C---:B------:R-:W-:Y:S01]  /*19320*/  IMAD R3, R20.reuse, UR5, RZ ;  /* 0x0000000514037c24 */ /* 0x040fe2000f8e02ff */
[----:B------:R-:W-:Y:S01]  /*19330*/  ISETP.GE.AND P0, PT, R20, UR10, PT ;  /* 0x0000000a14007c0c */ /* 0x000fe2000bf06270 */
[----:B------:R-:W4:Y:S01]  /*19340*/  LDS.128 R8, [R4+UR4+0x400] ;  /* 0x0004000404087984 */ /* 0x000f220008000c00 */
[----:B--2---:R-:W-:-:S02]  /*19350*/  LOP3.LUT R0, R25, 0xf0, R24, 0xfe, !PT ;  /* 0x000000f019007812 */ /* 0x004fc400078efe18 */
[----:B---3--:R-:W-:-:S03]  /*19360*/  LOP3.LUT R29, R25, 0xc8, R24, 0xfe, !PT ;  /* 0x000000c8191d7812 */ /* 0x008fc600078efe18 */
[----:B------:R2:W-:Y:S04]  /*19370*/  STL [R1+0x50], R0 ;  /* 0x0000500001007387 */ /* 0x0005e80000100800 */
[----:B------:R-:W-:Y:S01]  /*19380*/  STL [R1+0x4c], R5 ;  /* 0x00004c0501007387 */ /* 0x000fe20000100800 */
[----:B--2---:R-:W-:-:S03]  /*19390*/  LOP3.LUT R0, R25, 0xd0, R24, 0xfe, !PT ;  /* 0x000000d019007812 */ /* 0x004fc600078efe18 */
[----:B------:R-:W-:Y:S04]  /*193a0*/  STL [R1+0x48], R2 ;  /* 0x0000480201007387 */ /* 0x000fe80000100800 */
[----:B------:R2:W-:Y:S04]  /*193b0*/  STL [R1+0x670], R29 ;  /* 0x0006701d01007387 */ /* 0x0005e80000100800 */
[----:B------:R3:W-:Y:S01]  /*193c0*/  STL [R1+0x44], R0 ;  /* 0x0000440001007387 */ /* 0x0007e20000100800 */
[C-C-:B------:R-:W-:Y:S02]  /*193d0*/  LOP3.LUT R22, R25.reuse, 0xe8, R24.reuse, 0xfe, !PT ;  /* 0x000000e819167812 */ /* 0x140fe400078efe18 */
[C-C-:B------:R-:W-:Y:S01]  /*193e0*/  LOP3.LUT R28, R25.reuse, 0x30, R24.reuse, 0xfe, !PT ;  /* 0x00000030191c7812 */ /* 0x140fe200078efe18 */
[----:B------:R-:W5:Y:S01]  /*193f0*/  LDS.128 R4, [R4+UR4+0x600] ;  /* 0x0006000404047984 */ /* 0x000f620008000c00 */
[----:B--2---:R-:W2:Y:S01]  /*19400*/  LDC R29, c[0x0][0x248] ;  /* 0x00009200ff1d7b82 */ /* 0x004ea20000000800 */
[----:B---3--:R-:W-:-:S05]  /*19410*/  LOP3.LUT R0, R25, 0xc0, R24, 0xfe, !PT ;  /* 0x000000c019007812 */ /* 0x008fca00078efe18 */
[----:B------:R3:W-:Y:S04]  /*19420*/  STL [R1+0x40], R0 ;  /* 0x0000400001007387 */ /* 0x0007e80000100800 */
[----:B0-----:R-:W-:Y:S04]  /*19430*/  STL [R1+0x668], R17 ;  /* 0x0006681101007387 */ /* 0x001fe80000100800 */
[----:B------:R-:W-:Y:S01]  /*19440*/  STL [R1+0x650], R18 ;  /* 0x0006501201007387 */ /* 0x000fe20000100800 */
[----:B---3--:R-:W-:-:S03]  /*19450*/  LOP3.LUT R0, R25, 0xb0, R24, 0xfe, !PT ;  /* 0x000000b019007812 */ /* 0x008fc600078efe18 */
[----:B------:R0:W-:Y:S02]  /*19460*/  STL [R1+0x640], R19 ;  /* 0x0006401301007387 */ /* 0x0001e40000100800 */
[----:B0-----:R-:W-:-:S05]  /*19470*/  LOP3.LUT R19, R25, 0xa8, R24, 0xfe, !PT ;  /* 0x000000a819137812 */ /* 0x001fca00078efe18 */
[----:B------:R0:W-:Y:S04]  /*19480*/  STL [R1+0x648], R19 ;  /* 0x0006481301007387 */ /* 0x0001e80000100800 */
[----:B------:R3:W-:Y:S04]  /*19490*/  STL [R1+0x3c], R0 ;  /* 0x00003c0001007387 */ /* 0x0007e80000100800 */
[----:B-1----:R-:W-:Y:S04]  /*194a0*/  STL [R1+0x664], R13 ;  /* 0x0006640d01007387 */ /* 0x002fe80000100800 */
[----:B------:R1:W-:Y:S01]  /*194b0*/  STL [R1+0x64c], R14 ;  /* 0x00064c0e01007387 */ /* 0x0003e20000100800 */
[----:B0-----:R-:W-:-:S03]  /*194c0*/  LOP3.LUT R19, R25, 0x90, R24, 0xfe, !PT ;  /* 0x0000009019137812 */ /* 0x001fc600078efe18 */
[----:B------:R0:W-:Y:S01]  /*194d0*/  STL [R1+0x644], R15 ;  /* 0x0006440f01007387 */ /* 0x0001e20000100800 */
[C-C-:B---3--:R-:W-:Y:S02]  /*194e0*/  LOP3.LUT R0, R25.reuse, 0xa0, R24.reuse, 0xfe, !PT ;  /* 0x000000a019007812 */ /* 0x148fe400078efe18 */
[C-C-:B------:R-:W-:Y:S02]  /*194f0*/  LOP3.LUT R18, R25.reuse, 0x80, R24.reuse, 0xfe, !PT ;  /* 0x0000008019127812 */ /* 0x140fe400078efe18 */
[C-C-:B-1----:R-:W-:Y:S02]  /*19500*/  LOP3.LUT R14, R25.reuse, 0x88, R24.reuse, 0xfe, !PT ;  /* 0x00000088190e7812 */ /* 0x142fe400078efe18 */
[----:B0-----:R-:W-:-:S05]  /*19510*/  LOP3.LUT R15, R25, 0x98, R24, 0xfe, !PT ;  /* 0x00000098190f7812 */ /* 0x001fca00078efe18 */
[----:B------:R-:W-:Y:S04]  /*19520*/  STL [R1+0x654], R15 ;  /* 0x0006540f01007387 */ /* 0x000fe80000100800 */
[----:B------:R0:W-:Y:S01]  /*19530*/  STL [R1+0x34], R0 ;  /* 0x0000340001007387 */ /* 0x0001e20000100800 */
[----:B------:R-:W-:-:S03]  /*19540*/  LOP3.LUT R13, R25, 0x48, R24, 0xfe, !PT ;  /* 0x00000048190d7812 */ /* 0x000fc600078efe18 */
[----:B------:R1:W-:Y:S01]  /*19550*/  STL [R1+0x658], R19 ;  /* 0x0006581301007387 */ /* 0x0003e20000100800 */
[----:B------:R-:W-:-:S03]  /*19560*/  LOP3.LUT R17, R25, 0x40, R24, 0xfe, !PT ;  /* 0x0000004019117812 */ /* 0x000fc600078efe18 */
[----:B------:R3:W-:Y:S01]  /*19570*/  STL [R1+0x65c], R14 ;  /* 0x00065c0e01007387 */ /* 0x0007e20000100800 */
[----:B0-----:R-:W-:-:S03]  /*19580*/  LOP3.LUT R0, R25, 0x70, R24, 0xfe, !PT ;  /* 0x0000007019007812 */ /* 0x001fc600078efe18 */
[----:B------:R0:W-:Y:S01]  /*19590*/  STL [R1+0x660], R18 ;  /* 0x0006601201007387 */ /* 0x0001e20000100800 */
[C-C-:B------:R-:W-:Y:S02]  /*195a0*/  LOP3.LUT R15, R25.reuse, 0x68, R24.reuse, 0xfe, !PT ;  /* 0x00000068190f7812 */ /* 0x140fe400078efe18 */
[C-C-:B-1----:R-:W-:Y:S02]  /*195b0*/  LOP3.LUT R19, R25.reuse, 0x60, R24.reuse, 0xfe, !PT ;  /* 0x0000006019137812 */ /* 0x142fe400078efe18 */
[C-C-:B------:R-:W-:Y:S02]  /*195c0*/  LOP3.LUT R27, R25.reuse, 0x28, R24.reuse, 0xfe, !PT ;  /* 0x00000028191b7812 */ /* 0x140fe400078efe18 */
[C-C-:B---3--:R-:W-:Y:S02]  /*195d0*/  LOP3.LUT R14, R25.reuse, 0x58, R24.reuse, 0xfe, !PT ;  /* 0x00000058190e7812 */ /* 0x148fe400078efe18 */
[C-C-:B------:R-:W-:Y:S02]  /*195e0*/  LOP3.LUT R26, R25.reuse, 0x20, R24.reuse, 0xfe, !PT ;  /* 0x00000020191a7812 */ /* 0x140fe400078efe18 */
[----:B0-----:R-:W-:-:S02]  /*195f0*/  LOP3.LUT R18, R25, 0x50, R24, 0xfe, !PT ;  /* 0x0000005019127812 */ /* 0x001fc400078efe18 */
[C-C-:B------:R-:W-:Y:S02]  /*19600*/  LOP3.LUT R21, R25.reuse, 0x18, R24.reuse, 0xfe, !PT ;  /* 0x0000001819157812 */ /* 0x140fe400078efe18 */
[C-C-:B------:R-:W-:Y:S01]  /*19610*/  LOP3.LUT R20, R25.reuse, 0x10, R24.reuse, 0xfe, !PT ;  /* 0x0000001019147812 */ /* 0x140fe200078efe18 */
[----:B------:R0:W-:Y:S01]  /*19620*/  STL [R1+0x20], R0 ;  /* 0x0000200001007387 */ /* 0x0001e20000100800 */
[----:B------:R-:W-:Y:S01]  /*19630*/  LOP3.LUT R24, R25, 0x8, R24, 0xfe, !PT ;  /* 0x0000000819187812 */ /* 0x000fe200078efe18 */
[CC--:B--2---:R-:W-:Y:S01]  /*19640*/  IMAD R2, R23.reuse, R29.reuse, RZ ;  /* 0x0000001d17027224 */ /* 0x0c4fe200078e02ff */
[----:B------:R-:W-:Y:S02]  /*19650*/  ISETP.LT.AND P1, PT, R23, UR11, !P0 ;  /* 0x0000000b17007c0c */ /* 0x000fe4000c721270 */
[C---:B------:R-:W-:Y:S01]  /*19660*/  ISETP.LT.AND P4, PT, R24.reuse, UR11, !P0 ;  /* 0x0000000b18007c0c */ /* 0x040fe2000c781270 */
[----:B------:R-:W-:Y:S01]  /*19670*/  IMAD R23, R24, R29, RZ ;  /* 0x0000001d18177224 */ /* 0x000fe200078e02ff */
[----:B0-----:R-:W-:-:S04]  /*19680*/  LEA R0, P2, R3, UR6, 0x1 ;  /* 0x0000000603007c11 */ /* 0x001fc8000f8408ff */
[----:B------:R-:W-:Y:S02]  /*19690*/  LEA.HI.X.SX32 R3, R3, UR7, 0x1, P2 ;  /* 0x0000000703037c11 */ /* 0x000fe400090f0eff */
[----:B------:R-:W-:Y:S02]  /*196a0*/  LEA R24, P3, R2, R0, 0x1 ;  /* 0x0000000002187211 */ /* 0x000fe400078608ff */
[----:B------:R-:W-:Y:S02]  /*196b0*/  ISETP.LT.AND P5, PT, R20, UR11, !P0 ;  /* 0x0000000b14007c0c */ /* 0x000fe4000c7a1270 */
[----:B------:R-:W-:Y:S01]  /*196c0*/  LEA.HI.X.SX32 R25, R2, R3, 0x1, P3 ;  /* 0x0000000302197211 */ /* 0x000fe200018f0eff */
[-C--:B------:R-:W-:Y:S01]  /*196d0*/  IMAD R20, R20, R29.reuse, RZ ;  /* 0x0000001d14147224 */ /* 0x080fe200078e02ff */
[C---:B------:R-:W-:Y:S01]  /*196e0*/  ISETP.LT.AND P3, PT, R21.reuse, UR11, !P0 ;  /* 0x0000000b15007c0c */ /* 0x040fe2000c761270 */
[----:B------:R-:W-:Y:S02]  /*196f0*/  IMAD R21, R21, R29, RZ ;  /* 0x0000001d15157224 */ /* 0x000fe400078e02ff */
[----:B------:R-:W2:Y:S01]  /*19700*/  LDL.LU R29, [R1+0x670] ;  /* 0x00067000011d7983 */ /* 0x000ea20000300800 */
[----:B------:R-:W-:-:S02]  /*19710*/  ISETP.LT.AND P2, PT, R22, UR11, !P0 ;  /* 0x0000000b16007c0c */ /* 0x000fc4000c741270 */
[----:B------:R-:W-:-:S04]  /*19720*/  LEA R22, P6, R23, R0, 0x1 ;  /* 0x0000000017167211 */ /* 0x000fc800078c08ff */
[----:B------:R-:W-:Y:S01]  /*19730*/  LEA.HI.X.SX32 R23, R23, R3, 0x1, P6 ;  /* 0x0000000317177211 */ /* 0x000fe200030f0eff */
[----:B------:R-:W-:Y:S04]  /*19740*/  @P1 STG.E.U16 desc[UR8][R24.64], R16 ;  /* 0x0000001018001986 */ /* 0x000fe8000c101508 */
[----:B------:R0:W-:Y:S02]  /*19750*/  @P4 STG.E.U16 desc[UR8][R22.64], R12 ;  /* 0x0000000c16004986 */ /* 0x0001e4000c101508 */
[----:B0-----:R-:W0:Y:S01]  /*19760*/  LDC R23, c[0x0][0x248] ;  /* 0x00009200ff177b82 */ /* 0x001e220000000800 */
[----:B------:R-:W-:Y:S02]  /*19770*/  LEA R24, P1, R20, R0, 0x1 ;  /* 0x0000000014187211 */ /* 0x000fe400078208ff */
[----:B------:R-:W-:-:S02]  /*19780*/  ISETP.LT.AND P4, PT, R26, UR11, !P0 ;  /* 0x0000000b1a007c0c */ /* 0x000fc4000c781270 */
[----:B------:R-:W-:Y:S02]  /*19790*/  LEA.HI.X.SX32 R25, R20, R3, 0x1, P1 ;  /* 0x0000000314197211 */ /* 0x000fe400008f0eff */
[----:B------:R-:W-:-:S03]  /*197a0*/  LEA R22, P6, R21, R0, 0x1 ;  /* 0x0000000015167211 */ /* 0x000fc600078c08ff */
[----:B----4-:R1:W-:Y:S02]  /*197b0*/  @P5 STG.E.U16 desc[UR8][R24.64], R8 ;  /* 0x0000000818005986 */ /* 0x0103e4000c101508 */
[----:B-1----:R-:W1:Y:S01]  /*197c0*/  LDC R25, c[0x0][0x248] ;  /* 0x00009200ff197b82 */ /* 0x002e620000000800 */
[----:B0-----:R-:W-:Y:S01]  /*197d0*/  IMAD R26, R26, R23, RZ ;  /* 0x000000171a1a7224 */ /* 0x001fe200078e02ff */
[----:B------:R-:W-:-:S04]  /*197e0*/  LEA.HI.X.SX32 R23, R21, R3, 0x1, P6 ;  /* 0x0000000315177211 */ /* 0x000fc800030f0eff */
[----:B------:R-:W-:-:S04]  /*197f0*/  LEA R20, P6, R26, R0, 0x1 ;  /* 0x000000001a147211 */ /* 0x000fc800078c08ff */
[----:B------:R-:W-:Y:S02]  /*19800*/  LEA.HI.X.SX32 R21, R26, R3, 0x1, P6 ;  /* 0x000000031a157211 */ /* 0x000fe400030f0eff */
[----:B------:R-:W0:Y:S01]  /*19810*/  LDC R26, c[0x0][0x248] ;  /* 0x00009200ff1a7b82 */ /* 0x000e220000000800 */
[C---:B------:R-:W-:Y:S01]  /*19820*/  ISETP.LT.AND P5, PT, R27.reuse, UR11, !P0 ;  /* 0x0000000b1b007c0c */ /* 0x040fe2000c7a1270 */
[----:B-----5:R3:W-:Y:S01]  /*19830*/  @P3 STG.E.U16 desc[UR8][R22.64], R4 ;  /* 0x0000000416003986 */ /* 0x0207e2000c101508 */
[----:B------:R-:W-:Y:S02]  /*19840*/  PRMT R16, R16, 0x7632, R16 ;  /* 0x0000763210107816 */ /* 0x000fe40000000010 */
[----:B------:R-:W-:Y:S01]  /*19850*/  ISETP.LT.AND P3, PT, R28, UR11, !P0 ;  /* 0x0000000b1c007c0c */ /* 0x000fe2000c761270 */
[----:B-1----:R-:W-:Y:S02]  /*19860*/  IMAD R27, R27, R25, RZ ;  /* 0x000000191b1b7224 */ /* 0x002fe400078e02ff */
[----:B------:R1:W-:Y:S03]  /*19870*/  @P4 STG.E.U16 desc[UR8][R20.64], R16 ;  /* 0x0000001014004986 */ /* 0x0003e6000c101508 */
[----:B---3--:R-:W-:-:S02]  /*19880*/  LEA R22, P6, R27, R0, 0x1 ;  /* 0x000000001b167211 */ /* 0x008fc400078c08ff */
[----:B------:R-:W-:Y:S02]  /*19890*/  PRMT R12, R12, 0x7632, R12 ;  /* 0x000076320c0c7816 */ /* 0x000fe4000000000c */
[----:B------:R-:W-:Y:S01]  /*198a0*/  LEA.HI.X.SX32 R23, R27, R3, 0x1, P6 ;  /* 0x000000031b177211 */ /* 0x000fe200030f0eff */
[----:B0-----:R-:W-:Y:S01]  /*198b0*/  IMAD R28, R28, R26, RZ ;  /* 0x0000001a1c1c7224 */ /* 0x001fe200078e02ff */
[----:B------:R-:W-:-:S04]  /*198c0*/  PRMT R8, R8, 0x7632, R8 ;  /* 0x0000763208087816 */ /* 0x000fc80000000008 */
[C---:B-1----:R-:W-:Y:S01]  /*198d0*/  LEA R20, P6, R28.reuse, R0, 0x1 ;  /* 0x000000001c147211 */ /* 0x042fe200078c08ff */
[----:B------:R-:W-:Y:S03]  /*198e0*/  @P5 STG.E.U16 desc[UR8][R22.64], R12 ;  /* 0x0000000c16005986 */ /* 0x000fe6000c101508 */
[----:B------:R-:W-:Y:S02]  /*198f0*/  LEA.HI.X.SX32 R21, R28, R3, 0x1, P6 ;  /* 0x000000031c157211 */ /* 0x000fe400030f0eff */
[----:B------:R-:W-:-:S03]  /*19900*/  ISETP.LT.AND P5, PT, R17, UR11, !P0 ;  /* 0x0000000b11007c0c */ /* 0x000fc6000c7a1270 */
[----:B------:R0:W-:Y:S01]  /*19910*/  @P3 STG.E.U16 desc[UR8][R20.64], R8 ;  /* 0x0000000814003986 */ /* 0x0001e2000c101508 */
[----:B------:R-:W-:Y:S02]  /*19920*/  ISETP.LT.AND P3, PT, R13, UR11, !P0 ;  /* 0x0000000b0d007c0c */ /* 0x000fe4000c761270 */
[----:B--2---:R-:W-:Y:S02]  /*19930*/  ISETP.LT.AND P1, PT, R29, UR11, !P0 ;  /* 0x0000000b1d007c0c */ /* 0x004fe4000c721270 */
[----:B------:R-:W2:Y:S04]  /*19940*/  LDL.LU R29, [R1+0x66c] ;  /* 0x00066c00011d7983 */ /* 0x000ea80000300800 */
[----:B------:R-:W3:Y:S04]  /*19950*/  LDL.LU R17, [R1+0x668] ;  /* 0x0006680001117983 */ /* 0x000ee80000300800 */
[----:B------:R-:W4:Y:S04]  /*19960*/  LDL.LU R25, [R1+0x20] ;  /* 0x0000200001197983 */ /* 0x000f280000300800 */
[----:B------:R-:W5:Y:S04]  /*19970*/  LDL.LU R27, [R1] ;  /* 0x00000000011b7983 */ /* 0x000f680000300800 */
[----:B------:R-:W4:Y:S01]  /*19980*/  LDL.LU R13, [R1+0x664] ;  /* 0x00066400010d7983 */ /* 0x000f220000300800 */
[----:B------:R-:W-:Y:S01]  /*19990*/  IMAD R2, R26, 0x40, R2 ;  /* 0x000000401a027824 */ /* 0x000fe200078e0202 */
[----:B0-----:R-:W-:-:S03]  /*199a0*/  PRMT R8, R4, 0x7632, R8 ;  /* 0x0000763204087816 */ /* 0x001fc60000000008 */
[----:B------:R-:W-:Y:S01]  /*199b0*/  IMAD R4, R26, 0x8, R2 ;  /* 0x000000081a047824 */ /* 0x000fe200078e0202 */
[C---:B--2---:R-:W-:Y:S01]  /*199c0*/  ISETP.LT.AND P4, PT, R29.reuse, UR11, !P0 ;  /* 0x0000000b1d007c0c */ /* 0x044fe2000c781270 */
[----:B------:R-:W-:-:S05]  /*199d0*/  IMAD R29, R29, R26, RZ ;  /* 0x0000001a1d1d7224 */ /* 0x000fca00078e02ff */
[----:B------:R-:W-:-:S04]  /*199e0*/  LEA R22, P6, R29, R0, 0x1 ;  /* 0x000000001d167211 */ /* 0x000fc800078c08ff */
[----:B------:R-:W-:Y:S02]  /*199f0*/  LEA.HI.X.SX32 R23, R29, R3, 0x1, P6 ;  /* 0x000000031d177211 */ /* 0x000fe400030f0eff */
[----:B------:R-:W-:-:S03]  /*19a00*/  LEA R20, P6, R2, R0, 0x1 ;  /* 0x0000000002147211 */ /* 0x000fc600078c08ff */
[----:B------:R0:W-:Y:S01]  /*19a10*/  @P4 STG.E.U16 desc[UR8][R22.64], R8 ;  /* 0x0000000816004986 */ /* 0x0001e2000c101508 */
[----:B------:R-:W-:Y:S02]  /*19a20*/  LEA.HI.X.SX32 R21, R2, R3, 0x1, P6 ;  /* 0x0000000302157211 */ /* 0x000fe400030f0eff */
[----:B------:R-:W-:Y:S02]  /*19a30*/  ISETP.LT.AND P4, PT, R18, UR11, !P0 ;  /* 0x0000000b12007c0c */ /* 0x000fe4000c781270 */
[----:B------:R-:W2:Y:S01]  /*19a40*/  LDL.LU R18, [R1+0x660] ;  /* 0x0006600001127983 */ /* 0x000ea20000300800 */
[----:B0-----:R-:W-:-:S03]  /*19a50*/  LEA R22, P6, R4, R0, 0x1 ;  /* 0x0000000004167211 */ /* 0x001fc600078c08ff */
[----:B---3--:R0:W-:Y:S01]  /*19a60*/  @P5 STG.E.U16 desc[UR8][R20.64], R17 ;  /* 0x0000001114005986 */ /* 0x0081e2000c101508 */
[----:B------:R-:W-:Y:S02]  /*19a70*/  LEA.HI.X.SX32 R23, R4, R3, 0x1, P6 ;  /* 0x0000000304177211 */ /* 0x000fe400030f0eff */
[----:B------:R-:W-:Y:S02]  /*19a80*/  ISETP.LT.AND P5, PT, R14, UR11, !P0 ;  /* 0x0000000b0e007c0c */ /* 0x000fe4000c7a1270 */
[----:B------:R-:W3:Y:S04]  /*19a90*/  LDL.LU R14, [R1+0x65c] ;  /* 0x00065c00010e7983 */ /* 0x000ee80000300800 */
[----:B----4-:R1:W-:Y:S01]  /*19aa0*/  @P3 STG.E.U16 desc[UR8][R22.64], R13 ;  /* 0x0000000d16003986 */ /* 0x0103e2000c101508 */
[----:B------:R-:W-:-:S03]  /*19ab0*/  ISETP.LT.AND P3, PT, R19, UR11, !P0 ;  /* 0x0000000b13007c0c */ /* 0x000fc6000c761270 */
[----:B------:R-:W4:Y:S01]  /*19ac0*/  LDL.LU R19, [R1+0x658] ;  /* 0x0006580001137983 */ /* 0x000f220000300800 */
[----:B------:R-:W-:-:S04]  /*19ad0*/  IMAD R2, R26, 0x8, R4 ;  /* 0x000000081a027824 */ /* 0x000fc800078e0204 */
[----:B------:R-:W-:Y:S01]  /*19ae0*/  IMAD R4, R26, 0x8, R2 ;  /* 0x000000081a047824 */ /* 0x000fe200078e0202 */
[----:B0-----:R-:W-:-:S04]  /*19af0*/  LEA R20, P6, R2, R0, 0x1 ;  /* 0x0000000002147211 */ /* 0x001fc800078c08ff */
[----:B------:R-:W-:Y:S01]  /*19b00*/  LEA.HI.X.SX32 R21, R2, R3, 0x1, P6 ;  /* 0x0000000302157211 */ /* 0x000fe200030f0eff */
[----:B------:R-:W-:Y:S01]  /*19b10*/  IMAD R2, R26, 0x8, R4 ;  /* 0x000000081a027824 */ /* 0x000fe200078e0204 */
[----:B-1----:R-:W-:-:S04]  /*19b20*/  LEA R22, P6, R4, R0, 0x1 ;  /* 0x0000000004167211 */ /* 0x002fc800078c08ff */
[-C--:B------:R-:W-:Y:S02]  /*19b30*/  LEA.HI.X.SX32 R23, R4, R3.reuse, 0x1, P6 ;  /* 0x0000000304177211 */ /* 0x080fe400030f0eff */
[-C--:B------:R-:W-:Y:S01]  /*19b40*/  LEA R16, P6, R2, R0.reuse, 0x1 ;  /* 0x0000000002107211 */ /* 0x080fe200078c08ff */
[----:B------:R0:W-:Y:S01]  /*19b50*/  @P4 STG.E.U16 desc[UR8][R20.64], R9 ;  /* 0x0000000914004986 */ /* 0x0001e2000c101508 */
[----:B------:R-:W-:Y:S01]  /*19b60*/  IMAD R4, R26, 0x8, R2 ;  /* 0x000000081a047824 */ /* 0x000fe200078e0202 */
[----:B------:R-:W-:Y:S02]  /*19b70*/  ISETP.LT.AND P4, PT, R15, UR11, !P0 ;  /* 0x0000000b0f007c0c */ /* 0x000fe4000c781270 */
[----:B------:R-:W-:Y:S01]  /*19b80*/  PRMT R8, R17, 0x7632, R8 ;  /* 0x0000763211087816 */ /* 0x000fe20000000008 */
[----:B------:R-:W-:Y:S01]  /*19b90*/  @P5 STG.E.U16 desc[UR8][R22.64], R5 ;  /* 0x0000000516005986 */ /* 0x000fe2000c101508 */
[----:B------:R-:W-:Y:S01]  /*19ba0*/  LEA.HI.X.SX32 R17, R2, R3, 0x1, P6 ;  /* 0x0000000302117211 */ /* 0x000fe200030f0eff */
[----:B------:R-:W-:Y:S01]  /*19bb0*/  IMAD R2, R26, 0x8, R4 ;  /* 0x000000081a027824 */ /* 0x000fe200078e0204 */
[----:B------:R-:W-:Y:S01]  /*19bc0*/  ISETP.LT.AND P5, PT, R25, UR11, !P0 ;  /* 0x0000000b19007c0c */ /* 0x000fe2000c7a1270 */
[----:B------:R-:W4:Y:S01]  /*19bd0*/  LDL.LU R15, [R1+0x654] ;  /* 0x00065400010f7983 */ /* 0x000f220000300800 */
[----:B0-----:R-:W-:-:S03]  /*19be0*/  LEA R20, P6, R4, R0, 0x1 ;  /* 0x0000000004147211 */ /* 0x001fc600078c08ff */
[----:B------:R5:W-:Y:S01]  /*19bf0*/  @P3 STG.E.U16 desc[UR8][R16.64], R8 ;  /* 0x0000000810003986 */ /* 0x000be2000c101508 */
[----:B------:R-:W-:Y:S02]  /*19c00*/  PRMT R13, R13, 0x7632, R13 ;  /* 0x000076320d0d7816 */ /* 0x000fe4000000000d */
[----:B------:R-:W-:Y:S01]  /*19c10*/  LEA.HI.X.SX32 R21, R4, R3, 0x1, P6 ;  /* 0x0000000304157211 */ /* 0x000fe200030f0eff */
[----:B------:R-:W4:Y:S01]  /*19c20*/  LDL.LU R28, [R1+0x34] ;  /* 0x00003400011c7983 */ /* 0x000f220000300800 */
[----:B------:R-:W-:Y:S01]  /*19c30*/  LEA R12, P6, R2, R0, 0x1 ;  /* 0x00000000020c7211 */ /* 0x000fe200078c08ff */
[----:B-----5:R-:W-:Y:S02]  /*19c40*/  VIADD R8, R27, 0x78 ;  /* 0x000000781b087836 */ /* 0x020fe40000000000 */
[----:B------:R0:W-:Y:S02]  /*19c50*/  @P4 STG.E.U16 desc[UR8][R20.64], R13 ;  /* 0x0000000d14004986 */ /* 0x0001e4000c101508 */
[C---:B------:R-:W-:Y:S01]  /*19c60*/  IMAD R4, R8.reuse, R26, RZ ;  /* 0x0000001a08047224 */ /* 0x040fe200078e02ff */
[----:B------:R-:W-:-:S02]  /*19c70*/  ISETP.LT.AND P3, PT, R8, UR11, !P0 ;  /* 0x0000000b08007c0c */ /* 0x000fc4000c761270 */
[----:B------:R-:W-:Y:S02]  /*19c80*/  PRMT R9, R9, 0x7632, R9 ;  /* 0x0000763209097816 */ /* 0x000fe40000000009 */
[----:B0-----:R-:W-:Y:S02]  /*19c90*/  LEA.HI.X.SX32 R13, R2, R3, 0x1, P6 ;  /* 0x00000003020d7211 */ /* 0x001fe400030f0eff */
[----:B------:R-:W-:-:S03]  /*19ca0*/  LEA R8, P6, R4, R0, 0x1 ;  /* 0x0000000004087211 */ /* 0x000fc600078c08ff */
[----:B------:R0:W-:Y:S02]  /*19cb0*/  @P5 STG.E.U16 desc[UR8][R12.64], R9 ;  /* 0x000000090c005986 */ /* 0x0001e4000c101508 */
[----:B0-----:R-:W-:Y:S02]  /*19cc0*/  LEA.HI.X.SX32 R9, R4, R3, 0x1, P6 ;  /* 0x0000000304097211 */ /* 0x001fe400030f0eff */
[----:B------:R-:W-:-:S05]  /*19cd0*/  PRMT R13, R5, 0x7632, R13 ;  /* 0x00007632050d7816 */ /* 0x000fca000000000d */
[----:B------:R0:W-:Y:S01]  /*19ce0*/  @P3 STG.E.U16 desc[UR8][R8.64], R13 ;  /* 0x0000000d08003986 */ /* 0x0001e2000c101508 */
[----:B--2---:R-:W-:-:S03]  /*19cf0*/  ISETP.LT.AND P4, PT, R18, UR11, !P0 ;  /* 0x0000000b12007c0c */ /* 0x004fc6000c781270 */
[----:B------:R-:W2:Y:S04]  /*19d00*/  LDL.LU R18, [R1+0x650] ;  /* 0x0006500001127983 */ /* 0x000ea80000300800 */
[----:B------:R-:W5:Y:S01]  /*19d10*/  LDL.LU R24, [R1+0x3c] ;  /* 0x00003c0001187983 */ /* 0x000f620000300800 */
[----:B---3--:R-:W-:-:S03]  /*19d20*/  ISETP.LT.AND P5, PT, R14, UR11, !P0 ;  /* 0x0000000b0e007c0c */ /* 0x008fc6000c7a1270 */
[----:B------:R-:W3:Y:S01]  /*19d30*/  LDL.LU R14, [R1+0x64c] ;  /* 0x00064c00010e7983 */ /* 0x000ee20000300800 */
[----:B----4-:R-:W-:-:S03]  /*19d40*/  ISETP.LT.AND P3, PT, R19, UR11, !P0 ;  /* 0x0000000b13007c0c */ /* 0x010fc6000c761270 */
[----:B------:R-:W4:Y:S04]  /*19d50*/  LDL.LU R19, [R1+0x648] ;  /* 0x0006480001137983 */ /* 0x000f280000300800 */
[----:B------:R-:W5:Y:S01]  /*19d60*/  LDL.LU R25, [R1+0x40] ;  /* 0x0000400001197983 */ /* 0x000f620000300800 */
[----:B------:R-:W-:-:S04]  /*19d70*/  IMAD R2, R26, 0x10, R2 ;  /* 0x000000101a027824 */ /* 0x000fc800078e0202 */
[----:B------:R-:W-:Y:S01]  /*19d80*/  IMAD R12, R26, 0x8, R2 ;  /* 0x000000081a0c7824 */ /* 0x000fe200078e0202 */
[----:B------:R-:W-:-:S04]  /*19d90*/  LEA R4, P6, R2, R0, 0x1 ;  /* 0x0000000002047211 */ /* 0x000fc800078c08ff */
[----:B------:R-:W-:Y:S01]  /*19da0*/  LEA.HI.X.SX32 R5, R2, R3, 0x1, P6 ;  /* 0x0000000302057211 */ /* 0x000fe200030f0eff */
[----:B------:R-:W-:Y:S01]  /*19db0*/  IMAD R2, R26, 0x8, R12 ;  /* 0x000000081a027824 */ /* 0x000fe200078e020c */
[----:B0-----:R-:W-:-:S04]  /*19dc0*/  LEA R8, P6, R12, R0, 0x1 ;  /* 0x000000000c087211 */ /* 0x001fc800078c08ff */
[----:B------:R-:W-:Y:S01]  /*19dd0*/  LEA.HI.X.SX32 R9, R12, R3, 0x1, P6 ;  /* 0x000000030c097211 */ /* 0x000fe200030f0eff */
[----:B------:R-:W-:Y:S01]  /*19de0*/  IMAD R12, R26, 0x8, R2 ;  /* 0x000000081a0c7824 */ /* 0x000fe200078e0202 */
[----:B--2---:R0:W-:Y:S01]  /*19df0*/  @P4 STG.E.U16 desc[UR8][R4.64], R18 ;  /* 0x0000001204004986 */ /* 0x0041e2000c101508 */
[----:B------:R-:W-:-:S03]  /*19e00*/  ISETP.LT.AND P4, PT, R15, UR11, !P0 ;  /* 0x0000000b0f007c0c */ /* 0x000fc6000c781270 */
[----:B------:R-:W2:Y:S01]  /*19e10*/  LDL.LU R15, [R1+0x644] ;  /* 0x00064400010f7983 */ /* 0x000ea20000300800 */
[----:B0-----:R-:W-:-:S04]  /*19e20*/  LEA R4, P6, R2, R0, 0x1 ;  /* 0x0000000002047211 */ /* 0x001fc800078c08ff */
[----:B------:R-:W-:Y:S01]  /*19e30*/  LEA.HI.X.SX32 R5, R2, R3, 0x1, P6 ;  /* 0x0000000302057211 */ /* 0x000fe200030f0eff */
[----:B---3--:R0:W-:Y:S01]  /*19e40*/  @P5 STG.E.U16 desc[UR8][R8.64], R14 ;  /* 0x0000000e08005986 */ /* 0x0081e2000c101508 */
[----:B------:R-:W-:-:S03]  /*19e50*/  IMAD R2, R26, 0x8, R12 ;  /* 0x000000081a027824 */ /* 0x000fc600078e020c */
[----:B------:R1:W-:Y:S01]  /*19e60*/  @P3 STG.E.U16 desc[UR8][R4.64], R10 ;  /* 0x0000000a04003986 */ /* 0x0003e2000c101508 */
[----:B----4-:R-:W-:-:S03]  /*19e70*/  ISETP.LT.AND P3, PT, R19, UR11, !P0 ;  /* 0x0000000b13007c0c */ /* 0x010fc6000c761270 */
[----:B------:R-:W3:Y:S01]  /*19e80*/  LDL.LU R19, [R1+0x640] ;  /* 0x0006400001137983 */ /* 0x000ee20000300800 */
[----:B0-----:R-:W-:-:S03]  /*19e90*/  LEA R8, P6, R12, R0, 0x1 ;  /* 0x000000000c087211 */ /* 0x001fc600078c08ff */
[----:B------:R-:W4:Y:S01]  /*19ea0*/  LDL.LU R29, [R1+0x48] ;  /* 0x00004800011d7983 */ /* 0x000f220000300800 */
[----:B------:R-:W-:Y:S02]  /*19eb0*/  ISETP.LT.AND P5, PT, R28, UR11, !P0 ;  /* 0x0000000b1c007c0c */ /* 0x000fe4000c7a1270 */
[-C--:B------:R-:W-:Y:S01]  /*19ec0*/  LEA.HI.X.SX32 R9, R12, R3.reuse, 0x1, P6 ;  /* 0x000000030c097211 */ /* 0x080fe200030f0eff */
[----:B------:R-:W-:Y:S01]  /*19ed0*/  IMAD R12, R26, 0x8, R2 ;  /* 0x000000081a0c7824 */ /* 0x000fe200078e0202 */
[C---:B-1----:R-:W-:Y:S01]  /*19ee0*/  LEA R4, P6, R2.reuse, R0, 0x1 ;  /* 0x0000000002047211 */ /* 0x042fe200078c08ff */
[----:B------:R-:W4:Y:S03]  /*19ef0*/  LDL.LU R28, [R1+0x44] ;  /* 0x00004400011c7983 */ /* 0x000f260000300800 */
[----:B------:R-:W-:Y:S01]  /*19f00*/  LEA.HI.X.SX32 R5, R2, R3, 0x1, P6 ;  /* 0x0000000302057211 */ /* 0x000fe200030f0eff */
[----:B------:R0:W-:Y:S01]  /*19f10*/  @P4 STG.E.U16 desc[UR8][R8.64], R6 ;  /* 0x0000000608004986 */ /* 0x0001e2000c101508 */
[----:B------:R-:W-:-:S02]  /*19f20*/  PRMT R18, R18, 0x7632, R18 ;  /* 0x0000763212127816 */ /* 0x000fc40000000012 */
[----:B------:R-:W-:Y:S02]  /*19f30*/  PRMT R14, R14, 0x7632, R14 ;  /* 0x000076320e0e7816 */ /* 0x000fe4000000000e */
[----:B0-----:R-:W-:-:S04]  /*19f40*/  LEA R8, P6, R12, R0, 0x1 ;  /* 0x000000000c087211 */ /* 0x001fc800078c08ff */
[----:B------:R-:W-:Y:S01]  /*19f50*/  LEA.HI.X.SX32 R9, R12, R3, 0x1, P6 ;  /* 0x000000030c097211 */ /* 0x000fe200030f0eff */
[----:B------:R0:W-:Y:S01]  /*19f60*/  @P5 STG.E.U16 desc[UR8][R4.64], R18 ;  /* 0x0000001204005986 */ /* 0x0001e2000c101508 */
[----:B-----5:R-:W-:-:S03]  /*19f70*/  ISETP.LT.AND P4, PT, R24, UR11, !P0 ;  /* 0x0000000b18007c0c */ /* 0x020fc6000c781270 */
[----:B------:R1:W-:Y:S01]  /*19f80*/  @P3 STG.E.U16 desc[UR8][R8.64], R14 ;  /* 0x0000000e08003986 */ /* 0x0003e2000c101508 */
[----:B------:R-:W-:-:S03]  /*19f90*/  ISETP.LT.AND P3, PT, R25, UR11, !P0 ;  /* 0x0000000b19007c0c */ /* 0x000fc6000c761270 */
[----:B------:R-:W5:Y:S04]  /*19fa0*/  LDL.LU R24, [R1+0x4c] ;  /* 0x00004c0001187983 */ /* 0x000f680000300800 */
[----:B------:R-:W5:Y:S01]  /*19fb0*/  LDL.LU R25, [R1+0x50] ;  /* 0x0000500001197983 */ /* 0x000f620000300800 */
[----:B------:R-:W-:Y:S02]  /*19fc0*/  VIADD R2, R27, 0xb8 ;  /* 0x000000b81b027836 */ /* 0x000fe40000000000 */
[----:B------:R-:W-:-:S03]  /*19fd0*/  IMAD R13, R26, 0x8, R12 ;  /* 0x000000081a0d7824 */ /* 0x000fc600078e020c */
[C---:B------:R-:W-:Y:S01]  /*19fe0*/  ISETP.LT.AND P5, PT, R2.reuse, UR11, !P0 ;  /* 0x0000000b02007c0c */ /* 0x040fe2000c7a1270 */
[----:B------:R-:W-:Y:S01]  /*19ff0*/  IMAD R2, R2, R26, RZ ;  /* 0x0000001a02027224 */ /* 0x000fe200078e02ff */
[CC--:B0-----:R-:W-:Y:S02]  /*1a000*/  LEA R4, P6, R13.reuse, R0.reuse, 0x1 ;  /* 0x000000000d047211 */ /* 0x0c1fe400078c08ff */
[----:B------:R-:W-:Y:S02]  /*1a010*/  PRMT R17, R6, 0x7632, R17 ;  /* 0x0000763206117816 */ /* 0x000fe40000000011 */
[----:B------:R-:W-:Y:S01]  /*1a020*/  LEA.HI.X.SX32 R5, R13, R3, 0x1, P6 ;  /* 0x000000030d057211 */ /* 0x000fe200030f0eff */
[----:B------:R-:W-:Y:S01]  /*1a030*/  IMAD R6, R26, 0x10, R13 ;  /* 0x000000101a067824 */ /* 0x000fe200078e020d */
[----:B------:R-:W-:Y:S02]  /*1a040*/  LEA R12, P6, R2, R0, 0x1 ;  /* 0x00000000020c7211 */ /* 0x000fe400078c08ff */
[----:B------:R-:W-:-:S02]  /*1a050*/  PRMT R10, R10, 0x7632, R10 ;  /* 0x000076320a0a7816 */ /* 0x000fc4000000000a */
[-C--:B------:R-:W-:Y:S01]  /*1a060*/  LEA.HI.X.SX32 R13, R2, R3.reuse, 0x1, P6 ;  /* 0x00000003020d7211 */ /* 0x080fe200030f0eff */
[----:B------:R-:W-:Y:S02]  /*1a070*/  IMAD R2, R26, 0x8, R6 ;  /* 0x000000081a027824 */ /* 0x000fe400078e0206 */
[----:B------:R0:W-:Y:S01]  /*1a080*/  @P4 STG.E.U16 desc[UR8][R4.64], R10 ;  /* 0x0000000a04004986 */ /* 0x0001e2000c101508 */
[-C--:B------:R-:W-:Y:S01]  /*1a090*/  LEA R16, P4, R6, R0.reuse, 0x1 ;  /* 0x0000000006107211 */ /* 0x080fe200078808ff */
[----:B-1----:R-:W-:Y:S01]  /*1a0a0*/  IMAD R9, R26, 0x8, R2 ;  /* 0x000000081a097824 */ /* 0x002fe200078e0202 */
[C---:B------:R-:W-:Y:S01]  /*1a0b0*/  LEA R20, P6, R2.reuse, R0, 0x1 ;  /* 0x0000000002147211 */ /* 0x040fe200078c08ff */
[----:B------:R1:W-:Y:S03]  /*1a0c0*/  @P5 STG.E.U16 desc[UR8][R12.64], R17 ;  /* 0x000000110c005986 */ /* 0x0003e6000c101508 */
[----:B------:R-:W-:Y:S01]  /*1a0d0*/  LEA.HI.X.SX32 R21, R2, R3, 0x1, P6 ;  /* 0x0000000302157211 */ /* 0x000fe200030f0eff */
[----:B------:R-:W-:-:S04]  /*1a0e0*/  IMAD R2, R26, 0x8, R9 ;  /* 0x000000081a027824 */ /* 0x000fc800078e0209 */
[----:B0-----:R-:W-:Y:S01]  /*1a0f0*/  IMAD R10, R26, 0x8, R2 ;  /* 0x000000081a0a7824 */ /* 0x001fe200078e0202 */
[----:B-1----:R-:W-:-:S03]  /*1a100*/  LEA.HI.X.SX32 R17, R6, R3, 0x1, P4 ;  /* 0x0000000306117211 */ /* 0x002fc600020f0eff */
[----:B------:R-:W-:-:S04]  /*1a110*/  IMAD R14, R26, 0x8, R10 ;  /* 0x000000081a0e7824 */ /* 0x000fc800078e020a */
[----:B------:R-:W-:Y:S02]  /*1a120*/  IMAD R18, R26, 0x8, R14 ;  /* 0x000000081a127824 */ /* 0x000fe400078e020e */
[----:B------:R-:W-:-:S04]  /*1a130*/  VIADD R6, R27, 0xf8 ;  /* 0x000000f81b067836 */ /* 0x000fc80000000000 */
[----:B------:R-:W-:Y:S01]  /*1a140*/  IMAD R22, R6, R26, RZ ;  /* 0x0000001a06167224 */ /* 0x000fe200078e02ff */
[----:B---3--:R-:W-:Y:S04]  /*1a150*/  @P3 STG.E.U16 desc[UR8][R16.64], R19 ;  /* 0x0000001310003986 */ /* 0x008fe8000c101508 */
[----:B--2---:R0:W-:Y:S01]  /*1a160*/  @P1 STG.E.U16 desc[UR8][R20.64], R15 ;  /* 0x0000000f14001986 */ /* 0x0041e2000c101508 */
[----:B------:R-:W-:-:S04]  /*1a170*/  LEA R4, P1, R9, R0, 0x1 ;  /* 0x0000000009047211 */ /* 0x000fc800078208ff */
[-C--:B------:R-:W-:Y:S02]  /*1a180*/  LEA.HI.X.SX32 R5, R9, R3.reuse, 0x1, P1 ;  /* 0x0000000309057211 */ /* 0x080fe400008f0eff */
[-C--:B------:R-:W-:Y:S02]  /*1a190*/  LEA R12, P1, R10, R0.reuse, 0x1 ;  /* 0x000000000a0c7211 */ /* 0x080fe400078208ff */
[-C--:B------:R-:W-:Y:S02]  /*1a1a0*/  LEA R8, P3, R2, R0.reuse, 0x1 ;  /* 0x0000000002087211 */ /* 0x080fe400078608ff */
[----:B------:R-:W-:Y:S02]  /*1a1b0*/  LEA.HI.X.SX32 R13, R10, R3, 0x1, P1 ;  /* 0x000000030a0d7211 */ /* 0x000fe400008f0eff */
[----:B0-----:R-:W-:Y:S02]  /*1a1c0*/  LEA R20, P1, R18, R0, 0x1 ;  /* 0x0000000012147211 */ /* 0x001fe400078208ff */
[----:B----4-:R-:W-:-:S02]  /*1a1d0*/  ISETP.LT.AND P5, PT, R28, UR11, !P0 ;  /* 0x0000000b1c007c0c */ /* 0x010fc4000c7a1270 */
[----:B------:R-:W-:Y:S02]  /*1a1e0*/  ISETP.LT.AND P4, PT, R29, UR11, !P0 ;  /* 0x0000000b1d007c0c */ /* 0x000fe4000c781270 */
[-C--:B------:R-:W-:Y:S02]  /*1a1f0*/  LEA.HI.X.SX32 R9, R2, R3.reuse, 0x1, P3 ;  /* 0x0000000302097211 */ /* 0x080fe400018f0eff */
[----:B------:R-:W-:Y:S02]  /*1a200*/  LEA.HI.X.SX32 R21, R18, R3, 0x1, P1 ;  /* 0x0000000312157211 */ /* 0x000fe400008f0eff */
[----:B------:R-:W-:Y:S02]  /*1a210*/  ISETP.LT.AND P1, PT, R6, UR11, !P0 ;  /* 0x0000000b06007c0c */ /* 0x000fe4000c721270 */
[----:B------:R-:W-:Y:S02]  /*1a220*/  LEA R16, P6, R14, R0, 0x1 ;  /* 0x000000000e107211 */ /* 0x000fe400078c08ff */
[----:B------:R-:W-:-:S02]  /*1a230*/  PRMT R6, R19, 0x7632, R6 ;  /* 0x0000763213067816 */ /* 0x000fc40000000006 */
[----:B-----5:R-:W-:Y:S02]  /*1a240*/  ISETP.LT.AND P3, PT, R24, UR11, !P0 ;  /* 0x0000000b18007c0c */ /* 0x020fe4000c761270 */
[----:B------:R-:W-:Y:S02]  /*1a250*/  ISETP.LT.AND P0, PT, R25, UR11, !P0 ;  /* 0x0000000b19007c0c */ /* 0x000fe4000c701270 */
[----:B------:R-:W-:Y:S02]  /*1a260*/  LEA.HI.X.SX32 R17, R14, R3, 0x1, P6 ;  /* 0x000000030e117211 */ /* 0x000fe400030f0eff */
[----:B------:R-:W-:Y:S01]  /*1a270*/  PRMT R15, R15, 0x7632, R15 ;  /* 0x000076320f0f7816 */ /* 0x000fe2000000000f */
[----:B------:R0:W-:Y:S01]  /*1a280*/  @P5 STG.E.U16 desc[UR8][R4.64], R11 ;  /* 0x0000000b04005986 */ /* 0x0001e2000c101508 */
[----:B------:R-:W-:-:S03]  /*1a290*/  PRMT R10, R11, 0x7632, R10 ;  /* 0x000076320b0a7816 */ /* 0x000fc6000000000a */
[----:B------:R0:W-:Y:S01]  /*1a2a0*/  @P4 STG.E.U16 desc[UR8][R8.64], R7 ;  /* 0x0000000708004986 */ /* 0x0001e2000c101508 */
[----:B------:R-:W-:-:S03]  /*1a2b0*/  LEA R2, P6, R22, R0, 0x1 ;  /* 0x0000000016027211 */ /* 0x000fc600078c08ff */
[----:B------:R0:W-:Y:S04]  /*1a2c0*/  @P3 STG.E.U16 desc[UR8][R12.64], R6 ;  /* 0x000000060c003986 */ /* 0x0001e8000c101508 */
[----:B------:R0:W-:Y:S01]  /*1a2d0*/  @P2 STG.E.U16 desc[UR8][R16.64], R15 ;  /* 0x0000000f10002986 */ /* 0x0001e2000c101508 */
[----:B------:R-:W-:-:S03]  /*1a2e0*/  LEA.HI.X.SX32 R3, R22, R3, 0x1, P6 ;  /* 0x0000000316037211 */ /* 0x000fc600030f0eff */
[----:B------:R0:W-:Y:S01]  /*1a2f0*/  @P0 STG.E.U16 desc[UR8][R20.64], R10 ;  /* 0x0000000a14000986 */ /* 0x0001e2000c101508 */
[----:B------:R-:W-:Y:S05]  /*1a300*/  @!P1 EXIT ;  /* 0x000000000000994d */ /* 0x000fea0003800000 */
[----:B0-----:R-:W-:-:S05]  /*1a310*/  PRMT R7, R7, 0x7632, R7 ;  /* 0x0000763207077816 */ /* 0x001fca0000000007 */
[----:B------:R-:W-:Y:S01]  /*1a320*/  STG.E.U16 desc[UR8][R2.64], R7 ;  /* 0x0000000702007986 */ /* 0x000fe2000c101508 */
[----:B------:R-:W-:Y:S05]  /*1a330*/  EXIT ;  /* 0x000000000000794d */ /* 0x000fea0003800000 */
.L_x_3:
[----:B------:R-:W-:-:S00]  /*1a340*/  BRA `(.L_x_3) ;  /* 0xfffffffc00fc7947 */ /* 0x000fc0000383ffff */
[----:B------:R-:W-:-:S00]  /*1a350*/  NOP ;  /* 0x0000000000007918 */ /* 0x000fc00000000000 */
        /* <DEDUP_REMOVED lines=10> */
.L_x_4:


//--------------------- .nv.shared.matmul_kernel  --------------------------
	.section	.nv.shared.matmul_kernel,"aw",@nobits
	.sectionflags	@""
	.align	16
	.zero		1024


//--------------------- .nv.shared.reserved.0     --------------------------
	.section	.nv.shared.reserved.0,"aw",@nobits
	.weak		__nv_reservedSMEM_offset_0_alias
	.size		__nv_reservedSMEM_offset_0_alias, 0, 0
	.other		__nv_reservedSMEM_offset_0_alias,@"STO_CUDA_RESERVED_SHARED STV_DEFAULT"
__nv_reservedSMEM_offset_0_alias:
	.zero		0


//--------------------- .nv.constant0.matmul_kernel --------------------------
	.section	.nv.constant0.matmul_kernel,"a",@progbits
	.sectionflags	@""
	.align	4
.nv.constant0.matmul_kernel:
	.zero		608


//--------------------- SYMBOLS --------------------------

	.type		.nv.reservedSmem.offset0,@object
	.size		.nv.reservedSmem.offset0,0x4
